	.target	sm_80

	.elftype	@"ET_EXEC"


//--------------------- .note.nv.tkinfo           --------------------------
	.section	.note.nv.tkinfo,"",@"SHT_NOTE"
	.sectionflags	@"SHF_NOTE_NV_TKINFO"
	.tkinfo
        /*0018*/ 	.word	0x00000002
        /*0030*/ 	.string	""
        /*0030*/ 	.string	"ptxas"
        /*0030*/ 	.string	"Cuda compilation tools, release 13.0, V13.0.88"
        /*0030*/ 	.string	"Build cuda_13.0.r13.0/compiler.36424714_0"
        /*0030*/ 	.string	"-v  -suppress-debug-info  -lineinfo  -arch sm_80 "



//--------------------- .note.nv.cuinfo           --------------------------
	.section	.note.nv.cuinfo,"",@"SHT_NOTE"
	.sectionflags	@"SHF_NOTE_NV_CUINFO"
        /*0018*/ 	.short	0x0002
        /*001a*/ 	.short	0x0050
        /*001c*/ 	.short	0x0082
	.zero		2


//--------------------- .nv.info                  --------------------------
	.section	.nv.info,"",@"SHT_CUDA_INFO"
	.align	4


	//----- nvinfo : EIATTR_REGCOUNT
	.align		4
        /*0000*/ 	.byte	0x04, 0x2f
        /*0002*/ 	.short	(.L_1 - .L_0)
	.align		4
.L_0:
        /*0004*/ 	.word	index@(matmul_kernel)
        /*0008*/ 	.word	0x00000020


	//----- nvinfo : EIATTR_FRAME_SIZE
	.align		4
.L_1:
        /*000c*/ 	.byte	0x04, 0x11
        /*000e*/ 	.short	(.L_3 - .L_2)
	.align		4
.L_2:
        /*0010*/ 	.word	index@(matmul_kernel)
        /*0014*/ 	.word	0x00003940


	//----- nvinfo : EIATTR_MIN_STACK_SIZE
	.align		4
.L_3:
        /*0018*/ 	.byte	0x04, 0x12
        /*001a*/ 	.short	(.L_5 - .L_4)
	.align		4
.L_4:
        /*001c*/ 	.word	index@(matmul_kernel)
        /*0020*/ 	.word	0x00003940
.L_5:


//--------------------- .nv.info.matmul_kernel    --------------------------
	.section	.nv.info.matmul_kernel,"",@"SHT_CUDA_INFO"
	.sectionflags	@""
	.align	4


	//----- nvinfo : EIATTR_CUDA_API_VERSION
	.align		4
        /*0000*/ 	.byte	0x04, 0x37
        /*0002*/ 	.short	(.L_7 - .L_6)
.L_6:
        /*0004*/ 	.word	0x00000082


	//----- nvinfo : EIATTR_SW2861232_WAR
	.align		4
.L_7:
        /*0008*/ 	.byte	0x01, 0x35
	.zero		2


	//----- nvinfo : EIATTR_PARAM_CBANK
	.align		4
        /*000c*/ 	.byte	0x04, 0x0a
        /*000e*/ 	.short	(.L_9 - .L_8)
	.align		4
.L_8:
        /*0010*/ 	.word	index@(.nv.constant0.matmul_kernel)
        /*0014*/ 	.short	0x0160
        /*0016*/ 	.short	0x0050


	//----- nvinfo : EIATTR_CBANK_PARAM_SIZE
	.align		4
.L_9:
        /*0018*/ 	.byte	0x03, 0x19
        /*001a*/ 	.short	0x0050


	//----- nvinfo : EIATTR_KPARAM_INFO
	.align		4
        /*001c*/ 	.byte	0x04, 0x17
        /*001e*/ 	.short	(.L_11 - .L_10)
.L_10:
        /*0020*/ 	.word	0x00000000
        /*0024*/ 	.short	0x000d
        /*0026*/ 	.short	0x0048
        /*0028*/ 	.byte	0x00, 0xf4, 0x21, 0x00


	//----- nvinfo : EIATTR_KPARAM_INFO
	.align		4
.L_11:
        /*002c*/ 	.byte	0x04, 0x17
        /*002e*/ 	.short	(.L_13 - .L_12)
.L_12:
        /*0030*/ 	.word	0x00000000
        /*0034*/ 	.short	0x000c
        /*0036*/ 	.short	0x0040
        /*0038*/ 	.byte	0x00, 0xf4, 0x21, 0x00


	//----- nvinfo : EIATTR_KPARAM_INFO
	.align		4
.L_13:
        /*003c*/ 	.byte	0x04, 0x17
        /*003e*/ 	.short	(.L_15 - .L_14)
.L_14:
        /*0040*/ 	.word	0x00000000
        /*0044*/ 	.short	0x000b
        /*0046*/ 	.short	0x0038
        /*0048*/ 	.byte	0x00, 0xf0, 0x11, 0x00


	//----- nvinfo : EIATTR_KPARAM_INFO
	.align		4
.L_15:
        /*004c*/ 	.byte	0x04, 0x17
        /*004e*/ 	.short	(.L_17 - .L_16)
.L_16:
        /*0050*/ 	.word	0x00000000
        /*0054*/ 	.short	0x000a
        /*0056*/ 	.short	0x0034
        /*0058*/ 	.byte	0x00, 0xf0, 0x11, 0x00


	//----- nvinfo : EIATTR_KPARAM_INFO
	.align		4
.L_17:
        /*005c*/ 	.byte	0x04, 0x17
        /*005e*/ 	.short	(.L_19 - .L_18)
.L_18:
        /*0060*/ 	.word	0x00000000
        /*0064*/ 	.short	0x0009
        /*0066*/ 	.short	0x0030
        /*0068*/ 	.byte	0x00, 0xf0, 0x11, 0x00


	//----- nvinfo : EIATTR_KPARAM_INFO
	.align		4
.L_19:
        /*006c*/ 	.byte	0x04, 0x17
        /*006e*/ 	.short	(.L_21 - .L_20)
.L_20:
        /*0070*/ 	.word	0x00000000
        /*0074*/ 	.short	0x0008
        /*0076*/ 	.short	0x002c
        /*0078*/ 	.byte	0x00, 0xf0, 0x11, 0x00


	//----- nvinfo : EIATTR_KPARAM_INFO
	.align		4
.L_21:
        /*007c*/ 	.byte	0x04, 0x17
        /*007e*/ 	.short	(.L_23 - .L_22)
.L_22:
        /*0080*/ 	.word	0x00000000
        /*0084*/ 	.short	0x0007
        /*0086*/ 	.short	0x0028
        /*0088*/ 	.byte	0x00, 0xf0, 0x11, 0x00


	//----- nvinfo : EIATTR_KPARAM_INFO
	.align		4
.L_23:
        /*008c*/ 	.byte	0x04, 0x17
        /*008e*/ 	.short	(.L_25 - .L_24)
.L_24:
        /*0090*/ 	.word	0x00000000
        /*0094*/ 	.short	0x0006
        /*0096*/ 	.short	0x0024
        /*0098*/ 	.byte	0x00, 0xf0, 0x11, 0x00


	//----- nvinfo : EIATTR_KPARAM_INFO
	.align		4
.L_25:
        /*009c*/ 	.byte	0x04, 0x17
        /*009e*/ 	.short	(.L_27 - .L_26)
.L_26:
        /*00a0*/ 	.word	0x00000000
        /*00a4*/ 	.short	0x0005
        /*00a6*/ 	.short	0x0020
        /*00a8*/ 	.byte	0x00, 0xf0, 0x11, 0x00


	//----- nvinfo : EIATTR_KPARAM_INFO
	.align		4
.L_27:
        /*00ac*/ 	.byte	0x04, 0x17
        /*00ae*/ 	.short	(.L_29 - .L_28)
.L_28:
        /*00b0*/ 	.word	0x00000000
        /*00b4*/ 	.short	0x0004
        /*00b6*/ 	.short	0x001c
        /*00b8*/ 	.byte	0x00, 0xf0, 0x11, 0x00


	//----- nvinfo : EIATTR_KPARAM_INFO
	.align		4
.L_29:
        /*00bc*/ 	.byte	0x04, 0x17
        /*00be*/ 	.short	(.L_31 - .L_30)
.L_30:
        /*00c0*/ 	.word	0x00000000
        /*00c4*/ 	.short	0x0003
        /*00c6*/ 	.short	0x0018
        /*00c8*/ 	.byte	0x00, 0xf0, 0x11, 0x00


	//----- nvinfo : EIATTR_KPARAM_INFO
	.align		4
.L_31:
        /*00cc*/ 	.byte	0x04, 0x17
        /*00ce*/ 	.short	(.L_33 - .L_32)
.L_32:
        /*00d0*/ 	.word	0x00000000
        /*00d4*/ 	.short	0x0002
        /*00d6*/ 	.short	0x0010
        /*00d8*/ 	.byte	0x00, 0xf4, 0x21, 0x00


	//----- nvinfo : EIATTR_KPARAM_INFO
	.align		4
.L_33:
        /*00dc*/ 	.byte	0x04, 0x17
        /*00de*/ 	.short	(.L_35 - .L_34)
.L_34:
        /*00e0*/ 	.word	0x00000000
        /*00e4*/ 	.short	0x0001
        /*00e6*/ 	.short	0x0008
        /*00e8*/ 	.byte	0x00, 0xf4, 0x21, 0x00


	//----- nvinfo : EIATTR_KPARAM_INFO
	.align		4
.L_35:
        /*00ec*/ 	.byte	0x04, 0x17
        /*00ee*/ 	.short	(.L_37 - .L_36)
.L_36:
        /*00f0*/ 	.word	0x00000000
        /*00f4*/ 	.short	0x0000
        /*00f6*/ 	.short	0x0000
        /*00f8*/ 	.byte	0x00, 0xf4, 0x21, 0x00


	//----- nvinfo : EIATTR_MAXREG_COUNT
	.align		4
.L_37:
        /*00fc*/ 	.byte	0x03, 0x1b
        /*00fe*/ 	.short	0x00ff


	//----- nvinfo : EIATTR_NUM_BARRIERS
	.align		4
        /*0100*/ 	.byte	0x02, 0x4c
        /*0102*/ 	.byte	0x01
	.zero		1


	//----- nvinfo : EIATTR_ANNOTATIONS
	.align		4
        /*0104*/ 	.byte	0x04, 0x55
        /*0106*/ 	.short	(.L_39 - .L_38)


	//   ....[0]....
.L_38:
        /*0108*/ 	.word	0x00000001
        /*010c*/ 	.byte	0x00, 0x05, 0x00, 0x00, 0x01, 0x00, 0x00, 0x00, 0x70, 0x05, 0x00, 0x00, 0x01, 0x00, 0x00, 0x00
        /* <DEDUP_REMOVED lines=1437> */
        /*5aec*/ 	.byte	0xd0, 0x91, 0x01, 0x00, 0x01, 0x00, 0x00, 0x00, 0x10, 0x92, 0x01, 0x00


	//----- nvinfo : EIATTR_MERCURY_ISA_VERSION
	.align		4
.L_39:
        /*5af8*/ 	.byte	0x03, 0x5f
        /*5afa*/ 	.short	0x0000


	//----- nvinfo : EIATTR_EXIT_INSTR_OFFSETS
	.align		4
        /*5afc*/ 	.byte	0x04, 0x1c
        /*5afe*/ 	.short	(.L_41 - .L_40)


	//   ....[0]....
.L_40:
        /*5b00*/ 	.word	0x00051700


	//   ....[1]....
        /*5b04*/ 	.word	0x00051730


	//----- nvinfo : EIATTR_REQNTID
	.align		4
.L_41:
        /*5b08*/ 	.byte	0x04, 0x10
        /*5b0a*/ 	.short	(.L_43 - .L_42)
.L_42:
        /*5b0c*/ 	.word	0x00000100
        /*5b10*/ 	.word	0x00000001
        /*5b14*/ 	.word	0x00000001
.L_43:


//--------------------- .nv.callgraph             --------------------------
	.section	.nv.callgraph,"",@"SHT_CUDA_CALLGRAPH"
	.align	4
	.sectionentsize	8
	.align		4
        /*0000*/ 	.word	0x00000000
	.align		4
        /*0004*/ 	.word	0xffffffff
	.align		4
        /*0008*/ 	.word	0x00000000
	.align		4
        /*000c*/ 	.word	0xfffffffe
	.align		4
        /*0010*/ 	.word	0x00000000
	.align		4
        /*0014*/ 	.word	0xfffffffd
	.align		4
        /*0018*/ 	.word	0x00000000
	.align		4
        /*001c*/ 	.word	0xfffffffc


//--------------------- .nv.rel.action            --------------------------
	.section	.nv.rel.action,"",@"SHT_CUDA_RELOCINFO"
	.align	8
	.sectionentsize	8
        /*0000*/ 	.byte	0x73, 0x00, 0x00, 0x00, 0x00, 0x00, 0x00, 0x00, 0x00, 0x00, 0x00, 0x11, 0x25, 0x00, 0x05, 0x36


//--------------------- .nv.constant0.matmul_kernel --------------------------
	.section	.nv.constant0.matmul_kernel,"a",@progbits
	.sectionflags	@""
	.align	4
.nv.constant0.matmul_kernel:
	.zero		432


//--------------------- .text.matmul_kernel       --------------------------
	.section	.text.matmul_kernel,"ax",@progbits
	.sectioninfo	@"SHI_REGISTERS=32"
	.align	128
        .global         matmul_kernel
        .type           matmul_kernel,@function
        .size           matmul_kernel,(.L_x_5 - matmul_kernel)
        .other          matmul_kernel,@"STO_CUDA_ENTRY STV_DEFAULT"
matmul_kernel:
.text.matmul_kernel:
[----:B------:R-:W-:-:S03]  /*0000*/  IMAD.MOV.U32 R1, RZ, RZ, c[0x0][0x28] ;  /* 0x00000a00ff017624 */ /* 0x000fc600078e00ff */
[----:B------:R-:W-:Y:S01]  /*0010*/  IMAD.MOV.U32 R0, RZ, RZ, c[0x0][0x17c] ;  /* 0x00005f00ff007624 */ /* 0x000fe200078e00ff */
[----:B------:R-:W0:Y:S01]  /*0020*/  S2R R29, SR_TID.X ;  /* 0x00000000001d7919 */ /* 0x000e220000002100 */
[----:B------:R-:W-:Y:S01]  /*0030*/  IADD3 R1, R1, -0x3940, RZ ;  /* 0xffffc6c001017810 */ /* 0x000fe20007ffe0ff */
[----:B------:R-:W-:Y:S02]  /*0040*/  ULDC.64 UR6, c[0x0][0x118] ;  /* 0x0000460000067ab9 */ /* 0x000fe40000000a00 */
[----:B------:R-:W-:-:S04]  /*0050*/  IADD3 R0, R0, 0x1ff, RZ ;  /* 0x000001ff00007810 */ /* 0x000fc80007ffe0ff */
[----:B------:R-:W-:-:S04]  /*0060*/  SHF.R.S32.HI R3, RZ, 0x1f, R0 ;  /* 0x0000001fff037819 */ /* 0x000fc80000011400 */
[----:B------:R-:W-:-:S04]  /*0070*/  LEA.HI R3, R3, R0, RZ, 0x9 ;  /* 0x0000000003037211 */ /* 0x000fc800078f48ff */
[----:B------:R-:W-:Y:S02]  /*0080*/  SHF.R.S32.HI R0, RZ, 0x9, R3 ;  /* 0x00000009ff007819 */ /* 0x000fe40000011403 */
[----:B------:R-:W1:Y:S03]  /*0090*/  S2R R3, SR_CTAID.X ;  /* 0x0000000000037919 */ /* 0x000e660000002500 */
[----:B------:R-:W-:Y:S01]  /*00a0*/  IMAD.SHL.U32 R0, R0, 0x8, RZ ;  /* 0x0000000800007824 */ /* 0x000fe200078e00ff */
[----:B0-----:R-:W-:-:S04]  /*00b0*/  LOP3.LUT R12, R29, 0xff, RZ, 0xc0, !PT ;  /* 0x000000ff1d0c7812 */ /* 0x001fc800078ec0ff */
[-C--:B------:R-:W-:Y:S02]  /*00c0*/  IABS R7, R0.reuse ;  /* 0x0000000000077213 */ /* 0x080fe40000000000 */
[----:B------:R-:W-:Y:S02]  /*00d0*/  IABS R10, R0 ;  /* 0x00000000000a7213 */ /* 0x000fe40000000000 */
[----:B------:R-:W0:Y:S01]  /*00e0*/  I2F.RP R2, R7 ;  /* 0x0000000700027306 */ /* 0x000e220000209400 */
[----:B-1----:R-:W-:-:S07]  /*00f0*/  IABS R8, R3 ;  /* 0x0000000300087213 */ /* 0x002fce0000000000 */
[----:B0-----:R-:W0:Y:S02]  /*0100*/  MUFU.RCP R2, R2 ;  /* 0x0000000200027308 */ /* 0x001e240000001000 */
[----:B0-----:R-:W-:Y:S01]  /*0110*/  IADD3 R4, R2, 0xffffffe, RZ ;  /* 0x0ffffffe02047810 */ /* 0x001fe20007ffe0ff */
[----:B------:R-:W-:-:S05]  /*0120*/  IMAD.MOV R2, RZ, RZ, -R10 ;  /* 0x000000ffff027224 */ /* 0x000fca00078e0a0a */
[----:B------:R0:W1:Y:S02]  /*0130*/  F2I.FTZ.U32.TRUNC.NTZ R5, R4 ;  /* 0x0000000400057305 */ /* 0x000064000021f000 */
[----:B0-----:R-:W-:Y:S02]  /*0140*/  IMAD.MOV.U32 R4, RZ, RZ, RZ ;  /* 0x000000ffff047224 */ /* 0x001fe400078e00ff */
[----:B-1----:R-:W-:-:S04]  /*0150*/  IMAD.MOV R6, RZ, RZ, -R5 ;  /* 0x000000ffff067224 */ /* 0x002fc800078e0a05 */
[----:B------:R-:W-:Y:S02]  /*0160*/  IMAD R9, R6, R7, RZ ;  /* 0x0000000706097224 */ /* 0x000fe400078e02ff */
[----:B------:R-:W-:Y:S02]  /*0170*/  IMAD.MOV.U32 R6, RZ, RZ, R8 ;  /* 0x000000ffff067224 */ /* 0x000fe400078e0008 */
[----:B------:R-:W-:-:S06]  /*0180*/  IMAD.HI.U32 R5, R5, R9, R4 ;  /* 0x0000000905057227 */ /* 0x000fcc00078e0004 */
[----:B------:R-:W-:-:S04]  /*0190*/  IMAD.HI.U32 R5, R5, R6, RZ ;  /* 0x0000000605057227 */ /* 0x000fc800078e00ff */
[----:B------:R-:W-:-:S05]  /*01a0*/  IMAD R2, R5, R2, R6 ;  /* 0x0000000205027224 */ /* 0x000fca00078e0206 */
[----:B------:R-:W-:-:S13]  /*01b0*/  ISETP.GT.U32.AND P1, PT, R7, R2, PT ;  /* 0x000000020700720c */ /* 0x000fda0003f24070 */
[----:B------:R-:W-:Y:S01]  /*01c0*/  @!P1 IMAD.IADD R2, R2, 0x1, -R7 ;  /* 0x0000000102029824 */ /* 0x000fe200078e0a07 */
[----:B------:R-:W-:Y:S02]  /*01d0*/  @!P1 IADD3 R5, R5, 0x1, RZ ;  /* 0x0000000105059810 */ /* 0x000fe40007ffe0ff */
[----:B------:R-:W-:Y:S02]  /*01e0*/  ISETP.NE.AND P1, PT, R0, RZ, PT ;  /* 0x000000ff0000720c */ /* 0x000fe40003f25270 */
[----:B------:R-:W-:Y:S02]  /*01f0*/  ISETP.GE.U32.AND P0, PT, R2, R7, PT ;  /* 0x000000070200720c */ /* 0x000fe40003f06070 */
[----:B------:R-:W-:-:S04]  /*0200*/  LOP3.LUT R2, R3, R0, RZ, 0x3c, !PT ;  /* 0x0000000003027212 */ /* 0x000fc800078e3cff */
[----:B------:R-:W-:Y:S01]  /*0210*/  ISETP.GE.AND P2, PT, R2, RZ, PT ;  /* 0x000000ff0200720c */ /* 0x000fe20003f46270 */
[----:B------:R-:W-:-:S05]  /*0220*/  IMAD.MOV.U32 R2, RZ, RZ, c[0x0][0x178] ;  /* 0x00005e00ff027624 */ /* 0x000fca00078e00ff */
[----:B------:R-:W-:Y:S02]  /*0230*/  IADD3 R2, R2, 0xff, RZ ;  /* 0x000000ff02027810 */ /* 0x000fe40007ffe0ff */
[----:B------:R-:W-:-:S05]  /*0240*/  @P0 IADD3 R5, R5, 0x1, RZ ;  /* 0x0000000105050810 */ /* 0x000fca0007ffe0ff */
[----:B------:R-:W-:Y:S01]  /*0250*/  IMAD.MOV.U32 R6, RZ, RZ, R5 ;  /* 0x000000ffff067224 */ /* 0x000fe200078e0005 */
[----:B------:R-:W-:-:S03]  /*0260*/  SHF.R.S32.HI R5, RZ, 0x1f, R2 ;  /* 0x0000001fff057819 */ /* 0x000fc60000011402 */
[----:B------:R-:W-:Y:S01]  /*0270*/  @!P2 IMAD.MOV R6, RZ, RZ, -R6 ;  /* 0x000000ffff06a224 */ /* 0x000fe200078e0a06 */
[----:B------:R-:W-:Y:S02]  /*0280*/  @!P1 LOP3.LUT R6, RZ, R0, RZ, 0x33, !PT ;  /* 0x00000000ff069212 */ /* 0x000fe400078e33ff */
[----:B------:R-:W-:-:S03]  /*0290*/  LEA.HI R5, R5, R2, RZ, 0x8 ;  /* 0x0000000205057211 */ /* 0x000fc600078f40ff */
[----:B------:R-:W-:Y:S02]  /*02a0*/  IMAD.SHL.U32 R4, R6, 0x8, RZ ;  /* 0x0000000806047824 */ /* 0x000fe400078e00ff */
[----:B------:R-:W-:-:S03]  /*02b0*/  IMAD.MOV R6, RZ, RZ, -R6 ;  /* 0x000000ffff067224 */ /* 0x000fc600078e0a06 */
[----:B------:R-:W-:Y:S01]  /*02c0*/  LEA.HI.SX32 R5, R5, -R4, 0x18 ;  /* 0x8000000405057211 */ /* 0x000fe200078fc2ff */
[----:B------:R-:W-:Y:S02]  /*02d0*/  IMAD R8, R0, R6, R3 ;  /* 0x0000000600087224 */ /* 0x000fe400078e0203 */
[----:B------:R-:W-:Y:S01]  /*02e0*/  IMAD.MOV.U32 R6, RZ, RZ, RZ ;  /* 0x000000ffff067224 */ /* 0x000fe200078e00ff */
[----:B------:R-:W-:Y:S02]  /*02f0*/  IMNMX R5, R5, 0x8, PT ;  /* 0x0000000805057817 */ /* 0x000fe40003800200 */
[----:B------:R-:W-:Y:S02]  /*0300*/  IABS R11, R8 ;  /* 0x00000008000b7213 */ /* 0x000fe40000000000 */
[----:B------:R-:W-:-:S04]  /*0310*/  IABS R9, R5 ;  /* 0x0000000500097213 */ /* 0x000fc80000000000 */
[----:B------:R-:W0:Y:S08]  /*0320*/  I2F.RP R2, R9 ;  /* 0x0000000900027306 */ /* 0x000e300000209400 */
[----:B0-----:R-:W0:Y:S02]  /*0330*/  MUFU.RCP R2, R2 ;  /* 0x0000000200027308 */ /* 0x001e240000001000 */
[----:B0-----:R-:W-:Y:S01]  /*0340*/  IADD3 R7, R2, 0xffffffe, RZ ;  /* 0x0ffffffe02077810 */ /* 0x001fe20007ffe0ff */
[----:B------:R-:W-:-:S05]  /*0350*/  IMAD.MOV.U32 R2, RZ, RZ, 0x3f ;  /* 0x0000003fff027424 */ /* 0x000fca00078e00ff */
[----:B------:R-:W0:Y:S01]  /*0360*/  F2I.FTZ.U32.TRUNC.NTZ R7, R7 ;  /* 0x0000000700077305 */ /* 0x000e22000021f000 */
[----:B------:R-:W-:Y:S01]  /*0370*/  IADD3 R2, R2, c[0x0][0x180], RZ ;  /* 0x0000600002027a10 */ /* 0x000fe20007ffe0ff */
[----:B0-----:R-:W-:-:S04]  /*0380*/  IMAD.MOV R10, RZ, RZ, -R7 ;  /* 0x000000ffff0a7224 */ /* 0x001fc800078e0a07 */
[----:B------:R-:W-:-:S04]  /*0390*/  IMAD.MOV.U32 R0, RZ, RZ, R10 ;  /* 0x000000ffff007224 */ /* 0x000fc800078e000a */
[----:B------:R-:W-:Y:S01]  /*03a0*/  IMAD R3, R0, R9, RZ ;  /* 0x0000000900037224 */ /* 0x000fe200078e02ff */
[----:B------:R-:W-:-:S03]  /*03b0*/  IABS R0, R5 ;  /* 0x0000000500007213 */ /* 0x000fc60000000000 */
[----:B------:R-:W-:-:S04]  /*03c0*/  IMAD.HI.U32 R6, R7, R3, R6 ;  /* 0x0000000307067227 */ /* 0x000fc800078e0006 */
[----:B------:R-:W-:Y:S02]  /*03d0*/  IMAD.MOV R0, RZ, RZ, -R0 ;  /* 0x000000ffff007224 */ /* 0x000fe400078e0a00 */
        /* <DEDUP_REMOVED lines=8> */
[----:B------:R-:W-:-:S07]  /*0460*/  ISETP.GE.AND P2, PT, R0, RZ, PT ;  /* 0x000000ff0000720c */ /* 0x000fce0003f46270 */
[----:B------:R-:W-:Y:S02]  /*0470*/  @P0 IADD3 R6, R6, 0x1, RZ ;  /* 0x0000000106060810 */ /* 0x000fe40007ffe0ff */
[----:B------:R-:W-:-:S04]  /*0480*/  ISETP.GT.AND P0, PT, R2, 0x3f, PT ;  /* 0x0000003f0200780c */ /* 0x000fc80003f04270 */
[----:B------:R-:W-:Y:S01]  /*0490*/  @!P2 IMAD.MOV R6, RZ, RZ, -R6 ;  /* 0x000000ffff06a224 */ /* 0x000fe200078e0a06 */
[----:B------:R-:W-:-:S05]  /*04a0*/  @!P1 LOP3.LUT R6, RZ, R5, RZ, 0x33, !PT ;  /* 0x00000005ff069212 */ /* 0x000fca00078e33ff */
[----:B------:R-:W-:Y:S02]  /*04b0*/  IMAD.MOV R0, RZ, RZ, -R6 ;  /* 0x000000ffff007224 */ /* 0x000fe400078e0a06 */
[----:B------:R-:W-:Y:S02]  /*04c0*/  IMAD.SHL.U32 R28, R6, 0x200, RZ ;  /* 0x00000200061c7824 */ /* 0x000fe400078e00ff */
[----:B------:R-:W-:-:S04]  /*04d0*/  IMAD R5, R5, R0, R8 ;  /* 0x0000000005057224 */ /* 0x000fc800078e0208 */
[----:B------:R-:W-:-:S04]  /*04e0*/  IMAD.IADD R5, R4, 0x1, R5 ;  /* 0x0000000104057824 */ /* 0x000fc800078e0205 */
[----:B------:R-:W-:-:S05]  /*04f0*/  IMAD R0, R5, 0x100, R12 ;  /* 0x0000010005007824 */ /* 0x000fca00078e020c */
[----:B------:R0:W-:Y:S01]  /*0500*/  STL [R1+0x1370], R0 ;  /* 0x0013700001007387 */ /* 0x0001e20000100800 */
[----:B------:R-:W-:Y:S05]  /*0510*/  @P0 BRA `(.L_x_0) ;  /* 0x00000f9000000947 */ /* 0x000fea0003800000 */
[C---:B------:R-:W-:Y:S01]  /*0520*/  IMAD.SHL.U32 R2, R29.reuse, 0x20, RZ ;  /* 0x000000201d027824 */ /* 0x040fe200078e00ff */
[----:B------:R-:W-:Y:S01]  /*0530*/  CS2R R24, SRZ ;  /* 0x0000000000187805 */ /* 0x000fe2000001ff00 */
[----:B0-----:R-:W-:Y:S01]  /*0540*/  IMAD.SHL.U32 R0, R29, 0x2, RZ ;  /* 0x000000021d007824 */ /* 0x001fe200078e00ff */
[----:B------:R-:W-:Y:S01]  /*0550*/  CS2R R26, SRZ ;  /* 0x00000000001a7805 */ /* 0x000fe2000001ff00 */
[----:B------:R-:W-:Y:S01]  /*0560*/  CS2R R20, SRZ ;  /* 0x0000000000147805 */ /* 0x000fe2000001ff00 */
[----:B------:R0:W-:Y:S01]  /*0570*/  STL [R1+0x1374], R2 ;  /* 0x0013740201007387 */ /* 0x0001e20000100800 */
[----:B------:R-:W-:Y:S01]  /*0580*/  CS2R R22, SRZ ;  /* 0x0000000000167805 */ /* 0x000fe2000001ff00 */
[----:B------:R-:W-:Y:S01]  /*0590*/  CS2R R16, SRZ ;  /* 0x0000000000107805 */ /* 0x000fe2000001ff00 */
[----:B------:R-:W-:Y:S01]  /*05a0*/  CS2R R18, SRZ ;  /* 0x0000000000127805 */ /* 0x000fe2000001ff00 */
[----:B------:R0:W-:Y:S01]  /*05b0*/  STL [R1+0x136c], R0 ;  /* 0x00136c0001007387 */ /* 0x0001e20000100800 */
[----:B------:R-:W-:Y:S01]  /*05c0*/  CS2R R12, SRZ ;  /* 0x00000000000c7805 */ /* 0x000fe2000001ff00 */
[----:B------:R-:W-:Y:S01]  /*05d0*/  CS2R R14, SRZ ;  /* 0x00000000000e7805 */ /* 0x000fe2000001ff00 */
[----:B------:R-:W-:Y:S01]  /*05e0*/  CS2R R8, SRZ ;  /* 0x0000000000087805 */ /* 0x000fe2000001ff00 */
[----:B------:R0:W-:Y:S01]  /*05f0*/  STL [R1], RZ ;  /* 0x000000ff01007387 */ /* 0x0001e20000100800 */
[----:B------:R-:W-:Y:S01]  /*0600*/  CS2R R10, SRZ ;  /* 0x00000000000a7805 */ /* 0x000fe2000001ff00 */
[----:B------:R-:W-:Y:S01]  /*0610*/  CS2R R4, SRZ ;  /* 0x0000000000047805 */ /* 0x000fe2000001ff00 */
[----:B------:R-:W-:Y:S01]  /*0620*/  CS2R R6, SRZ ;  /* 0x0000000000067805 */ /* 0x000fe2000001ff00 */
[----:B------:R0:W-:Y:S04]  /*0630*/  STL [R1+0x4], RZ ;  /* 0x000004ff01007387 */ /* 0x0001e80000100800 */
        /* <DEDUP_REMOVED lines=229> */
[----:B------:R0:W-:Y:S01]  /*1490*/  STL [R1+0x60c], RZ ;  /* 0x00060cff01007387 */ /* 0x0001e20000100800 */
[----:B------:R-:W-:Y:S05]  /*14a0*/  BRA `(.L_x_1) ;  /* 0x0003f99000007947 */ /* 0x000fea0003800000 */
.L_x_0:
[----:B------:R-:W-:Y:S01]  /*14b0*/  IMAD.MOV.U32 R11, RZ, RZ, R0 ;  /* 0x000000ffff0b7224 */ /* 0x000fe200078e0000 */
[----:B------:R-:W-:Y:S01]  /*14c0*/  IABS R15, c[0x0][0x17c] ;  /* 0x00005f00000f7a13 */ /* 0x000fe20000000000 */
[----:B------:R-:W-:Y:S01]  /*14d0*/  IMAD.SHL.U32 R12, R29, 0x2, RZ ;  /* 0x000000021d0c7824 */ /* 0x000fe200078e00ff */
[----:B0-----:R-:W-:Y:S01]  /*14e0*/  IABS R0, c[0x0][0x178] ;  /* 0x00005e0000007a13 */ /* 0x001fe20000000000 */
[----:B------:R-:W-:Y:S01]  /*14f0*/  STL [R1+0x1378], R28 ;  /* 0x0013781c01007387 */ /* 0x000fe20000100800 */
[----:B------:R-:W0:Y:S01]  /*1500*/  I2F.RP R8, R15 ;  /* 0x0000000f00087306 */ /* 0x000e220000209400 */
[----:B------:R-:W-:-:S02]  /*1510*/  SHF.R.U32.HI R17, RZ, 0x6, R29 ;  /* 0x00000006ff117819 */ /* 0x000fc4000001161d */
[----:B------:R-:W-:Y:S01]  /*1520*/  IABS R9, R11 ;  /* 0x0000000b00097213 */ /* 0x000fe20000000000 */
[----:B------:R-:W-:Y:S01]  /*1530*/  STL [R1+0x136c], R12 ;  /* 0x00136c0c01007387 */ /* 0x000fe20000100800 */
[----:B------:R-:W-:-:S03]  /*1540*/  SGXT.U32 R17, R17, 0x2 ;  /* 0x000000021111781a */ /* 0x000fc60000000000 */
[----:B------:R-:W1:Y:S01]  /*1550*/  I2F.RP R3, R0 ;  /* 0x0000000000037306 */ /* 0x000e620000209400 */
[----:B------:R-:W-:-:S04]  /*1560*/  LOP3.LUT R17, R28, R17, RZ, 0xfc, !PT ;  /* 0x000000111c117212 */ /* 0x000fc800078efcff */
[C---:B------:R-:W-:Y:S02]  /*1570*/  ISETP.GE.AND P2, PT, R17.reuse, RZ, PT ;  /* 0x000000ff1100720c */ /* 0x040fe40003f46270 */
[C---:B------:R-:W-:Y:S01]  /*1580*/  LOP3.LUT R16, R17.reuse, 0x1e4, RZ, 0xfc, !PT ;  /* 0x000001e411107812 */ /* 0x040fe200078efcff */
[----:B0-----:R-:W0:Y:S01]  /*1590*/  MUFU.RCP R8, R8 ;  /* 0x0000000800087308 */ /* 0x001e220000001000 */
[----:B------:R-:W-:-:S07]  /*15a0*/  LOP3.LUT R26, R17, 0x40, RZ, 0xfc, !PT ;  /* 0x00000040111a7812 */ /* 0x000fce00078efcff */
[----:B-1----:R-:W1:Y:S01]  /*15b0*/  MUFU.RCP R3, R3 ;  /* 0x0000000300037308 */ /* 0x002e620000001000 */
[----:B0-----:R-:W-:Y:S02]  /*15c0*/  IADD3 R4, R8, 0xffffffe, RZ ;  /* 0x0ffffffe08047810 */ /* 0x001fe40007ffe0ff */
[----:B------:R-:W-:-:S05]  /*15d0*/  IABS R8, R17 ;  /* 0x0000001100087213 */ /* 0x000fca0000000000 */
[----:B------:R0:W2:Y:S01]  /*15e0*/  F2I.FTZ.U32.TRUNC.NTZ R5, R4 ;  /* 0x0000000400057305 */ /* 0x0000a2000021f000 */
[----:B-1----:R-:W-:-:S07]  /*15f0*/  IADD3 R6, R3, 0xffffffe, RZ ;  /* 0x0ffffffe03067810 */ /* 0x002fce0007ffe0ff */
[----:B------:R1:W3:Y:S01]  /*1600*/  F2I.FTZ.U32.TRUNC.NTZ R7, R6 ;  /* 0x0000000600077305 */ /* 0x0002e2000021f000 */
[----:B0-----:R-:W-:Y:S02]  /*1610*/  IMAD.MOV.U32 R4, RZ, RZ, RZ ;  /* 0x000000ffff047224 */ /* 0x001fe400078e00ff */
[----:B--2---:R-:W-:Y:S02]  /*1620*/  IMAD.MOV R10, RZ, RZ, -R5 ;  /* 0x000000ffff0a7224 */ /* 0x004fe400078e0a05 */
[----:B-1----:R-:W-:Y:S02]  /*1630*/  IMAD.MOV.U32 R6, RZ, RZ, RZ ;  /* 0x000000ffff067224 */ /* 0x002fe400078e00ff */
[----:B------:R-:W-:Y:S01]  /*1640*/  IMAD R19, R10, R15, RZ ;  /* 0x0000000f0a137224 */ /* 0x000fe200078e02ff */
[----:B------:R-:W-:Y:S01]  /*1650*/  LOP3.LUT R10, R17, 0x1fc, RZ, 0xfc, !PT ;  /* 0x000001fc110a7812 */ /* 0x000fe200078efcff */
[----:B---3--:R-:W-:-:S03]  /*1660*/  IMAD.MOV R3, RZ, RZ, -R7 ;  /* 0x000000ffff037224 */ /* 0x008fc600078e0a07 */
[----:B------:R-:W-:Y:S01]  /*1670*/  ISETP.GE.AND P4, PT, R10, RZ, PT ;  /* 0x000000ff0a00720c */ /* 0x000fe20003f86270 */
[----:B------:R-:W-:Y:S01]  /*1680*/  IMAD.HI.U32 R19, R5, R19, R4 ;  /* 0x0000001305137227 */ /* 0x000fe200078e0004 */
[----:B------:R-:W-:Y:S02]  /*1690*/  SHF.R.U32.HI R5, RZ, 0x2, R29 ;  /* 0x00000002ff057819 */ /* 0x000fe4000001161d */
[----:B------:R-:W-:Y:S01]  /*16a0*/  LOP3.LUT R4, R12, 0x10, RZ, 0xc0, !PT ;  /* 0x000000100c047812 */ /* 0x000fe200078ec0ff */
[----:B------:R-:W-:-:S04]  /*16b0*/  IMAD R3, R3, R0, RZ ;  /* 0x0000000003037224 */ /* 0x000fc800078e02ff */
[----:B------:R-:W-:Y:S01]  /*16c0*/  IMAD.HI.U32 R6, R7, R3, R6 ;  /* 0x0000000307067227 */ /* 0x000fe200078e0006 */
[----:B------:R-:W-:-:S03]  /*16d0*/  SHF.R.S32.HI R7, RZ, 0x1f, R2 ;  /* 0x0000001fff077819 */ /* 0x000fc60000011402 */
[----:B------:R-:W-:Y:S01]  /*16e0*/  IMAD.HI.U32 R3, R19, R8, RZ ;  /* 0x0000000813037227 */ /* 0x000fe200078e00ff */
[----:B------:R-:W-:Y:S02]  /*16f0*/  LEA.HI R7, R7, R2, RZ, 0x6 ;  /* 0x0000000207077211 */ /* 0x000fe400078f30ff */
[----:B------:R-:W-:Y:S01]  /*1700*/  LOP3.LUT R2, R4, 0x20, R5, 0xf8, !PT ;  /* 0x0000002004027812 */ /* 0x000fe200078ef805 */
[----:B------:R-:W-:Y:S02]  /*1710*/  IMAD.HI.U32 R6, R6, R9, RZ ;  /* 0x0000000906067227 */ /* 0x000fe400078e00ff */
[----:B------:R0:W-:Y:S02]  /*1720*/  STL [R1+0x224], R7 ;  /* 0x0002240701007387 */ /* 0x0001e40000100800 */
[----:B------:R-:W-:Y:S01]  /*1730*/  IMAD.MOV R25, RZ, RZ, -R3 ;  /* 0x000000ffff197224 */ /* 0x000fe200078e0a03 */
[----:B------:R-:W-:Y:S01]  /*1740*/  LOP3.LUT R3, R29, 0x7, RZ, 0xc0, !PT ;  /* 0x000000071d037812 */ /* 0x000fe200078ec0ff */
[----:B------:R-:W-:-:S02]  /*1750*/  IMAD.MOV R6, RZ, RZ, -R6 ;  /* 0x000000ffff067224 */ /* 0x000fc400078e0a06 */
[----:B------:R-:W-:Y:S01]  /*1760*/  IMAD.SHL.U32 R5, R29, 0x20, RZ ;  /* 0x000000201d057824 */ /* 0x000fe200078e00ff */
[----:B------:R-:W-:Y:S01]  /*1770*/  LOP3.LUT R29, R17, 0x34, RZ, 0xfc, !PT ;  /* 0x00000034111d7812 */ /* 0x000fe200078efcff */
[----:B------:R-:W-:Y:S01]  /*1780*/  IMAD R25, R15, R25, R8 ;  /* 0x000000190f197224 */ /* 0x000fe200078e0208 */
[----:B------:R-:W-:Y:S01]  /*1790*/  IABS R8, R10 ;  /* 0x0000000a00087213 */ /* 0x000fe20000000000 */
[C---:B------:R-:W-:Y:S01]  /*17a0*/  IMAD R11, R0.reuse, R6, R9 ;  /* 0x00000006000b7224 */ /* 0x040fe200078e0209 */
[----:B------:R1:W-:Y:S01]  /*17b0*/  STL [R1+0x1374], R5 ;  /* 0x0013740501007387 */ /* 0x0003e20000100800 */
[----:B------:R-:W-:Y:S01]  /*17c0*/  LOP3.LUT R6, R5, 0xc00, RZ, 0xc0, !PT ;  /* 0x00000c0005067812 */ /* 0x000fe200078ec0ff */
[----:B0-----:R-:W-:Y:S01]  /*17d0*/  IMAD R7, R3, 0x210, RZ ;  /* 0x0000021003077824 */ /* 0x001fe200078e02ff */
[----:B------:R-:W-:Y:S02]  /*17e0*/  ISETP.GT.U32.AND P1, PT, R15, R25, PT ;  /* 0x000000190f00720c */ /* 0x000fe40003f24070 */
[----:B------:R-:W-:Y:S01]  /*17f0*/  ISETP.GT.U32.AND P0, PT, R0, R11, PT ;  /* 0x0000000b0000720c */ /* 0x000fe20003f04070 */
[----:B------:R-:W-:Y:S01]  /*1800*/  IMAD R6, R3, 0x80, R6 ;  /* 0x0000008003067824 */ /* 0x000fe200078e0206 */
[----:B------:R-:W-:Y:S01]  /*1810*/  LOP3.LUT R28, R7, R2, RZ, 0x3c, !PT ;  /* 0x00000002071c7212 */ /* 0x000fe200078e3cff */
[----:B------:R-:W-:Y:S01]  /*1820*/  IMAD.HI.U32 R2, R19, R8, RZ ;  /* 0x0000000813027227 */ /* 0x000fe200078e00ff */
[----:B------:R-:W-:-:S02]  /*1830*/  LOP3.LUT R9, R17, 0x1f8, RZ, 0xfc, !PT ;  /* 0x000001f811097812 */ /* 0x000fc400078efcff */
[----:B------:R-:W-:Y:S01]  /*1840*/  IABS R7, R16 ;  /* 0x0000001000077213 */ /* 0x000fe20000000000 */
[----:B-1----:R-:W-:Y:S01]  /*1850*/  IMAD.SHL.U32 R5, R3, 0x10, RZ ;  /* 0x0000001003057824 */ /* 0x002fe200078e00ff */
[----:B------:R0:W-:Y:S01]  /*1860*/  STL [R1+0x14d0], R28 ;  /* 0x0014d01c01007387 */ /* 0x0001e20000100800 */
[----:B------:R-:W-:Y:S02]  /*1870*/  IABS R4, R9 ;  /* 0x0000000900047213 */ /* 0x000fe40000000000 */
[----:B------:R-:W-:Y:S01]  /*1880*/  @!P1 IMAD.IADD R25, R25, 0x1, -R15 ;  /* 0x0000000119199824 */ /* 0x000fe200078e0a0f */
[----:B------:R-:W-:Y:S01]  /*1890*/  LOP3.LUT R5, R5, 0x30, R12, 0x78, !PT ;  /* 0x0000003005057812 */ /* 0x000fe200078e780c */
[----:B------:R-:W-:Y:S01]  /*18a0*/  @!P0 IMAD.IADD R11, R11, 0x1, -R0 ;  /* 0x000000010b0b8824 */ /* 0x000fe200078e0a00 */
[----:B------:R-:W-:Y:S01]  /*18b0*/  ISETP.GE.AND P1, PT, R9, RZ, PT ;  /* 0x000000ff0900720c */ /* 0x000fe20003f26270 */
[----:B------:R-:W-:Y:S01]  /*18c0*/  IMAD.HI.U32 R3, R19, R4, RZ ;  /* 0x0000000413037227 */ /* 0x000fe200078e00ff */
[----:B------:R-:W-:-:S02]  /*18d0*/  ISETP.GT.U32.AND P6, PT, R15, R25, PT ;  /* 0x000000190f00720c */ /* 0x000fc40003fc4070 */
[----:B------:R-:W-:Y:S01]  /*18e0*/  ISETP.GT.U32.AND P3, PT, R0, R11, PT ;  /* 0x0000000b0000720c */ /* 0x000fe20003f64070 */
[----:B------:R-:W-:Y:S01]  /*18f0*/  IMAD.IADD R5, R6, 0x1, R5 ;  /* 0x0000000106057824 */ /* 0x000fe200078e0205 */
[----:B0-----:R-:W-:Y:S01]  /*1900*/  LOP3.LUT R28, R17, 0x20, RZ, 0xfc, !PT ;  /* 0x00000020111c7812 */ /* 0x001fe200078efcff */
[----:B------:R-:W-:-:S03]  /*1910*/  IMAD.MOV R3, RZ, RZ, -R3 ;  /* 0x000000ffff037224 */ /* 0x000fc600078e0a03 */
[----:B------:R0:W-:Y:S01]  /*1920*/  STL [R1+0xd34], R5 ;  /* 0x000d340501007387 */ /* 0x0001e20000100800 */
[----:B------:R-:W-:Y:S01]  /*1930*/  IMAD R4, R15, R3, R4 ;  /* 0x000000030f047224 */ /* 0x000fe200078e0204 */
[----:B------:R-:W-:-:S03]  /*1940*/  LOP3.LUT R3, R17, 0x1ec, RZ, 0xfc, !PT ;  /* 0x000001ec11037812 */ /* 0x000fc600078efcff */
[----:B------:R-:W-:Y:S01]  /*1950*/  @!P6 IMAD.IADD R25, R25, 0x1, -R15 ;  /* 0x000000011919e824 */ /* 0x000fe200078e0a0f */
[----:B------:R-:W-:Y:S01]  /*1960*/  ISETP.GT.U32.AND P6, PT, R15, R4, PT ;  /* 0x000000040f00720c */ /* 0x000fe20003fc4070 */
[----:B------:R-:W-:Y:S01]  /*1970*/  @!P3 IMAD.IADD R11, R11, 0x1, -R0 ;  /* 0x000000010b0bb824 */ /* 0x000fe200078e0a00 */
[----:B------:R-:W-:Y:S01]  /*1980*/  IABS R12, R3 ;  /* 0x00000003000c7213 */ /* 0x000fe20000000000 */
[----:B------:R-:W-:Y:S01]  /*1990*/  @!P2 IMAD.MOV R25, RZ, RZ, -R25 ;  /* 0x000000ffff19a224 */ /* 0x000fe200078e0a19 */
[----:B------:R-:W-:Y:S01]  /*19a0*/  ISETP.GE.AND P2, PT, R3, RZ, PT ;  /* 0x000000ff0300720c */ /* 0x000fe20003f46270 */
[----:B0-----:R-:W-:Y:S01]  /*19b0*/  IMAD.MOV R5, RZ, RZ, -R2 ;  /* 0x000000ffff057224 */ /* 0x001fe200078e0a02 */
[----:B------:R-:W-:Y:S01]  /*19c0*/  LOP3.LUT R2, R17, 0x1f4, RZ, 0xfc, !PT ;  /* 0x000001f411027812 */ /* 0x000fe200078efcff */
[----:B------:R-:W-:Y:S02]  /*19d0*/  STL [R1+0x220], R11 ;  /* 0x0002200b01007387 */ /* 0x000fe40000100800 */
[C---:B------:R-:W-:Y:S01]  /*19e0*/  IMAD R8, R15.reuse, R5, R8 ;  /* 0x000000050f087224 */ /* 0x040fe200078e0208 */
[----:B------:R-:W-:Y:S01]  /*19f0*/  ISETP.GE.AND P0, PT, R2, RZ, PT ;  /* 0x000000ff0200720c */ /* 0x000fe20003f06270 */
[----:B------:R0:W-:Y:S01]  /*1a00*/  STL [R1+0x14d4], R25 ;  /* 0x0014d41901007387 */ /* 0x0001e20000100800 */
[----:B------:R-:W-:Y:S01]  /*1a10*/  IABS R10, R2 ;  /* 0x00000002000a7213 */ /* 0x000fe20000000000 */
[----:B------:R-:W-:Y:S01]  /*1a20*/  @!P6 IMAD.IADD R4, R4, 0x1, -R15 ;  /* 0x000000010404e824 */ /* 0x000fe200078e0a0f */
[----:B------:R-:W-:-:S02]  /*1a30*/  ISETP.GT.U32.AND P5, PT, R15, R8, PT ;  /* 0x000000080f00720c */ /* 0x000fc40003fa4070 */
[----:B------:R-:W-:Y:S01]  /*1a40*/  LOP3.LUT R2, R17, 0x1f0, RZ, 0xfc, !PT ;  /* 0x000001f011027812 */ /* 0x000fe200078efcff */
[----:B------:R-:W-:Y:S01]  /*1a50*/  IMAD.HI.U32 R0, R19, R10, RZ ;  /* 0x0000000a13007227 */ /* 0x000fe200078e00ff */
[----:B------:R-:W-:Y:S02]  /*1a60*/  ISETP.GT.U32.AND P6, PT, R15, R4, PT ;  /* 0x000000040f00720c */ /* 0x000fe40003fc4070 */
[----:B------:R-:W-:Y:S01]  /*1a70*/  IABS R6, R2 ;  /* 0x0000000200067213 */ /* 0x000fe20000000000 */
[----:B------:R-:W-:Y:S01]  /*1a80*/  IMAD.MOV R9, RZ, RZ, -R0 ;  /* 0x000000ffff097224 */ /* 0x000fe200078e0a00 */
[----:B------:R-:W-:Y:S02]  /*1a90*/  ISETP.GE.AND P3, PT, R2, RZ, PT ;  /* 0x000000ff0200720c */ /* 0x000fe40003f66270 */
[----:B------:R-:W-:Y:S01]  /*1aa0*/  LOP3.LUT R2, R17, 0x1e8, RZ, 0xfc, !PT ;  /* 0x000001e811027812 */ /* 0x000fe200078efcff */
[----:B------:R-:W-:Y:S01]  /*1ab0*/  IMAD.HI.U32 R0, R19, R6, RZ ;  /* 0x0000000613007227 */ /* 0x000fe200078e00ff */
[----:B0-----:R-:W-:-:S03]  /*1ac0*/  LOP3.LUT R25, R17, 0x24, RZ, 0xfc, !PT ;  /* 0x0000002411197812 */ /* 0x001fc600078efcff */
[----:B------:R-:W-:Y:S02]  /*1ad0*/  @!P5 IMAD.IADD R8, R8, 0x1, -R15 ;  /* 0x000000010808d824 */ /* 0x000fe400078e0a0f */
[----:B------:R-:W-:Y:S02]  /*1ae0*/  IMAD.MOV R0, RZ, RZ, -R0 ;  /* 0x000000ffff007224 */ /* 0x000fe400078e0a00 */
[C---:B------:R-:W-:Y:S01]  /*1af0*/  IMAD R9, R15.reuse, R9, R10 ;  /* 0x000000090f097224 */ /* 0x040fe200078e020a */
[C---:B------:R-:W-:Y:S01]  /*1b00*/  ISETP.GT.U32.AND P5, PT, R15.reuse, R8, PT ;  /* 0x000000080f00720c */ /* 0x040fe20003fa4070 */
[----:B------:R-:W-:Y:S01]  /*1b10*/  IMAD R6, R15, R0, R6 ;  /* 0x000000000f067224 */ /* 0x000fe200078e0206 */
[----:B------:R-:W-:Y:S01]  /*1b20*/  IABS R10, R2 ;  /* 0x00000002000a7213 */ /* 0x000fe20000000000 */
[----:B------:R-:W-:-:S04]  /*1b30*/  IMAD.HI.U32 R0, R19, R12, RZ ;  /* 0x0000000c13007227 */ /* 0x000fc800078e00ff */
[----:B------:R-:W-:-:S04]  /*1b40*/  IMAD.HI.U32 R3, R19, R10, RZ ;  /* 0x0000000a13037227 */ /* 0x000fc800078e00ff */
[----:B------:R-:W-:Y:S02]  /*1b50*/  IMAD.MOV R5, RZ, RZ, -R0 ;  /* 0x000000ffff057224 */ /* 0x000fe400078e0a00 */
[----:B------:R-:W-:Y:S01]  /*1b60*/  @!P5 IMAD.IADD R8, R8, 0x1, -R15 ;  /* 0x000000010808d824 */ /* 0x000fe200078e0a0f */
[C---:B------:R-:W-:Y:S01]  /*1b70*/  ISETP.GT.U32.AND P5, PT, R15.reuse, R9, PT ;  /* 0x000000090f00720c */ /* 0x040fe20003fa4070 */
[----:B------:R-:W-:Y:S02]  /*1b80*/  IMAD.MOV.U32 R0, RZ, RZ, R7 ;  /* 0x000000ffff007224 */ /* 0x000fe400078e0007 */
[----:B------:R-:W-:Y:S02]  /*1b90*/  IMAD.MOV.U32 R11, RZ, RZ, R8 ;  /* 0x000000ffff0b7224 */ /* 0x000fe400078e0008 */
[----:B------:R-:W-:Y:S02]  /*1ba0*/  IMAD.MOV R7, RZ, RZ, -R3 ;  /* 0x000000ffff077224 */ /* 0x000fe400078e0a03 */
[----:B------:R-:W-:Y:S01]  /*1bb0*/  IMAD R8, R15, R5, R12 ;  /* 0x000000050f087224 */ /* 0x000fe200078e020c */
[----:B------:R-:W-:Y:S01]  /*1bc0*/  LOP3.LUT R12, R17, 0x1e0, RZ, 0xfc, !PT ;  /* 0x000001e0110c7812 */ /* 0x000fe200078efcff */
[----:B------:R-:W-:Y:S01]  /*1bd0*/  IMAD R7, R15, R7, R10 ;  /* 0x000000070f077224 */ /* 0x000fe200078e020a */
[----:B------:R-:W-:Y:S01]  /*1be0*/  LOP3.LUT R5, R17, 0x1dc, RZ, 0xfc, !PT ;  /* 0x000001dc11057812 */ /* 0x000fe200078efcff */
[----:B------:R-:W-:Y:S01]  /*1bf0*/  @!P6 IMAD.IADD R4, R4, 0x1, -R15 ;  /* 0x000000010404e824 */ /* 0x000fe200078e0a0f */
[C---:B------:R-:W-:Y:S01]  /*1c00*/  ISETP.GT.U32.AND P6, PT, R15.reuse, R8, PT ;  /* 0x000000080f00720c */ /* 0x040fe20003fc4070 */
[----:B------:R-:W-:Y:S01]  /*1c10*/  @!P4 IMAD.MOV R11, RZ, RZ, -R11 ;  /* 0x000000ffff0bc224 */ /* 0x000fe200078e0a0b */
[----:B------:R-:W-:Y:S01]  /*1c20*/  ISETP.GT.U32.AND P4, PT, R15, R6, PT ;  /* 0x000000060f00720c */ /* 0x000fe20003f84070 */
[----:B------:R-:W-:Y:S01]  /*1c30*/  @!P5 IMAD.IADD R9, R9, 0x1, -R15 ;  /* 0x000000010909d824 */ /* 0x000fe200078e0a0f */
[----:B------:R-:W-:Y:S01]  /*1c40*/  ISETP.GT.U32.AND P5, PT, R15, R7, PT ;  /* 0x000000070f00720c */ /* 0x000fe20003fa4070 */
[----:B------:R-:W-:Y:S01]  /*1c50*/  IMAD.HI.U32 R3, R19, R0, RZ ;  /* 0x0000000013037227 */ /* 0x000fe200078e00ff */
[----:B------:R-:W-:Y:S01]  /*1c60*/  IABS R10, R12 ;  /* 0x0000000c000a7213 */ /* 0x000fe20000000000 */
[----:B------:R0:W-:Y:S01]  /*1c70*/  STL [R1+0x48], R11 ;  /* 0x0000480b01007387 */ /* 0x0001e20000100800 */
[----:B------:R-:W-:Y:S01]  /*1c80*/  IABS R14, R5 ;  /* 0x00000005000e7213 */ /* 0x000fe20000000000 */
[----:B------:R-:W-:-:S04]  /*1c90*/  IMAD.MOV R3, RZ, RZ, -R3 ;  /* 0x000000ffff037224 */ /* 0x000fc800078e0a03 */
[--C-:B------:R-:W-:Y:S02]  /*1ca0*/  @!P6 IMAD.IADD R8, R8, 0x1, -R15.reuse ;  /* 0x000000010808e824 */ /* 0x100fe400078e0a0f */
[--C-:B------:R-:W-:Y:S01]  /*1cb0*/  @!P4 IMAD.IADD R6, R6, 0x1, -R15.reuse ;  /* 0x000000010606c824 */ /* 0x100fe200078e0a0f */
[----:B------:R-:W-:Y:S01]  /*1cc0*/  ISETP.GT.U32.AND P4, PT, R15, R9, PT ;  /* 0x000000090f00720c */ /* 0x000fe20003f84070 */
[----:B------:R-:W-:Y:S01]  /*1cd0*/  @!P5 IMAD.IADD R7, R7, 0x1, -R15 ;  /* 0x000000010707d824 */ /* 0x000fe200078e0a0f */
[C---:B------:R-:W-:Y:S01]  /*1ce0*/  ISETP.GT.U32.AND P5, PT, R15.reuse, R8, PT ;  /* 0x000000080f00720c */ /* 0x040fe20003fa4070 */
[----:B0-----:R-:W-:Y:S01]  /*1cf0*/  IMAD.MOV.U32 R11, RZ, RZ, R4 ;  /* 0x000000ffff0b7224 */ /* 0x001fe200078e0004 */
[----:B------:R-:W-:Y:S01]  /*1d00*/  ISETP.GT.U32.AND P6, PT, R15, R6, PT ;  /* 0x000000060f00720c */ /* 0x000fe20003fc4070 */
[----:B------:R-:W-:-:S04]  /*1d10*/  IMAD.HI.U32 R4, R19, R10, RZ ;  /* 0x0000000a13047227 */ /* 0x000fc800078e00ff */
[----:B------:R-:W-:Y:S02]  /*1d20*/  IMAD.MOV R4, RZ, RZ, -R4 ;  /* 0x000000ffff047224 */ /* 0x000fe400078e0a04 */
[----:B------:R-:W-:Y:S01]  /*1d30*/  @!P1 IMAD.MOV R11, RZ, RZ, -R11 ;  /* 0x000000ffff0b9224 */ /* 0x000fe200078e0a0b */
[C---:B------:R-:W-:Y:S01]  /*1d40*/  ISETP.GT.U32.AND P1, PT, R15.reuse, R7, PT ;  /* 0x000000070f00720c */ /* 0x040fe20003f24070 */
[----:B------:R-:W-:Y:S01]  /*1d50*/  IMAD R0, R15, R3, R0 ;  /* 0x000000030f007224 */ /* 0x000fe200078e0200 */
[----:B------:R-:W-:Y:S01]  /*1d60*/  LOP3.LUT R3, R17, 0x1d8, RZ, 0xfc, !PT ;  /* 0x000001d811037812 */ /* 0x000fe200078efcff */
[----:B------:R-:W-:Y:S01]  /*1d70*/  IMAD R10, R15, R4, R10 ;  /* 0x000000040f0a7224 */ /* 0x000fe200078e020a */
[----:B------:R-:W-:Y:S01]  /*1d80*/  LOP3.LUT R4, R17, 0x1d4, RZ, 0xfc, !PT ;  /* 0x000001d411047812 */ /* 0x000fe200078efcff */
[--C-:B------:R-:W-:Y:S01]  /*1d90*/  @!P4 IMAD.IADD R9, R9, 0x1, -R15.reuse ;  /* 0x000000010909c824 */ /* 0x100fe200078e0a0f */
[C---:B------:R-:W-:Y:S01]  /*1da0*/  ISETP.GT.U32.AND P4, PT, R15.reuse, R0, PT ;  /* 0x000000000f00720c */ /* 0x040fe20003f84070 */
[--C-:B------:R-:W-:Y:S01]  /*1db0*/  @!P5 IMAD.IADD R8, R8, 0x1, -R15.reuse ;  /* 0x000000010808d824 */ /* 0x100fe200078e0a0f */
[----:B------:R-:W-:Y:S01]  /*1dc0*/  ISETP.GT.U32.AND P5, PT, R15, R10, PT ;  /* 0x0000000a0f00720c */ /* 0x000fe20003fa4070 */
[--C-:B------:R-:W-:Y:S01]  /*1dd0*/  @!P6 IMAD.IADD R6, R6, 0x1, -R15.reuse ;  /* 0x000000010606e824 */ /* 0x100fe200078e0a0f */
[----:B------:R-:W-:Y:S01]  /*1de0*/  IABS R13, R3 ;  /* 0x00000003000d7213 */ /* 0x000fe20000000000 */
[----:B------:R0:W-:Y:S01]  /*1df0*/  STL [R1+0x24], R11 ;  /* 0x0000240b01007387 */ /* 0x0001e20000100800 */
[----:B------:R-:W-:Y:S01]  /*1e00*/  ISETP.GE.AND P6, PT, R2, RZ, PT ;  /* 0x000000ff0200720c */ /* 0x000fe20003fc6270 */
[----:B------:R-:W-:Y:S01]  /*1e10*/  @!P1 IMAD.IADD R7, R7, 0x1, -R15 ;  /* 0x0000000107079824 */ /* 0x000fe200078e0a0f */
[----:B------:R-:W-:Y:S01]  /*1e20*/  ISETP.GE.AND P1, PT, R16, RZ, PT ;  /* 0x000000ff1000720c */ /* 0x000fe20003f26270 */
[----:B------:R-:W-:Y:S01]  /*1e30*/  IMAD.HI.U32 R2, R19, R13, RZ ;  /* 0x0000000d13027227 */ /* 0x000fe200078e00ff */
[----:B------:R-:W-:-:S03]  /*1e40*/  IABS R16, R4 ;  /* 0x0000000400107213 */ /* 0x000fc60000000000 */
[--C-:B------:R-:W-:Y:S01]  /*1e50*/  @!P4 IMAD.IADD R0, R0, 0x1, -R15.reuse ;  /* 0x000000010000c824 */ /* 0x100fe200078e0a0f */
[----:B------:R-:W-:Y:S01]  /*1e60*/  ISETP.GE.AND P4, PT, R12, RZ, PT ;  /* 0x000000ff0c00720c */ /* 0x000fe20003f86270 */
[----:B------:R-:W-:Y:S02]  /*1e70*/  @!P5 IMAD.IADD R10, R10, 0x1, -R15 ;  /* 0x000000010a0ad824 */ /* 0x000fe400078e0a0f */
[----:B------:R-:W-:Y:S02]  /*1e80*/  IMAD.MOV.U32 R12, RZ, RZ, R16 ;  /* 0x000000ffff0c7224 */ /* 0x000fe400078e0010 */
[----:B------:R-:W-:Y:S01]  /*1e90*/  IMAD.MOV R2, RZ, RZ, -R2 ;  /* 0x000000ffff027224 */ /* 0x000fe200078e0a02 */
[----:B------:R-:W-:Y:S01]  /*1ea0*/  ISETP.GT.U32.AND P5, PT, R15, R10, PT ;  /* 0x0000000a0f00720c */ /* 0x000fe20003fa4070 */
[----:B------:R-:W-:Y:S02]  /*1eb0*/  IMAD.MOV.U32 R20, RZ, RZ, R9 ;  /* 0x000000ffff147224 */ /* 0x000fe400078e0009 */
[----:B0-----:R-:W-:-:S04]  /*1ec0*/  IMAD.HI.U32 R11, R19, R14, RZ ;  /* 0x0000000e130b7227 */ /* 0x001fc800078e00ff */
[----:B------:R-:W-:-:S04]  /*1ed0*/  IMAD.HI.U32 R9, R19, R12, RZ ;  /* 0x0000000c13097227 */ /* 0x000fc800078e00ff */
[----:B------:R-:W-:Y:S01]  /*1ee0*/  IMAD R13, R15, R2, R13 ;  /* 0x000000020f0d7224 */ /* 0x000fe200078e020d */
[----:B------:R-:W-:Y:S01]  /*1ef0*/  LOP3.LUT R2, R17, 0x1d0, RZ, 0xfc, !PT ;  /* 0x000001d011027812 */ /* 0x000fe200078efcff */
[----:B------:R-:W-:Y:S01]  /*1f00*/  @!P0 IMAD.MOV R20, RZ, RZ, -R20 ;  /* 0x000000ffff148224 */ /* 0x000fe200078e0a14 */
[C---:B------:R-:W-:Y:S01]  /*1f10*/  ISETP.GT.U32.AND P0, PT, R15.reuse, R0, PT ;  /* 0x000000000f00720c */ /* 0x040fe20003f04070 */
[----:B------:R-:W-:Y:S02]  /*1f20*/  IMAD.MOV R11, RZ, RZ, -R11 ;  /* 0x000000ffff0b7224 */ /* 0x000fe400078e0a0b */
[----:B------:R-:W-:Y:S01]  /*1f30*/  IMAD.MOV.U32 R18, RZ, RZ, R6 ;  /* 0x000000ffff127224 */ /* 0x000fe200078e0006 */
[----:B------:R0:W-:Y:S01]  /*1f40*/  STL [R1+0x1c], R20 ;  /* 0x00001c1401007387 */ /* 0x0001e20000100800 */
[----:B------:R-:W-:Y:S01]  /*1f50*/  IMAD.MOV R6, RZ, RZ, -R9 ;  /* 0x000000ffff067224 */ /* 0x000fe200078e0a09 */
[----:B------:R-:W-:Y:S01]  /*1f60*/  IABS R9, R2 ;  /* 0x0000000200097213 */ /* 0x000fe20000000000 */
[----:B------:R-:W-:Y:S01]  /*1f70*/  @!P6 IMAD.MOV R7, RZ, RZ, -R7 ;  /* 0x000000ffff07e224 */ /* 0x000fe200078e0a07 */
[C---:B------:R-:W-:Y:S01]  /*1f80*/  ISETP.GT.U32.AND P6, PT, R15.reuse, R13, PT ;  /* 0x0000000d0f00720c */ /* 0x040fe20003fc4070 */
[----:B------:R-:W-:-:S02]  /*1f90*/  IMAD R14, R15, R11, R14 ;  /* 0x0000000b0f0e7224 */ /* 0x000fc400078e020e */
[C---:B------:R-:W-:Y:S02]  /*1fa0*/  IMAD R12, R15.reuse, R6, R12 ;  /* 0x000000060f0c7224 */ /* 0x040fe400078e020c */
[----:B------:R-:W-:Y:S01]  /*1fb0*/  @!P3 IMAD.MOV R18, RZ, RZ, -R18 ;  /* 0x000000ffff12b224 */ /* 0x000fe200078e0a12 */
[C---:B------:R-:W-:Y:S01]  /*1fc0*/  ISETP.GT.U32.AND P3, PT, R15.reuse, R14, PT ;  /* 0x0000000e0f00720c */ /* 0x040fe20003f64070 */
[--C-:B------:R-:W-:Y:S01]  /*1fd0*/  @!P5 IMAD.IADD R10, R10, 0x1, -R15.reuse ;  /* 0x000000010a0ad824 */ /* 0x100fe200078e0a0f */
[----:B------:R-:W-:Y:S01]  /*1fe0*/  ISETP.GT.U32.AND P5, PT, R15, R12, PT ;  /* 0x0000000c0f00720c */ /* 0x000fe20003fa4070 */
[--C-:B------:R-:W-:Y:S01]  /*1ff0*/  @!P0 IMAD.IADD R0, R0, 0x1, -R15.reuse ;  /* 0x0000000100008824 */ /* 0x100fe200078e0a0f */
[----:B------:R-:W-:Y:S01]  /*2000*/  ISETP.GE.AND P0, PT, R3, RZ, PT ;  /* 0x000000ff0300720c */ /* 0x000fe20003f06270 */
[----:B------:R-:W-:Y:S01]  /*2010*/  @!P2 IMAD.MOV R8, RZ, RZ, -R8 ;  /* 0x000000ffff08a224 */ /* 0x000fe200078e0a08 */
[----:B------:R-:W-:Y:S01]  /*2020*/  LOP3.LUT R3, R17, 0x1cc, RZ, 0xfc, !PT ;  /* 0x000001cc11037812 */ /* 0x000fe200078efcff */
[----:B------:R-:W-:Y:S01]  /*2030*/  IMAD.MOV.U32 R6, RZ, RZ, R0 ;  /* 0x000000ffff067224 */ /* 0x000fe200078e0000 */
[----:B------:R-:W-:Y:S01]  /*2040*/  STL [R1+0x18], R18 ;  /* 0x0000181201007387 */ /* 0x000fe20000100800 */
[--C-:B------:R-:W-:Y:S01]  /*2050*/  @!P6 IMAD.IADD R13, R13, 0x1, -R15.reuse ;  /* 0x000000010d0de824 */ /* 0x100fe200078e0a0f */
[----:B------:R-:W-:Y:S01]  /*2060*/  ISETP.GE.AND P2, PT, R5, RZ, PT ;  /* 0x000000ff0500720c */ /* 0x000fe20003f46270 */
[----:B------:R-:W-:Y:S01]  /*2070*/  @!P1 IMAD.MOV R6, RZ, RZ, -R6 ;  /* 0x000000ffff069224 */ /* 0x000fe200078e0a06 */
[----:B------:R-:W-:Y:S01]  /*2080*/  STL [R1+0x4], R8 ;  /* 0x0000040801007387 */ /* 0x000fe20000100800 */
[--C-:B------:R-:W-:Y:S01]  /*2090*/  @!P3 IMAD.IADD R14, R14, 0x1, -R15.reuse ;  /* 0x000000010e0eb824 */ /* 0x100fe200078e0a0f */
[----:B------:R-:W-:Y:S01]  /*20a0*/  ISETP.GT.U32.AND P1, PT, R15, R13, PT ;  /* 0x0000000d0f00720c */ /* 0x000fe20003f24070 */
[----:B------:R-:W-:Y:S01]  /*20b0*/  @!P5 IMAD.IADD R12, R12, 0x1, -R15 ;  /* 0x000000010c0cd824 */ /* 0x000fe200078e0a0f */
[----:B------:R-:W-:Y:S01]  /*20c0*/  ISETP.GE.AND P3, PT, R4, RZ, PT ;  /* 0x000000ff0400720c */ /* 0x000fe20003f66270 */
[----:B------:R1:W-:Y:S01]  /*20d0*/  STL [R1], R7 ;  /* 0x0000000701007387 */ /* 0x0003e20000100800 */
[----:B------:R-:W-:Y:S01]  /*20e0*/  IABS R4, R3 ;  /* 0x0000000300047213 */ /* 0x000fe20000000000 */
[----:B------:R-:W-:Y:S01]  /*20f0*/  IMAD.HI.U32 R5, R19, R9, RZ ;  /* 0x0000000913057227 */ /* 0x000fe200078e00ff */
[C---:B------:R-:W-:Y:S01]  /*2100*/  ISETP.GT.U32.AND P5, PT, R15.reuse, R12, PT ;  /* 0x0000000c0f00720c */ /* 0x040fe20003fa4070 */
[----:B------:R2:W-:Y:S01]  /*2110*/  STL [R1+0x120], R6 ;  /* 0x0001200601007387 */ /* 0x0005e20000100800 */
[----:B------:R-:W-:Y:S01]  /*2120*/  ISETP.GT.U32.AND P6, PT, R15, R14, PT ;  /* 0x0000000e0f00720c */ /* 0x000fe20003fc4070 */
[----:B------:R-:W-:Y:S01]  /*2130*/  IMAD.MOV R5, RZ, RZ, -R5 ;  /* 0x000000ffff057224 */ /* 0x000fe200078e0a05 */
[----:B------:R-:W-:Y:S01]  /*2140*/  LOP3.LUT R0, R17, 0x1c4, RZ, 0xfc, !PT ;  /* 0x000001c411007812 */ /* 0x000fe200078efcff */
[----:B0-----:R-:W-:-:S02]  /*2150*/  IMAD.MOV.U32 R20, RZ, RZ, R10 ;  /* 0x000000ffff147224 */ /* 0x001fc400078e000a */
[----:B------:R-:W-:Y:S01]  /*2160*/  @!P1 IMAD.IADD R13, R13, 0x1, -R15 ;  /* 0x000000010d0d9824 */ /* 0x000fe200078e0a0f */
[----:B------:R-:W-:Y:S01]  /*2170*/  ISETP.GE.AND P1, PT, R2, RZ, PT ;  /* 0x000000ff0200720c */ /* 0x000fe20003f26270 */
[----:B------:R-:W-:Y:S01]  /*2180*/  IMAD R9, R15, R5, R9 ;  /* 0x000000050f097224 */ /* 0x000fe200078e0209 */
[----:B-1----:R-:W-:Y:S01]  /*2190*/  LOP3.LUT R7, R17, 0x1c8, RZ, 0xfc, !PT ;  /* 0x000001c811077812 */ /* 0x002fe200078efcff */
[----:B--2---:R-:W-:Y:S01]  /*21a0*/  IMAD.HI.U32 R6, R19, R4, RZ ;  /* 0x0000000413067227 */ /* 0x004fe200078e00ff */
[----:B------:R-:W-:Y:S02]  /*21b0*/  IABS R5, R0 ;  /* 0x0000000000057213 */ /* 0x000fe40000000000 */
[----:B------:R-:W-:Y:S01]  /*21c0*/  IABS R11, R7 ;  /* 0x00000007000b7213 */ /* 0x000fe20000000000 */
[----:B------:R-:W-:Y:S02]  /*21d0*/  IMAD.MOV R6, RZ, RZ, -R6 ;  /* 0x000000ffff067224 */ /* 0x000fe400078e0a06 */
[----:B------:R-:W-:-:S02]  /*21e0*/  @!P5 IMAD.IADD R12, R12, 0x1, -R15 ;  /* 0x000000010c0cd824 */ /* 0x000fc400078e0a0f */
[----:B------:R-:W-:Y:S01]  /*21f0*/  IMAD R2, R15, R6, R4 ;  /* 0x000000060f027224 */ /* 0x000fe200078e0204 */
[----:B------:R-:W-:Y:S01]  /*2200*/  LOP3.LUT R4, R17, 0x1c0, RZ, 0xfc, !PT ;  /* 0x000001c011047812 */ /* 0x000fe200078efcff */
[----:B------:R-:W-:Y:S01]  /*2210*/  @!P6 IMAD.IADD R14, R14, 0x1, -R15 ;  /* 0x000000010e0ee824 */ /* 0x000fe200078e0a0f */
[----:B------:R-:W-:Y:S01]  /*2220*/  ISETP.GT.U32.AND P6, PT, R15, R9, PT ;  /* 0x000000090f00720c */ /* 0x000fe20003fc4070 */
[----:B------:R-:W-:Y:S01]  /*2230*/  IMAD.HI.U32 R16, R19, R11, RZ ;  /* 0x0000000b13107227 */ /* 0x000fe200078e00ff */
[----:B------:R-:W-:Y:S02]  /*2240*/  ISETP.GT.U32.AND P5, PT, R15, R2, PT ;  /* 0x000000020f00720c */ /* 0x000fe40003fa4070 */
[----:B------:R-:W-:Y:S01]  /*2250*/  IABS R8, R4 ;  /* 0x0000000400087213 */ /* 0x000fe20000000000 */
[----:B------:R-:W-:Y:S02]  /*2260*/  @!P4 IMAD.MOV R20, RZ, RZ, -R20 ;  /* 0x000000ffff14c224 */ /* 0x000fe400078e0a14 */
[----:B------:R-:W-:-:S02]  /*2270*/  IMAD.MOV R16, RZ, RZ, -R16 ;  /* 0x000000ffff107224 */ /* 0x000fc400078e0a10 */
[----:B------:R-:W-:Y:S01]  /*2280*/  IMAD.HI.U32 R10, R19, R8, RZ ;  /* 0x00000008130a7227 */ /* 0x000fe200078e00ff */
[----:B------:R-:W-:Y:S03]  /*2290*/  STL [R1+0x124], R20 ;  /* 0x0001241401007387 */ /* 0x000fe60000100800 */
[--C-:B------:R-:W-:Y:S01]  /*22a0*/  @!P6 IMAD.IADD R9, R9, 0x1, -R15.reuse ;  /* 0x000000010909e824 */ /* 0x100fe200078e0a0f */
[----:B------:R-:W-:Y:S01]  /*22b0*/  ISETP.GE.AND P6, PT, R3, RZ, PT ;  /* 0x000000ff0300720c */ /* 0x000fe20003fc6270 */
[----:B------:R-:W-:Y:S01]  /*22c0*/  @!P5 IMAD.IADD R2, R2, 0x1, -R15 ;  /* 0x000000010202d824 */ /* 0x000fe200078e0a0f */
[----:B------:R-:W-:Y:S01]  /*22d0*/  LOP3.LUT R3, R17, 0x1bc, RZ, 0xfc, !PT ;  /* 0x000001bc11037812 */ /* 0x000fe200078efcff */
[----:B------:R-:W-:Y:S01]  /*22e0*/  IMAD.MOV R10, RZ, RZ, -R10 ;  /* 0x000000ffff0a7224 */ /* 0x000fe200078e0a0a */
[C---:B------:R-:W-:Y:S01]  /*22f0*/  ISETP.GT.U32.AND P5, PT, R15.reuse, R9, PT ;  /* 0x000000090f00720c */ /* 0x040fe20003fa4070 */
[C---:B------:R-:W-:Y:S01]  /*2300*/  IMAD R11, R15.reuse, R16, R11 ;  /* 0x000000100f0b7224 */ /* 0x040fe200078e020b */
[----:B------:R-:W-:Y:S01]  /*2310*/  ISETP.GT.U32.AND P4, PT, R15, R2, PT ;  /* 0x000000020f00720c */ /* 0x000fe20003f84070 */
[----:B------:R-:W-:-:S02]  /*2320*/  IMAD.MOV.U32 R18, RZ, RZ, R14 ;  /* 0x000000ffff127224 */ /* 0x000fc400078e000e */
[----:B------:R-:W-:Y:S01]  /*2330*/  @!P0 IMAD.MOV R13, RZ, RZ, -R13 ;  /* 0x000000ffff0d8224 */ /* 0x000fe200078e0a0d */
[----:B------:R-:W-:Y:S01]  /*2340*/  ISETP.GE.AND P0, PT, R7, RZ, PT ;  /* 0x000000ff0700720c */ /* 0x000fe20003f06270 */
[C---:B------:R-:W-:Y:S02]  /*2350*/  IMAD R7, R15.reuse, R10, R8 ;  /* 0x0000000a0f077224 */ /* 0x040fe400078e0208 */
[----:B------:R-:W-:Y:S01]  /*2360*/  @!P2 IMAD.MOV R18, RZ, RZ, -R18 ;  /* 0x000000ffff12a224 */ /* 0x000fe200078e0a12 */
[----:B------:R-:W-:Y:S01]  /*2370*/  ISETP.GT.U32.AND P2, PT, R15, R11, PT ;  /* 0x0000000b0f00720c */ /* 0x000fe20003f44070 */
[----:B------:R-:W-:-:S03]  /*2380*/  IMAD.HI.U32 R6, R19, R5, RZ ;  /* 0x0000000513067227 */ /* 0x000fc600078e00ff */
[----:B------:R-:W-:Y:S01]  /*2390*/  STL [R1+0x128], R18 ;  /* 0x0001281201007387 */ /* 0x000fe20000100800 */
[--C-:B------:R-:W-:Y:S01]  /*23a0*/  @!P4 IMAD.IADD R2, R2, 0x1, -R15.reuse ;  /* 0x000000010202c824 */ /* 0x100fe200078e0a0f */
[----:B------:R-:W-:Y:S01]  /*23b0*/  ISETP.GT.U32.AND P4, PT, R15, R7, PT ;  /* 0x000000070f00720c */ /* 0x000fe20003f84070 */
[----:B------:R-:W-:Y:S01]  /*23c0*/  @!P3 IMAD.MOV R12, RZ, RZ, -R12 ;  /* 0x000000ffff0cb224 */ /* 0x000fe200078e0a0c */
[----:B------:R-:W-:Y:S01]  /*23d0*/  STL [R1+0x12c], R13 ;  /* 0x00012c0d01007387 */ /* 0x000fe20000100800 */
[----:B------:R-:W-:Y:S02]  /*23e0*/  IMAD.MOV R6, RZ, RZ, -R6 ;  /* 0x000000ffff067224 */ /* 0x000fe400078e0a06 */
[----:B------:R-:W-:Y:S01]  /*23f0*/  @!P5 IMAD.IADD R9, R9, 0x1, -R15 ;  /* 0x000000010909d824 */ /* 0x000fe200078e0a0f */
[----:B------:R0:W-:Y:S01]  /*2400*/  STL [R1+0x154], R12 ;  /* 0x0001540c01007387 */ /* 0x0001e20000100800 */
[----:B------:R-:W-:Y:S01]  /*2410*/  IMAD R5, R15, R6, R5 ;  /* 0x000000060f057224 */ /* 0x000fe200078e0205 */
[----:B------:R-:W-:Y:S01]  /*2420*/  ISETP.GE.AND P5, PT, R0, RZ, PT ;  /* 0x000000ff0000720c */ /* 0x000fe20003fa6270 */
[----:B------:R-:W-:Y:S01]  /*2430*/  @!P2 IMAD.IADD R11, R11, 0x1, -R15 ;  /* 0x000000010b0ba824 */ /* 0x000fe200078e0a0f */
[----:B------:R-:W-:-:S02]  /*2440*/  LOP3.LUT R0, R17, 0x1b8, RZ, 0xfc, !PT ;  /* 0x000001b811007812 */ /* 0x000fc400078efcff */
[----:B------:R-:W-:Y:S01]  /*2450*/  IABS R6, R3 ;  /* 0x0000000300067213 */ /* 0x000fe20000000000 */
[----:B------:R-:W-:Y:S01]  /*2460*/  @!P4 IMAD.IADD R7, R7, 0x1, -R15 ;  /* 0x000000010707c824 */ /* 0x000fe200078e0a0f */
[----:B------:R-:W-:Y:S01]  /*2470*/  ISETP.GT.U32.AND P3, PT, R15, R5, PT ;  /* 0x000000050f00720c */ /* 0x000fe20003f64070 */
[----:B0-----:R-:W-:Y:S01]  /*2480*/  IMAD.MOV.U32 R12, RZ, RZ, R9 ;  /* 0x000000ffff0c7224 */ /* 0x001fe200078e0009 */
[----:B------:R-:W-:Y:S01]  /*2490*/  IABS R10, R0 ;  /* 0x00000000000a7213 */ /* 0x000fe20000000000 */
[----:B------:R-:W-:Y:S01]  /*24a0*/  IMAD.HI.U32 R8, R19, R6, RZ ;  /* 0x0000000613087227 */ /* 0x000fe200078e00ff */
[C---:B------:R-:W-:Y:S02]  /*24b0*/  ISETP.GT.U32.AND P4, PT, R15.reuse, R7, PT ;  /* 0x000000070f00720c */ /* 0x040fe40003f84070 */
[----:B------:R-:W-:Y:S01]  /*24c0*/  ISETP.GE.AND P2, PT, R4, RZ, PT ;  /* 0x000000ff0400720c */ /* 0x000fe20003f46270 */
[----:B------:R-:W-:Y:S01]  /*24d0*/  @!P1 IMAD.MOV R12, RZ, RZ, -R12 ;  /* 0x000000ffff0c9224 */ /* 0x000fe200078e0a0c */
[----:B------:R-:W-:Y:S01]  /*24e0*/  ISETP.GT.U32.AND P1, PT, R15, R11, PT ;  /* 0x0000000b0f00720c */ /* 0x000fe20003f24070 */
[----:B------:R-:W-:Y:S01]  /*24f0*/  IMAD.MOV R8, RZ, RZ, -R8 ;  /* 0x000000ffff087224 */ /* 0x000fe200078e0a08 */
[----:B------:R-:W-:-:S02]  /*2500*/  LOP3.LUT R4, R17, 0x1b4, RZ, 0xfc, !PT ;  /* 0x000001b411047812 */ /* 0x000fc400078efcff */
[----:B------:R0:W-:Y:S01]  /*2510*/  STL [R1+0x18c], R12 ;  /* 0x00018c0c01007387 */ /* 0x0001e20000100800 */
[----:B------:R-:W-:Y:S01]  /*2520*/  IMAD R6, R15, R8, R6 ;  /* 0x000000080f067224 */ /* 0x000fe200078e0206 */
[----:B------:R-:W-:Y:S01]  /*2530*/  IABS R9, R4 ;  /* 0x0000000400097213 */ /* 0x000fe20000000000 */
[--C-:B------:R-:W-:Y:S02]  /*2540*/  @!P3 IMAD.IADD R5, R5, 0x1, -R15.reuse ;  /* 0x000000010505b824 */ /* 0x100fe400078e0a0f */
[----:B------:R-:W-:-:S03]  /*2550*/  @!P4 IMAD.IADD R7, R7, 0x1, -R15 ;  /* 0x000000010707c824 */ /* 0x000fc600078e0a0f */
[----:B------:R-:W-:Y:S01]  /*2560*/  ISETP.GT.U32.AND P3, PT, R15, R5, PT ;  /* 0x000000050f00720c */ /* 0x000fe20003f64070 */
[----:B------:R-:W-:Y:S01]  /*2570*/  @!P1 IMAD.IADD R11, R11, 0x1, -R15 ;  /* 0x000000010b0b9824 */ /* 0x000fe200078e0a0f */
[----:B------:R-:W-:Y:S01]  /*2580*/  ISETP.GT.U32.AND P1, PT, R15, R6, PT ;  /* 0x000000060f00720c */ /* 0x000fe20003f24070 */
[----:B0-----:R-:W-:Y:S02]  /*2590*/  IMAD.MOV.U32 R12, RZ, RZ, R2 ;  /* 0x000000ffff0c7224 */ /* 0x001fe400078e0002 */
[----:B------:R-:W-:-:S04]  /*25a0*/  IMAD.HI.U32 R2, R19, R10, RZ ;  /* 0x0000000a13027227 */ /* 0x000fc800078e00ff */
[----:B------:R-:W-:Y:S02]  /*25b0*/  IMAD.MOV R2, RZ, RZ, -R2 ;  /* 0x000000ffff027224 */ /* 0x000fe400078e0a02 */
[----:B------:R-:W-:Y:S01]  /*25c0*/  @!P6 IMAD.MOV R12, RZ, RZ, -R12 ;  /* 0x000000ffff0ce224 */ /* 0x000fe200078e0a0c */
[----:B------:R-:W-:Y:S01]  /*25d0*/  ISETP.GE.AND P6, PT, R3, RZ, PT ;  /* 0x000000ff0300720c */ /* 0x000fe20003fc6270 */
[----:B------:R-:W-:Y:S01]  /*25e0*/  IMAD R10, R15, R2, R10 ;  /* 0x000000020f0a7224 */ /* 0x000fe200078e020a */
[----:B------:R-:W-:Y:S01]  /*25f0*/  LOP3.LUT R2, R17, 0x1b0, RZ, 0xfc, !PT ;  /* 0x000001b011027812 */ /* 0x000fe200078efcff */
[----:B------:R-:W-:Y:S01]  /*2600*/  IMAD.MOV.U32 R13, RZ, RZ, R11 ;  /* 0x000000ffff0d7224 */ /* 0x000fe200078e000b */
[----:B------:R0:W-:Y:S01]  /*2610*/  STL [R1+0x194], R12 ;  /* 0x0001940c01007387 */ /* 0x0001e20000100800 */
[--C-:B------:R-:W-:Y:S01]  /*2620*/  @!P1 IMAD.IADD R6, R6, 0x1, -R15.reuse ;  /* 0x0000000106069824 */ /* 0x100fe200078e0a0f */
[----:B------:R-:W-:Y:S01]  /*2630*/  ISETP.GT.U32.AND P4, PT, R15, R10, PT ;  /* 0x0000000a0f00720c */ /* 0x000fe20003f84070 */
[----:B------:R-:W-:Y:S01]  /*2640*/  @!P3 IMAD.IADD R5, R5, 0x1, -R15 ;  /* 0x000000010505b824 */ /* 0x000fe200078e0a0f */
[----:B------:R-:W-:Y:S01]  /*2650*/  ISETP.GE.AND P3, PT, R0, RZ, PT ;  /* 0x000000ff0000720c */ /* 0x000fe20003f66270 */
[----:B------:R-:W-:Y:S01]  /*2660*/  @!P0 IMAD.MOV R13, RZ, RZ, -R13 ;  /* 0x000000ffff0d8224 */ /* 0x000fe200078e0a0d */
[----:B------:R-:W-:Y:S01]  /*2670*/  IABS R0, R2 ;  /* 0x0000000200007213 */ /* 0x000fe20000000000 */
[----:B------:R-:W-:Y:S01]  /*2680*/  IMAD.MOV.U32 R11, RZ, RZ, R5 ;  /* 0x000000ffff0b7224 */ /* 0x000fe200078e0005 */
[----:B------:R-:W-:Y:S01]  /*2690*/  LOP3.LUT R3, R17, 0x1ac, RZ, 0xfc, !PT ;  /* 0x000001ac11037812 */ /* 0x000fe200078efcff */
[----:B------:R-:W-:Y:S01]  /*26a0*/  @!P2 IMAD.MOV R7, RZ, RZ, -R7 ;  /* 0x000000ffff07a224 */ /* 0x000fe200078e0a07 */
[----:B------:R-:W-:Y:S01]  /*26b0*/  ISETP.GT.U32.AND P0, PT, R15, R6, PT ;  /* 0x000000060f00720c */ /* 0x000fe20003f04070 */
[----:B0-----:R-:W-:Y:S01]  /*26c0*/  IMAD.HI.U32 R12, R19, R9, RZ ;  /* 0x00000009130c7227 */ /* 0x001fe200078e00ff */
[----:B------:R-:W-:Y:S01]  /*26d0*/  ISETP.GE.AND P1, PT, R4, RZ, PT ;  /* 0x000000ff0400720c */ /* 0x000fe20003f26270 */
[----:B------:R-:W-:Y:S01]  /*26e0*/  STL [R1+0x190], R13 ;  /* 0x0001900d01007387 */ /* 0x000fe20000100800 */
[----:B------:R-:W-:Y:S01]  /*26f0*/  IABS R8, R3 ;  /* 0x0000000300087213 */ /* 0x000fe20000000000 */
[----:B------:R-:W-:Y:S01]  /*2700*/  @!P4 IMAD.IADD R10, R10, 0x1, -R15 ;  /* 0x000000010a0ac824 */ /* 0x000fe200078e0a0f */
[----:B------:R-:W-:Y:S01]  /*2710*/  ISETP.GE.AND P2, PT, R2, RZ, PT ;  /* 0x000000ff0200720c */ /* 0x000fe20003f46270 */
[----:B------:R-:W-:-:S02]  /*2720*/  IMAD.MOV R12, RZ, RZ, -R12 ;  /* 0x000000ffff0c7224 */ /* 0x000fc400078e0a0c */
[----:B------:R-:W-:Y:S01]  /*2730*/  IMAD.HI.U32 R4, R19, R0, RZ ;  /* 0x0000000013047227 */ /* 0x000fe200078e00ff */
[----:B------:R-:W-:-:S03]  /*2740*/  ISETP.GT.U32.AND P4, PT, R15, R10, PT ;  /* 0x0000000a0f00720c */ /* 0x000fc60003f84070 */
[----:B------:R-:W-:Y:S02]  /*2750*/  IMAD R9, R15, R12, R9 ;  /* 0x0000000c0f097224 */ /* 0x000fe400078e0209 */
[----:B------:R-:W-:Y:S02]  /*2760*/  IMAD.MOV R4, RZ, RZ, -R4 ;  /* 0x000000ffff047224 */ /* 0x000fe400078e0a04 */
[----:B------:R-:W-:-:S04]  /*2770*/  IMAD.HI.U32 R5, R19, R8, RZ ;  /* 0x0000000813057227 */ /* 0x000fc800078e00ff */
[----:B------:R-:W-:Y:S01]  /*2780*/  @!P5 IMAD.MOV R11, RZ, RZ, -R11 ;  /* 0x000000ffff0bd224 */ /* 0x000fe200078e0a0b */
[C---:B------:R-:W-:Y:S01]  /*2790*/  ISETP.GT.U32.AND P5, PT, R15.reuse, R9, PT ;  /* 0x000000090f00720c */ /* 0x040fe20003fa4070 */
[----:B------:R-:W-:Y:S02]  /*27a0*/  IMAD R0, R15, R4, R0 ;  /* 0x000000040f007224 */ /* 0x000fe400078e0200 */
[----:B------:R-:W-:Y:S01]  /*27b0*/  IMAD.MOV R5, RZ, RZ, -R5 ;  /* 0x000000ffff057224 */ /* 0x000fe200078e0a05 */
[----:B------:R0:W-:Y:S01]  /*27c0*/  STL [R1+0x168], R11 ;  /* 0x0001680b01007387 */ /* 0x0001e20000100800 */
[--C-:B------:R-:W-:Y:S01]  /*27d0*/  @!P0 IMAD.IADD R6, R6, 0x1, -R15.reuse ;  /* 0x0000000106068824 */ /* 0x100fe200078e0a0f */
[----:B------:R-:W-:Y:S01]  /*27e0*/  ISETP.GE.AND P0, PT, R3, RZ, PT ;  /* 0x000000ff0300720c */ /* 0x000fe20003f06270 */
[--C-:B------:R-:W-:Y:S01]  /*27f0*/  @!P4 IMAD.IADD R10, R10, 0x1, -R15.reuse ;  /* 0x000000010a0ac824 */ /* 0x100fe200078e0a0f */
[C---:B------:R-:W-:Y:S01]  /*2800*/  ISETP.GT.U32.AND P4, PT, R15.reuse, R0, PT ;  /* 0x000000000f00720c */ /* 0x040fe20003f84070 */
[----:B------:R-:W-:Y:S01]  /*2810*/  IMAD R8, R15, R5, R8 ;  /* 0x000000050f087224 */ /* 0x000fe200078e0208 */
[----:B------:R1:W-:Y:S01]  /*2820*/  STL [R1+0x16c], R7 ;  /* 0x00016c0701007387 */ /* 0x0003e20000100800 */
[----:B------:R-:W-:Y:S01]  /*2830*/  IMAD.MOV.U32 R12, RZ, RZ, R6 ;  /* 0x000000ffff0c7224 */ /* 0x000fe200078e0006 */
[----:B------:R-:W-:Y:S01]  /*2840*/  LOP3.LUT R5, R17, 0x1a4, RZ, 0xfc, !PT ;  /* 0x000001a411057812 */ /* 0x000fe200078efcff */
[----:B------:R-:W-:Y:S01]  /*2850*/  @!P5 IMAD.IADD R9, R9, 0x1, -R15 ;  /* 0x000000010909d824 */ /* 0x000fe200078e0a0f */
[----:B------:R-:W-:Y:S01]  /*2860*/  LOP3.LUT R3, R17, 0x1a0, RZ, 0xfc, !PT ;  /* 0x000001a011037812 */ /* 0x000fe200078efcff */
[----:B------:R-:W-:Y:S01]  /*2870*/  @!P6 IMAD.MOV R12, RZ, RZ, -R12 ;  /* 0x000000ffff0ce224 */ /* 0x000fe200078e0a0c */
[C---:B------:R-:W-:Y:S01]  /*2880*/  ISETP.GT.U32.AND P6, PT, R15.reuse, R8, PT ;  /* 0x000000080f00720c */ /* 0x040fe20003fc4070 */
[----:B0-----:R-:W-:Y:S01]  /*2890*/  IMAD.MOV.U32 R11, RZ, RZ, R10 ;  /* 0x000000ffff0b7224 */ /* 0x001fe200078e000a */
[----:B------:R-:W-:-:S02]  /*28a0*/  ISETP.GT.U32.AND P5, PT, R15, R9, PT ;  /* 0x000000090f00720c */ /* 0x000fc40003fa4070 */
[----:B-1----:R-:W-:Y:S01]  /*28b0*/  LOP3.LUT R7, R17, 0x1a8, RZ, 0xfc, !PT ;  /* 0x000001a811077812 */ /* 0x002fe200078efcff */
[----:B------:R-:W-:Y:S01]  /*28c0*/  @!P4 IMAD.IADD R0, R0, 0x1, -R15 ;  /* 0x000000010000c824 */ /* 0x000fe200078e0a0f */
[----:B------:R-:W-:Y:S01]  /*28d0*/  IABS R4, R5 ;  /* 0x0000000500047213 */ /* 0x000fe20000000000 */
[----:B------:R-:W-:Y:S01]  /*28e0*/  @!P3 IMAD.MOV R11, RZ, RZ, -R11 ;  /* 0x000000ffff0bb224 */ /* 0x000fe200078e0a0b */
[----:B------:R-:W-:Y:S01]  /*28f0*/  IABS R2, R7 ;  /* 0x0000000700027213 */ /* 0x000fe20000000000 */
[----:B------:R0:W-:Y:S01]  /*2900*/  STL [R1+0x188], R12 ;  /* 0x0001880c01007387 */ /* 0x0001e20000100800 */
[----:B------:R-:W-:Y:S02]  /*2910*/  ISETP.GT.U32.AND P4, PT, R15, R0, PT ;  /* 0x000000000f00720c */ /* 0x000fe40003f84070 */
[----:B------:R-:W-:Y:S01]  /*2920*/  IABS R6, R3 ;  /* 0x0000000300067213 */ /* 0x000fe20000000000 */
[----:B------:R-:W-:Y:S01]  /*2930*/  @!P6 IMAD.IADD R8, R8, 0x1, -R15 ;  /* 0x000000010808e824 */ /* 0x000fe200078e0a0f */
[----:B------:R1:W-:Y:S01]  /*2940*/  STL [R1+0x184], R11 ;  /* 0x0001840b01007387 */ /* 0x0003e20000100800 */
[----:B------:R-:W-:Y:S01]  /*2950*/  IMAD.HI.U32 R10, R19, R2, RZ ;  /* 0x00000002130a7227 */ /* 0x000fe200078e00ff */
[----:B------:R-:W-:-:S02]  /*2960*/  ISETP.GE.AND P3, PT, R7, RZ, PT ;  /* 0x000000ff0700720c */ /* 0x000fc40003f66270 */
[----:B------:R-:W-:Y:S01]  /*2970*/  ISETP.GT.U32.AND P6, PT, R15, R8, PT ;  /* 0x000000080f00720c */ /* 0x000fe20003fc4070 */
[----:B------:R-:W-:Y:S01]  /*2980*/  IMAD.MOV R10, RZ, RZ, -R10 ;  /* 0x000000ffff0a7224 */ /* 0x000fe200078e0a0a */
[----:B0-----:R-:W-:Y:S01]  /*2990*/  LOP3.LUT R12, R17, 0x19c, RZ, 0xfc, !PT ;  /* 0x0000019c110c7812 */ /* 0x001fe200078efcff */
[----:B------:R-:W-:Y:S01]  /*29a0*/  @!P5 IMAD.IADD R9, R9, 0x1, -R15 ;  /* 0x000000010909d824 */ /* 0x000fe200078e0a0f */
[----:B------:R-:W-:Y:S01]  /*29b0*/  ISETP.GE.AND P5, PT, R5, RZ, PT ;  /* 0x000000ff0500720c */ /* 0x000fe20003fa6270 */
[----:B------:R-:W-:-:S04]  /*29c0*/  IMAD.HI.U32 R5, R19, R4, RZ ;  /* 0x0000000413057227 */ /* 0x000fc800078e00ff */
[----:B------:R-:W-:Y:S01]  /*29d0*/  IMAD R2, R15, R10, R2 ;  /* 0x0000000a0f027224 */ /* 0x000fe200078e0202 */
[----:B------:R-:W-:Y:S01]  /*29e0*/  LOP3.LUT R10, R17, 0x198, RZ, 0xfc, !PT ;  /* 0x00000198110a7812 */ /* 0x000fe200078efcff */
[----:B-1----:R-:W-:Y:S02]  /*29f0*/  IMAD.MOV.U32 R11, RZ, RZ, R9 ;  /* 0x000000ffff0b7224 */ /* 0x002fe400078e0009 */
[----:B------:R-:W-:Y:S02]  /*2a00*/  IMAD.MOV R5, RZ, RZ, -R5 ;  /* 0x000000ffff057224 */ /* 0x000fe400078e0a05 */
[----:B------:R-:W-:Y:S01]  /*2a10*/  @!P4 IMAD.IADD R0, R0, 0x1, -R15 ;  /* 0x000000010000c824 */ /* 0x000fe200078e0a0f */
[----:B------:R-:W-:Y:S01]  /*2a20*/  ISETP.GT.U32.AND P4, PT, R15, R2, PT ;  /* 0x000000020f00720c */ /* 0x000fe20003f84070 */
[----:B------:R-:W-:-:S04]  /*2a30*/  IMAD.HI.U32 R7, R19, R6, RZ ;  /* 0x0000000613077227 */ /* 0x000fc800078e00ff */
[----:B------:R-:W-:Y:S01]  /*2a40*/  @!P1 IMAD.MOV R11, RZ, RZ, -R11 ;  /* 0x000000ffff0b9224 */ /* 0x000fe200078e0a0b */
[----:B------:R-:W-:Y:S01]  /*2a50*/  ISETP.GE.AND P1, PT, R3, RZ, PT ;  /* 0x000000ff0300720c */ /* 0x000fe20003f26270 */
[----:B------:R-:W-:Y:S01]  /*2a60*/  IMAD R3, R15, R5, R4 ;  /* 0x000000050f037224 */ /* 0x000fe200078e0204 */
[----:B------:R-:W-:Y:S01]  /*2a70*/  LOP3.LUT R4, R17, 0x194, RZ, 0xfc, !PT ;  /* 0x0000019411047812 */ /* 0x000fe200078efcff */
[----:B------:R-:W-:Y:S01]  /*2a80*/  IMAD.MOV.U32 R9, RZ, RZ, R0 ;  /* 0x000000ffff097224 */ /* 0x000fe200078e0000 */
[----:B------:R-:W-:Y:S01]  /*2a90*/  STL [R1+0x178], R11 ;  /* 0x0001780b01007387 */ /* 0x000fe20000100800 */
[----:B------:R-:W-:Y:S01]  /*2aa0*/  IMAD.MOV R7, RZ, RZ, -R7 ;  /* 0x000000ffff077224 */ /* 0x000fe200078e0a07 */
[----:B------:R-:W-:Y:S01]  /*2ab0*/  IABS R5, R4 ;  /* 0x0000000400057213 */ /* 0x000fe20000000000 */
[----:B------:R-:W-:Y:S01]  /*2ac0*/  @!P6 IMAD.IADD R8, R8, 0x1, -R15 ;  /* 0x000000010808e824 */ /* 0x000fe200078e0a0f */
[----:B------:R-:W-:Y:S01]  /*2ad0*/  ISETP.GE.AND P6, PT, R12, RZ, PT ;  /* 0x000000ff0c00720c */ /* 0x000fe20003fc6270 */
[----:B------:R-:W-:Y:S01]  /*2ae0*/  @!P2 IMAD.MOV R9, RZ, RZ, -R9 ;  /* 0x000000ffff09a224 */ /* 0x000fe200078e0a09 */
[C---:B------:R-:W-:Y:S01]  /*2af0*/  ISETP.GT.U32.AND P2, PT, R15.reuse, R3, PT ;  /* 0x000000030f00720c */ /* 0x040fe20003f44070 */
[----:B------:R-:W-:Y:S01]  /*2b00*/  IMAD R6, R15, R7, R6 ;  /* 0x000000070f067224 */ /* 0x000fe200078e0206 */
[----:B------:R-:W-:Y:S01]  /*2b10*/  IABS R12, R12 ;  /* 0x0000000c000c7213 */ /* 0x000fe20000000000 */
[----:B------:R-:W-:Y:S01]  /*2b20*/  IMAD.MOV.U32 R14, RZ, RZ, R8 ;  /* 0x000000ffff0e7224 */ /* 0x000fe200078e0008 */
[----:B------:R0:W-:Y:S01]  /*2b30*/  STL [R1+0x17c], R9 ;  /* 0x00017c0901007387 */ /* 0x0001e20000100800 */
[----:B------:R-:W-:Y:S01]  /*2b40*/  @!P4 IMAD.IADD R2, R2, 0x1, -R15 ;  /* 0x000000010202c824 */ /* 0x000fe200078e0a0f */
[----:B------:R-:W-:Y:S01]  /*2b50*/  LOP3.LUT R7, R17, 0x190, RZ, 0xfc, !PT ;  /* 0x0000019011077812 */ /* 0x000fe200078efcff */
[----:B------:R-:W-:Y:S01]  /*2b60*/  @!P0 IMAD.MOV R14, RZ, RZ, -R14 ;  /* 0x000000ffff0e8224 */ /* 0x000fe200078e0a0e */
[----:B------:R-:W-:Y:S01]  /*2b70*/  ISETP.GT.U32.AND P0, PT, R15, R6, PT ;  /* 0x000000060f00720c */ /* 0x000fe20003f04070 */
[----:B------:R-:W-:Y:S01]  /*2b80*/  IMAD.HI.U32 R13, R19, R12, RZ ;  /* 0x0000000c130d7227 */ /* 0x000fe200078e00ff */
[----:B------:R-:W-:-:S02]  /*2b90*/  ISETP.GT.U32.AND P4, PT, R15, R2, PT ;  /* 0x000000020f00720c */ /* 0x000fc40003f84070 */
[----:B------:R-:W-:Y:S01]  /*2ba0*/  IABS R0, R7 ;  /* 0x0000000700007213 */ /* 0x000fe20000000000 */
[----:B------:R-:W-:Y:S01]  /*2bb0*/  @!P2 IMAD.IADD R3, R3, 0x1, -R15 ;  /* 0x000000010303a824 */ /* 0x000fe200078e0a0f */
[----:B0-----:R-:W-:Y:S01]  /*2bc0*/  IABS R9, R10 ;  /* 0x0000000a00097213 */ /* 0x001fe20000000000 */
[----:B------:R-:W-:Y:S01]  /*2bd0*/  IMAD.MOV R13, RZ, RZ, -R13 ;  /* 0x000000ffff0d7224 */ /* 0x000fe200078e0a0d */
[----:B------:R0:W-:Y:S01]  /*2be0*/  STL [R1+0x174], R14 ;  /* 0x0001740e01007387 */ /* 0x0001e20000100800 */
[----:B------:R-:W-:Y:S01]  /*2bf0*/  IMAD.HI.U32 R8, R19, R5, RZ ;  /* 0x0000000513087227 */ /* 0x000fe200078e00ff */
[----:B------:R-:W-:-:S03]  /*2c00*/  ISETP.GT.U32.AND P2, PT, R15, R3, PT ;  /* 0x000000030f00720c */ /* 0x000fc60003f44070 */
[----:B------:R-:W-:Y:S02]  /*2c10*/  @!P0 IMAD.IADD R6, R6, 0x1, -R15 ;  /* 0x0000000106068824 */ /* 0x000fe400078e0a0f */
[----:B------:R-:W-:-:S03]  /*2c20*/  IMAD.HI.U32 R11, R19, R9, RZ ;  /* 0x00000009130b7227 */ /* 0x000fc600078e00ff */
[C---:B------:R-:W-:Y:S01]  /*2c30*/  ISETP.GT.U32.AND P0, PT, R15.reuse, R6, PT ;  /* 0x000000060f00720c */ /* 0x040fe20003f04070 */
[----:B------:R-:W-:Y:S01]  /*2c40*/  @!P4 IMAD.IADD R2, R2, 0x1, -R15 ;  /* 0x000000010202c824 */ /* 0x000fe200078e0a0f */
[----:B------:R-:W-:Y:S01]  /*2c50*/  ISETP.GE.AND P4, PT, R10, RZ, PT ;  /* 0x000000ff0a00720c */ /* 0x000fe20003f86270 */
[----:B------:R-:W-:Y:S02]  /*2c60*/  IMAD R10, R15, R13, R12 ;  /* 0x0000000d0f0a7224 */ /* 0x000fe400078e020c */
[----:B------:R-:W-:Y:S02]  /*2c70*/  IMAD.MOV R11, RZ, RZ, -R11 ;  /* 0x000000ffff0b7224 */ /* 0x000fe400078e0a0b */
[----:B------:R-:W-:Y:S01]  /*2c80*/  @!P2 IMAD.IADD R3, R3, 0x1, -R15 ;  /* 0x000000010303a824 */ /* 0x000fe200078e0a0f */
[C---:B------:R-:W-:Y:S01]  /*2c90*/  ISETP.GT.U32.AND P2, PT, R15.reuse, R10, PT ;  /* 0x0000000a0f00720c */ /* 0x040fe20003f44070 */
[----:B------:R-:W-:Y:S02]  /*2ca0*/  IMAD R9, R15, R11, R9 ;  /* 0x0000000b0f097224 */ /* 0x000fe400078e0209 */
[----:B------:R-:W-:-:S02]  /*2cb0*/  IMAD.MOV.U32 R16, RZ, RZ, R2 ;  /* 0x000000ffff107224 */ /* 0x000fc400078e0002 */
[----:B------:R-:W-:-:S04]  /*2cc0*/  IMAD.HI.U32 R12, R19, R0, RZ ;  /* 0x00000000130c7227 */ /* 0x000fc800078e00ff */
[----:B------:R-:W-:Y:S02]  /*2cd0*/  IMAD.MOV R11, RZ, RZ, -R8 ;  /* 0x000000ffff0b7224 */ /* 0x000fe400078e0a08 */
[----:B------:R-:W-:Y:S01]  /*2ce0*/  @!P3 IMAD.MOV R16, RZ, RZ, -R16 ;  /* 0x000000ffff10b224 */ /* 0x000fe200078e0a10 */
[C---:B------:R-:W-:Y:S01]  /*2cf0*/  ISETP.GT.U32.AND P3, PT, R15.reuse, R9, PT ;  /* 0x000000090f00720c */ /* 0x040fe20003f64070 */
[----:B------:R-:W-:Y:S02]  /*2d00*/  IMAD.MOV R8, RZ, RZ, -R12 ;  /* 0x000000ffff087224 */ /* 0x000fe400078e0a0c */
[----:B------:R-:W-:Y:S01]  /*2d10*/  @!P0 IMAD.IADD R6, R6, 0x1, -R15 ;  /* 0x0000000106068824 */ /* 0x000fe200078e0a0f */
[----:B------:R1:W-:Y:S01]  /*2d20*/  STL [R1+0x164], R16 ;  /* 0x0001641001007387 */ /* 0x0003e20000100800 */
[----:B------:R-:W-:Y:S02]  /*2d30*/  IMAD R0, R15, R8, R0 ;  /* 0x000000080f007224 */ /* 0x000fe400078e0200 */
[----:B------:R-:W-:-:S02]  /*2d40*/  IMAD.MOV.U32 R12, RZ, RZ, R6 ;  /* 0x000000ffff0c7224 */ /* 0x000fc400078e0006 */
[----:B------:R-:W-:Y:S02]  /*2d50*/  @!P2 IMAD.IADD R10, R10, 0x1, -R15 ;  /* 0x000000010a0aa824 */ /* 0x000fe400078e0a0f */
[----:B------:R-:W-:Y:S01]  /*2d60*/  @!P1 IMAD.MOV R12, RZ, RZ, -R12 ;  /* 0x000000ffff0c9224 */ /* 0x000fe200078e0a0c */
[----:B------:R-:W-:Y:S01]  /*2d70*/  ISETP.GT.U32.AND P1, PT, R15, R0, PT ;  /* 0x000000000f00720c */ /* 0x000fe20003f24070 */
[----:B0-----:R-:W-:Y:S01]  /*2d80*/  IMAD.MOV.U32 R14, RZ, RZ, R3 ;  /* 0x000000ffff0e7224 */ /* 0x001fe200078e0003 */
[----:B------:R-:W-:Y:S01]  /*2d90*/  LOP3.LUT R3, R17, 0x18c, RZ, 0xfc, !PT ;  /* 0x0000018c11037812 */ /* 0x000fe200078efcff */
[----:B------:R-:W-:Y:S01]  /*2da0*/  @!P3 IMAD.IADD R9, R9, 0x1, -R15 ;  /* 0x000000010909b824 */ /* 0x000fe200078e0a0f */
[C---:B------:R-:W-:Y:S01]  /*2db0*/  ISETP.GT.U32.AND P2, PT, R15.reuse, R10, PT ;  /* 0x0000000a0f00720c */ /* 0x040fe20003f44070 */
[----:B------:R-:W-:Y:S01]  /*2dc0*/  @!P5 IMAD.MOV R14, RZ, RZ, -R14 ;  /* 0x000000ffff0ed224 */ /* 0x000fe200078e0a0e */
[----:B------:R-:W-:Y:S01]  /*2dd0*/  IABS R8, R3 ;  /* 0x0000000300087213 */ /* 0x000fe20000000000 */
[----:B------:R-:W-:Y:S01]  /*2de0*/  IMAD R2, R15, R11, R5 ;  /* 0x0000000b0f027224 */ /* 0x000fe200078e0205 */
[----:B------:R-:W-:-:S02]  /*2df0*/  ISETP.GE.AND P5, PT, R4, RZ, PT ;  /* 0x000000ff0400720c */ /* 0x000fc40003fa6270 */
[----:B------:R-:W-:Y:S01]  /*2e00*/  ISETP.GT.U32.AND P3, PT, R15, R9, PT ;  /* 0x000000090f00720c */ /* 0x000fe20003f64070 */
[----:B------:R-:W-:Y:S01]  /*2e10*/  IMAD.HI.U32 R11, R19, R8, RZ ;  /* 0x00000008130b7227 */ /* 0x000fe200078e00ff */
[----:B------:R-:W-:Y:S01]  /*2e20*/  LOP3.LUT R4, R17, 0x188, RZ, 0xfc, !PT ;  /* 0x0000018811047812 */ /* 0x000fe200078efcff */
[----:B------:R-:W-:Y:S01]  /*2e30*/  STL [R1+0x15c], R14 ;  /* 0x00015c0e01007387 */ /* 0x000fe20000100800 */
[----:B------:R-:W-:Y:S01]  /*2e40*/  ISETP.GT.U32.AND P0, PT, R15, R2, PT ;  /* 0x000000020f00720c */ /* 0x000fe20003f04070 */
[----:B------:R-:W-:Y:S01]  /*2e50*/  @!P1 IMAD.IADD R0, R0, 0x1, -R15 ;  /* 0x0000000100009824 */ /* 0x000fe200078e0a0f */
[----:B------:R-:W-:Y:S01]  /*2e60*/  IABS R6, R4 ;  /* 0x0000000400067213 */ /* 0x000fe20000000000 */
[----:B------:R-:W-:Y:S01]  /*2e70*/  IMAD.MOV R11, RZ, RZ, -R11 ;  /* 0x000000ffff0b7224 */ /* 0x000fe200078e0a0b */
[----:B------:R-:W-:Y:S01]  /*2e80*/  LOP3.LUT R5, R17, 0x184, RZ, 0xfc, !PT ;  /* 0x0000018411057812 */ /* 0x000fe200078efcff */
[----:B------:R-:W-:Y:S01]  /*2e90*/  @!P2 IMAD.IADD R10, R10, 0x1, -R15 ;  /* 0x000000010a0aa824 */ /* 0x000fe200078e0a0f */
[----:B------:R-:W-:Y:S01]  /*2ea0*/  ISETP.GE.AND P2, PT, R7, RZ, PT ;  /* 0x000000ff0700720c */ /* 0x000fe20003f46270 */
[C---:B------:R-:W-:Y:S01]  /*2eb0*/  IMAD R8, R15.reuse, R11, R8 ;  /* 0x0000000b0f087224 */ /* 0x040fe200078e0208 */
[----:B------:R-:W-:Y:S01]  /*2ec0*/  ISETP.GT.U32.AND P1, PT, R15, R0, PT ;  /* 0x000000000f00720c */ /* 0x000fe20003f24070 */
[----:B------:R-:W-:Y:S01]  /*2ed0*/  IMAD.HI.U32 R7, R19, R6, RZ ;  /* 0x0000000613077227 */ /* 0x000fe200078e00ff */
[----:B------:R0:W-:Y:S01]  /*2ee0*/  STL [R1+0x158], R12 ;  /* 0x0001580c01007387 */ /* 0x0001e20000100800 */
[----:B-1----:R-:W-:-:S02]  /*2ef0*/  LOP3.LUT R16, R17, 0x168, RZ, 0xfc, !PT ;  /* 0x0000016811107812 */ /* 0x002fc400078efcff */
[----:B------:R-:W-:Y:S01]  /*2f00*/  @!P3 IMAD.IADD R9, R9, 0x1, -R15 ;  /* 0x000000010909b824 */ /* 0x000fe200078e0a0f */
[C---:B------:R-:W-:Y:S01]  /*2f10*/  ISETP.GT.U32.AND P3, PT, R15.reuse, R8, PT ;  /* 0x000000080f00720c */ /* 0x040fe20003f64070 */
[----:B------:R-:W-:Y:S01]  /*2f20*/  IMAD.MOV R7, RZ, RZ, -R7 ;  /* 0x000000ffff077224 */ /* 0x000fe200078e0a07 */
[----:B------:R-:W-:Y:S01]  /*2f30*/  IABS R18, R16 ;  /* 0x0000001000127213 */ /* 0x000fe20000000000 */
[--C-:B------:R-:W-:Y:S02]  /*2f40*/  @!P0 IMAD.IADD R2, R2, 0x1, -R15.reuse ;  /* 0x0000000102028824 */ /* 0x100fe400078e0a0f */
[C---:B------:R-:W-:Y:S01]  /*2f50*/  IMAD R6, R15.reuse, R7, R6 ;  /* 0x000000070f067224 */ /* 0x040fe200078e0206 */
[----:B0-----:R-:W-:Y:S01]  /*2f60*/  IABS R12, R5 ;  /* 0x00000005000c7213 */ /* 0x001fe20000000000 */
[----:B------:R-:W-:Y:S01]  /*2f70*/  @!P1 IMAD.IADD R0, R0, 0x1, -R15 ;  /* 0x0000000100009824 */ /* 0x000fe200078e0a0f */
[C---:B------:R-:W-:Y:S01]  /*2f80*/  ISETP.GT.U32.AND P0, PT, R15.reuse, R2, PT ;  /* 0x000000020f00720c */ /* 0x040fe20003f04070 */
[----:B------:R-:W-:Y:S01]  /*2f90*/  IMAD.MOV.U32 R14, RZ, RZ, R10 ;  /* 0x000000ffff0e7224 */ /* 0x000fe200078e000a */
[----:B------:R-:W-:Y:S01]  /*2fa0*/  ISETP.GT.U32.AND P1, PT, R15, R6, PT ;  /* 0x000000060f00720c */ /* 0x000fe20003f24070 */
[----:B------:R-:W-:-:S04]  /*2fb0*/  IMAD.HI.U32 R10, R19, R12, RZ ;  /* 0x0000000c130a7227 */ /* 0x000fc800078e00ff */
[--C-:B------:R-:W-:Y:S02]  /*2fc0*/  @!P3 IMAD.IADD R8, R8, 0x1, -R15.reuse ;  /* 0x000000010808b824 */ /* 0x100fe400078e0a0f */
[----:B------:R-:W-:Y:S01]  /*2fd0*/  @!P6 IMAD.MOV R14, RZ, RZ, -R14 ;  /* 0x000000ffff0ee224 */ /* 0x000fe200078e0a0e */
[----:B------:R-:W-:Y:S01]  /*2fe0*/  ISETP.GE.AND P6, PT, R3, RZ, PT ;  /* 0x000000ff0300720c */ /* 0x000fe20003fc6270 */
[----:B------:R-:W-:Y:S01]  /*2ff0*/  IMAD.MOV R10, RZ, RZ, -R10 ;  /* 0x000000ffff0a7224 */ /* 0x000fe200078e0a0a */
[----:B------:R-:W-:Y:S01]  /*3000*/  ISETP.GT.U32.AND P3, PT, R15, R8, PT ;  /* 0x000000080f00720c */ /* 0x000fe20003f64070 */
[--C-:B------:R-:W-:Y:S01]  /*3010*/  @!P0 IMAD.IADD R2, R2, 0x1, -R15.reuse ;  /* 0x0000000102028824 */ /* 0x100fe200078e0a0f */
[----:B------:R-:W-:Y:S01]  /*3020*/  LOP3.LUT R3, R17, 0x180, RZ, 0xfc, !PT ;  /* 0x0000018011037812 */ /* 0x000fe200078efcff */
[----:B------:R-:W-:Y:S01]  /*3030*/  @!P1 IMAD.IADD R6, R6, 0x1, -R15 ;  /* 0x0000000106069824 */ /* 0x000fe200078e0a0f */
[----:B------:R-:W-:Y:S01]  /*3040*/  ISETP.GE.AND P0, PT, R5, RZ, PT ;  /* 0x000000ff0500720c */ /* 0x000fe20003f06270 */
[----:B------:R-:W-:Y:S01]  /*3050*/  IMAD.MOV.U32 R13, RZ, RZ, R9 ;  /* 0x000000ffff0d7224 */ /* 0x000fe200078e0009 */
[----:B------:R-:W-:Y:S01]  /*3060*/  IABS R7, R3 ;  /* 0x0000000300077213 */ /* 0x000fe20000000000 */
[----:B------:R-:W-:Y:S01]  /*3070*/  IMAD.MOV.U32 R11, RZ, RZ, R2 ;  /* 0x000000ffff0b7224 */ /* 0x000fe200078e0002 */
[C---:B------:R-:W-:Y:S01]  /*3080*/  ISETP.GT.U32.AND P1, PT, R15.reuse, R6, PT ;  /* 0x000000060f00720c */ /* 0x040fe20003f24070 */
[----:B------:R-:W-:Y:S01]  /*3090*/  IMAD R12, R15, R10, R12 ;  /* 0x0000000a0f0c7224 */ /* 0x000fe200078e020c */
[----:B------:R-:W-:Y:S01]  /*30a0*/  LOP3.LUT R2, R17, 0x17c, RZ, 0xfc, !PT ;  /* 0x0000017c11027812 */ /* 0x000fe200078efcff */
[----:B------:R-:W-:Y:S01]  /*30b0*/  @!P4 IMAD.MOV R13, RZ, RZ, -R13 ;  /* 0x000000ffff0dc224 */ /* 0x000fe200078e0a0d */
[----:B------:R-:W-:Y:S01]  /*30c0*/  STL [R1+0x13c], R14 ;  /* 0x00013c0e01007387 */ /* 0x000fe20000100800 */
[----:B------:R-:W-:Y:S01]  /*30d0*/  IMAD.HI.U32 R5, R19, R7, RZ ;  /* 0x0000000713057227 */ /* 0x000fe200078e00ff */
[----:B------:R-:W-:-:S02]  /*30e0*/  ISETP.GE.AND P4, PT, R4, RZ, PT ;  /* 0x000000ff0400720c */ /* 0x000fc40003f86270 */
[----:B------:R0:W-:Y:S01]  /*30f0*/  STL [R1+0x140], R13 ;  /* 0x0001400d01007387 */ /* 0x0001e20000100800 */
[----:B------:R-:W-:Y:S01]  /*3100*/  @!P5 IMAD.MOV R11, RZ, RZ, -R11 ;  /* 0x000000ffff0bd224 */ /* 0x000fe200078e0a0b */
[----:B------:R-:W-:Y:S01]  /*3110*/  ISETP.GE.AND P5, PT, R3, RZ, PT ;  /* 0x000000ff0300720c */ /* 0x000fe20003fa6270 */
[----:B------:R-:W-:Y:S01]  /*3120*/  @!P3 IMAD.IADD R8, R8, 0x1, -R15 ;  /* 0x000000010808b824 */ /* 0x000fe200078e0a0f */
[----:B------:R-:W-:Y:S01]  /*3130*/  ISETP.GT.U32.AND P3, PT, R15, R12, PT ;  /* 0x0000000c0f00720c */ /* 0x000fe20003f64070 */
[----:B------:R-:W-:Y:S01]  /*3140*/  IMAD.MOV R5, RZ, RZ, -R5 ;  /* 0x000000ffff057224 */ /* 0x000fe200078e0a05 */
[----:B------:R1:W-:Y:S01]  /*3150*/  STL [R1+0x14c], R11 ;  /* 0x00014c0b01007387 */ /* 0x0003e20000100800 */
[----:B------:R-:W-:Y:S01]  /*3160*/  IMAD.MOV.U32 R9, RZ, RZ, R0 ;  /* 0x000000ffff097224 */ /* 0x000fe200078e0000 */
[----:B------:R-:W-:Y:S01]  /*3170*/  LOP3.LUT R0, R17, 0x178, RZ, 0xfc, !PT ;  /* 0x0000017811007812 */ /* 0x000fe200078efcff */
[----:B------:R-:W-:Y:S01]  /*3180*/  IMAD R7, R15, R5, R7 ;  /* 0x000000050f077224 */ /* 0x000fe200078e0207 */
[----:B------:R-:W-:Y:S01]  /*3190*/  LOP3.LUT R4, R17, 0x174, RZ, 0xfc, !PT ;  /* 0x0000017411047812 */ /* 0x000fe200078efcff */
[----:B------:R-:W-:Y:S01]  /*31a0*/  @!P2 IMAD.MOV R9, RZ, RZ, -R9 ;  /* 0x000000ffff09a224 */ /* 0x000fe200078e0a09 */
[----:B------:R-:W-:Y:S01]  /*31b0*/  ISETP.GE.AND P2, PT, R2, RZ, PT ;  /* 0x000000ff0200720c */ /* 0x000fe20003f46270 */
[--C-:B------:R-:W-:Y:S01]  /*31c0*/  @!P1 IMAD.IADD R6, R6, 0x1, -R15.reuse ;  /* 0x0000000106069824 */ /* 0x100fe200078e0a0f */
[----:B------:R-:W-:Y:S01]  /*31d0*/  ISETP.GT.U32.AND P1, PT, R15, R7, PT ;  /* 0x000000070f00720c */ /* 0x000fe20003f24070 */
[----:B0-----:R-:W-:Y:S01]  /*31e0*/  IMAD.MOV.U32 R13, RZ, RZ, R8 ;  /* 0x000000ffff0d7224 */ /* 0x001fe200078e0008 */
[----:B-1----:R-:W-:Y:S01]  /*31f0*/  IABS R11, R2 ;  /* 0x00000002000b7213 */ /* 0x002fe20000000000 */
[----:B------:R-:W-:Y:S01]  /*3200*/  @!P3 IMAD.IADD R12, R12, 0x1, -R15 ;  /* 0x000000010c0cb824 */ /* 0x000fe200078e0a0f */
[----:B------:R-:W-:Y:S01]  /*3210*/  IABS R3, R0 ;  /* 0x0000000000037213 */ /* 0x000fe20000000000 */
[----:B------:R-:W-:Y:S01]  /*3220*/  @!P6 IMAD.MOV R13, RZ, RZ, -R13 ;  /* 0x000000ffff0de224 */ /* 0x000fe200078e0a0d */
[----:B------:R0:W-:Y:S01]  /*3230*/  STL [R1+0x150], R9 ;  /* 0x0001500901007387 */ /* 0x0001e20000100800 */
[----:B------:R-:W-:Y:S01]  /*3240*/  IMAD.HI.U32 R2, R19, R11, RZ ;  /* 0x0000000b13027227 */ /* 0x000fe200078e00ff */
[----:B------:R-:W-:-:S02]  /*3250*/  ISETP.GT.U32.AND P3, PT, R15, R12, PT ;  /* 0x0000000c0f00720c */ /* 0x000fc40003f64070 */
[----:B------:R1:W-:Y:S01]  /*3260*/  STL [R1+0x144], R13 ;  /* 0x0001440d01007387 */ /* 0x0003e20000100800 */
[----:B------:R-:W-:Y:S01]  /*3270*/  IMAD.MOV R2, RZ, RZ, -R2 ;  /* 0x000000ffff027224 */ /* 0x000fe200078e0a02 */
[----:B------:R-:W-:Y:S01]  /*3280*/  LOP3.LUT R8, R17, 0x164, RZ, 0xfc, !PT ;  /* 0x0000016411087812 */ /* 0x000fe200078efcff */
[----:B------:R-:W-:Y:S02]  /*3290*/  @!P1 IMAD.IADD R7, R7, 0x1, -R15 ;  /* 0x0000000107079824 */ /* 0x000fe400078e0a0f */
[----:B------:R-:W-:Y:S01]  /*32a0*/  IMAD R11, R15, R2, R11 ;  /* 0x000000020f0b7224 */ /* 0x000fe200078e020b */
[----:B0-----:R-:W-:Y:S01]  /*32b0*/  IABS R9, R4 ;  /* 0x0000000400097213 */ /* 0x001fe20000000000 */
[----:B------:R-:W-:Y:S01]  /*32c0*/  IMAD.HI.U32 R5, R19, R3, RZ ;  /* 0x0000000313057227 */ /* 0x000fe200078e00ff */
[C---:B------:R-:W-:Y:S02]  /*32d0*/  ISETP.GT.U32.AND P1, PT, R15.reuse, R7, PT ;  /* 0x000000070f00720c */ /* 0x040fe40003f24070 */
[----:B------:R-:W-:Y:S01]  /*32e0*/  ISETP.GT.U32.AND P6, PT, R15, R11, PT ;  /* 0x0000000b0f00720c */ /* 0x000fe20003fc4070 */
[----:B------:R-:W-:-:S02]  /*32f0*/  IMAD.MOV.U32 R10, RZ, RZ, R6 ;  /* 0x000000ffff0a7224 */ /* 0x000fc400078e0006 */
[----:B------:R-:W-:Y:S01]  /*3300*/  @!P3 IMAD.IADD R12, R12, 0x1, -R15 ;  /* 0x000000010c0cb824 */ /* 0x000fe200078e0a0f */
[----:B------:R-:W-:Y:S01]  /*3310*/  ISETP.GE.AND P3, PT, R4, RZ, PT ;  /* 0x000000ff0400720c */ /* 0x000fe20003f66270 */
[----:B------:R-:W-:Y:S01]  /*3320*/  IMAD.MOV R5, RZ, RZ, -R5 ;  /* 0x000000ffff057224 */ /* 0x000fe200078e0a05 */
[----:B------:R-:W-:Y:S01]  /*3330*/  LOP3.LUT R4, R17, 0x170, RZ, 0xfc, !PT ;  /* 0x0000017011047812 */ /* 0x000fe200078efcff */
[----:B------:R-:W-:Y:S01]  /*3340*/  @!P4 IMAD.MOV R10, RZ, RZ, -R10 ;  /* 0x000000ffff0ac224 */ /* 0x000fe200078e0a0a */
[----:B------:R-:W-:Y:S01]  /*3350*/  ISETP.GE.AND P4, PT, R0, RZ, PT ;  /* 0x000000ff0000720c */ /* 0x000fe20003f86270 */
[----:B------:R-:W-:Y:S01]  /*3360*/  IMAD R0, R15, R5, R3 ;  /* 0x000000050f007224 */ /* 0x000fe200078e0203 */
[----:B------:R-:W-:Y:S01]  /*3370*/  IABS R3, R4 ;  /* 0x0000000400037213 */ /* 0x000fe20000000000 */
[----:B------:R-:W-:Y:S01]  /*3380*/  IMAD.HI.U32 R2, R19, R9, RZ ;  /* 0x0000000913027227 */ /* 0x000fe200078e00ff */
[----:B------:R0:W-:Y:S01]  /*3390*/  STL [R1+0x148], R10 ;  /* 0x0001480a01007387 */ /* 0x0001e20000100800 */
[----:B------:R-:W-:-:S02]  /*33a0*/  LOP3.LUT R5, R17, 0x160, RZ, 0xfc, !PT ;  /* 0x0000016011057812 */ /* 0x000fc400078efcff */
[--C-:B------:R-:W-:Y:S02]  /*33b0*/  @!P6 IMAD.IADD R11, R11, 0x1, -R15.reuse ;  /* 0x000000010b0be824 */ /* 0x100fe400078e0a0f */
[----:B------:R-:W-:Y:S01]  /*33c0*/  @!P1 IMAD.IADD R7, R7, 0x1, -R15 ;  /* 0x0000000107079824 */ /* 0x000fe200078e0a0f */
[----:B------:R-:W-:Y:S01]  /*33d0*/  ISETP.GT.U32.AND P1, PT, R15, R0, PT ;  /* 0x000000000f00720c */ /* 0x000fe20003f24070 */
[----:B-1----:R-:W-:Y:S01]  /*33e0*/  IMAD.HI.U32 R13, R19, R3, RZ ;  /* 0x00000003130d7227 */ /* 0x002fe200078e00ff */
[----:B------:R-:W-:Y:S02]  /*33f0*/  ISETP.GT.U32.AND P6, PT, R15, R11, PT ;  /* 0x0000000b0f00720c */ /* 0x000fe40003fc4070 */
[----:B0-----:R-:W-:Y:S01]  /*3400*/  LOP3.LUT R10, R17, 0x16c, RZ, 0xfc, !PT ;  /* 0x0000016c110a7812 */ /* 0x001fe200078efcff */
[----:B------:R-:W-:Y:S01]  /*3410*/  IMAD.MOV R2, RZ, RZ, -R2 ;  /* 0x000000ffff027224 */ /* 0x000fe200078e0a02 */
[----:B------:R-:W-:Y:S01]  /*3420*/  IABS R6, R5 ;  /* 0x0000000500067213 */ /* 0x000fe20000000000 */
[----:B------:R-:W-:Y:S01]  /*3430*/  IMAD.MOV R13, RZ, RZ, -R13 ;  /* 0x000000ffff0d7224 */ /* 0x000fe200078e0a0d */
[----:B------:R-:W-:Y:S01]  /*3440*/  IABS R21, R10 ;  /* 0x0000000a00157213 */ /* 0x000fe20000000000 */
[C---:B------:R-:W-:Y:S01]  /*3450*/  IMAD R9, R15.reuse, R2, R9 ;  /* 0x000000020f097224 */ /* 0x040fe200078e0209 */
[----:B------:R-:W-:Y:S01]  /*3460*/  IABS R2, R8 ;  /* 0x0000000800027213 */ /* 0x000fe20000000000 */
[----:B------:R-:W-:-:S02]  /*3470*/  IMAD R3, R15, R13, R3 ;  /* 0x0000000d0f037224 */ /* 0x000fc400078e0203 */
[----:B------:R-:W-:-:S04]  /*3480*/  IMAD.HI.U32 R20, R19, R21, RZ ;  /* 0x0000001513147227 */ /* 0x000fc800078e00ff */
[--C-:B------:R-:W-:Y:S01]  /*3490*/  @!P6 IMAD.IADD R11, R11, 0x1, -R15.reuse ;  /* 0x000000010b0be824 */ /* 0x100fe200078e0a0f */
[C---:B------:R-:W-:Y:S01]  /*34a0*/  ISETP.GT.U32.AND P6, PT, R15.reuse, R9, PT ;  /* 0x000000090f00720c */ /* 0x040fe20003fc4070 */
[----:B------:R-:W-:Y:S01]  /*34b0*/  @!P1 IMAD.IADD R0, R0, 0x1, -R15 ;  /* 0x0000000100009824 */ /* 0x000fe200078e0a0f */
[----:B------:R-:W-:Y:S01]  /*34c0*/  ISETP.GT.U32.AND P1, PT, R15, R3, PT ;  /* 0x000000030f00720c */ /* 0x000fe20003f24070 */
[----:B------:R-:W-:Y:S02]  /*34d0*/  IMAD.MOV R20, RZ, RZ, -R20 ;  /* 0x000000ffff147224 */ /* 0x000fe400078e0a14 */
[----:B------:R-:W-:Y:S01]  /*34e0*/  IMAD.MOV.U32 R23, RZ, RZ, R12 ;  /* 0x000000ffff177224 */ /* 0x000fe200078e000c */
[----:B------:R-:W-:Y:S01]  /*34f0*/  LOP3.LUT R12, R17, 0x158, RZ, 0xfc, !PT ;  /* 0x00000158110c7812 */ /* 0x000fe200078efcff */
[----:B------:R-:W-:Y:S02]  /*3500*/  IMAD R20, R15, R20, R21 ;  /* 0x000000140f147224 */ /* 0x000fe400078e0215 */
[----:B------:R-:W-:Y:S01]  /*3510*/  IMAD.MOV.U32 R21, RZ, RZ, R7 ;  /* 0x000000ffff157224 */ /* 0x000fe200078e0007 */
[----:B------:R-:W-:Y:S01]  /*3520*/  IABS R7, R12 ;  /* 0x0000000c00077213 */ /* 0x000fe20000000000 */
[----:B------:R-:W-:-:S04]  /*3530*/  IMAD.HI.U32 R22, R19, R18, RZ ;  /* 0x0000001213167227 */ /* 0x000fc800078e00ff */
[----:B------:R-:W-:Y:S02]  /*3540*/  @!P0 IMAD.MOV R23, RZ, RZ, -R23 ;  /* 0x000000ffff178224 */ /* 0x000fe400078e0a17 */
[----:B------:R-:W-:Y:S02]  /*3550*/  @!P5 IMAD.MOV R21, RZ, RZ, -R21 ;  /* 0x000000ffff15d224 */ /* 0x000fe400078e0a15 */
[----:B------:R-:W-:Y:S01]  /*3560*/  IMAD.MOV R22, RZ, RZ, -R22 ;  /* 0x000000ffff167224 */ /* 0x000fe200078e0a16 */
[----:B------:R0:W-:Y:S01]  /*3570*/  STL [R1+0x138], R23 ;  /* 0x0001381701007387 */ /* 0x0001e20000100800 */
[--C-:B------:R-:W-:Y:S01]  /*3580*/  @!P6 IMAD.IADD R9, R9, 0x1, -R15.reuse ;  /* 0x000000010909e824 */ /* 0x100fe200078e0a0f */
[----:B------:R-:W-:Y:S01]  /*3590*/  ISETP.GT.U32.AND P6, PT, R15, R20, PT ;  /* 0x000000140f00720c */ /* 0x000fe20003fc4070 */
[----:B------:R-:W-:Y:S01]  /*35a0*/  @!P1 IMAD.IADD R3, R3, 0x1, -R15 ;  /* 0x0000000103039824 */ /* 0x000fe200078e0a0f */
[----:B------:R1:W-:Y:S01]  /*35b0*/  STL [R1+0x134], R21 ;  /* 0x0001341501007387 */ /* 0x0003e20000100800 */
[C---:B------:R-:W-:Y:S01]  /*35c0*/  IMAD R18, R15.reuse, R22, R18 ;  /* 0x000000160f127224 */ /* 0x040fe200078e0212 */
[----:B------:R-:W-:Y:S01]  /*35d0*/  ISETP.GT.U32.AND P1, PT, R15, R0, PT ;  /* 0x000000000f00720c */ /* 0x000fe20003f24070 */
[----:B------:R-:W-:Y:S01]  /*35e0*/  IMAD.HI.U32 R14, R19, R2, RZ ;  /* 0x00000002130e7227 */ /* 0x000fe200078e00ff */
[----:B------:R-:W-:-:S02]  /*35f0*/  ISETP.GT.U32.AND P5, PT, R15, R3, PT ;  /* 0x000000030f00720c */ /* 0x000fc40003fa4070 */
[----:B------:R-:W-:Y:S01]  /*3600*/  ISETP.GT.U32.AND P0, PT, R15, R9, PT ;  /* 0x000000090f00720c */ /* 0x000fe20003f04070 */
[----:B------:R-:W-:Y:S01]  /*3610*/  IMAD.HI.U32 R13, R19, R6, RZ ;  /* 0x00000006130d7227 */ /* 0x000fe200078e00ff */
[----:B0-----:R-:W-:-:S03]  /*3620*/  LOP3.LUT R23, R17, 0x30, RZ, 0xfc, !PT ;  /* 0x0000003011177812 */ /* 0x001fc600078efcff */
[----:B-1----:R-:W-:Y:S02]  /*3630*/  IMAD.MOV.U32 R21, RZ, RZ, R11 ;  /* 0x000000ffff157224 */ /* 0x002fe400078e000b */
[----:B------:R-:W-:Y:S02]  /*3640*/  IMAD.MOV R14, RZ, RZ, -R14 ;  /* 0x000000ffff0e7224 */ /* 0x000fe400078e0a0e */
[----:B------:R-:W-:Y:S01]  /*3650*/  @!P2 IMAD.MOV R21, RZ, RZ, -R21 ;  /* 0x000000ffff15a224 */ /* 0x000fe200078e0a15 */
[C---:B------:R-:W-:Y:S01]  /*3660*/  ISETP.GT.U32.AND P2, PT, R15.reuse, R18, PT ;  /* 0x000000120f00720c */ /* 0x040fe20003f44070 */
[----:B------:R-:W-:Y:S02]  /*3670*/  IMAD.MOV R13, RZ, RZ, -R13 ;  /* 0x000000ffff0d7224 */ /* 0x000fe400078e0a0d */
[--C-:B------:R-:W-:Y:S01]  /*3680*/  @!P6 IMAD.IADD R20, R20, 0x1, -R15.reuse ;  /* 0x000000011414e824 */ /* 0x100fe200078e0a0f */
[----:B------:R0:W-:Y:S01]  /*3690*/  STL [R1+0x130], R21 ;  /* 0x0001301501007387 */ /* 0x0001e20000100800 */
[----:B------:R-:W-:Y:S01]  /*36a0*/  IMAD R2, R15, R14, R2 ;  /* 0x0000000e0f027224 */ /* 0x000fe200078e0202 */
[----:B------:R-:W-:Y:S01]  /*36b0*/  LOP3.LUT R14, R17, 0x15c, RZ, 0xfc, !PT ;  /* 0x0000015c110e7812 */ /* 0x000fe200078efcff */
[C---:B------:R-:W-:Y:S01]  /*36c0*/  IMAD R6, R15.reuse, R13, R6 ;  /* 0x0000000d0f067224 */ /* 0x040fe200078e0206 */
[----:B------:R-:W-:Y:S01]  /*36d0*/  ISETP.GT.U32.AND P6, PT, R15, R20, PT ;  /* 0x000000140f00720c */ /* 0x000fe20003fc4070 */
[--C-:B------:R-:W-:Y:S01]  /*36e0*/  @!P1 IMAD.IADD R0, R0, 0x1, -R15.reuse ;  /* 0x0000000100009824 */ /* 0x100fe200078e0a0f */
[----:B------:R-:W-:Y:S01]  /*36f0*/  IABS R13, R14 ;  /* 0x0000000e000d7213 */ /* 0x000fe20000000000 */
[--C-:B------:R-:W-:Y:S01]  /*3700*/  @!P5 IMAD.IADD R3, R3, 0x1, -R15.reuse ;  /* 0x000000010303d824 */ /* 0x100fe200078e0a0f */
[C---:B------:R-:W-:Y:S01]  /*3710*/  ISETP.GT.U32.AND P5, PT, R15.reuse, R6, PT ;  /* 0x000000060f00720c */ /* 0x040fe20003fa4070 */
[----:B------:R-:W-:Y:S01]  /*3720*/  @!P2 IMAD.IADD R18, R18, 0x1, -R15 ;  /* 0x000000011212a824 */ /* 0x000fe200078e0a0f */
[----:B------:R-:W-:Y:S01]  /*3730*/  ISETP.GT.U32.AND P1, PT, R15, R2, PT ;  /* 0x000000020f00720c */ /* 0x000fe20003f24070 */
[----:B------:R-:W-:Y:S01]  /*3740*/  IMAD.MOV.U32 R22, RZ, RZ, R0 ;  /* 0x000000ffff167224 */ /* 0x000fe200078e0000 */
[----:B------:R-:W-:Y:S01]  /*3750*/  LOP3.LUT R0, R17, 0x154, RZ, 0xfc, !PT ;  /* 0x0000015411007812 */ /* 0x000fe200078efcff */
[----:B------:R-:W-:Y:S01]  /*3760*/  IMAD.MOV.U32 R11, RZ, RZ, R7 ;  /* 0x000000ffff0b7224 */ /* 0x000fe200078e0007 */
[----:B------:R-:W-:Y:S01]  /*3770*/  ISETP.GE.AND P2, PT, R16, RZ, PT ;  /* 0x000000ff1000720c */ /* 0x000fe20003f46270 */
[----:B------:R-:W-:Y:S01]  /*3780*/  @!P0 IMAD.IADD R9, R9, 0x1, -R15 ;  /* 0x0000000109098824 */ /* 0x000fe200078e0a0f */
[----:B------:R-:W-:Y:S01]  /*3790*/  ISETP.GE.AND P0, PT, R4, RZ, PT ;  /* 0x000000ff0400720c */ /* 0x000fe20003f06270 */
[----:B------:R-:W-:-:S04]  /*37a0*/  IMAD.HI.U32 R7, R19, R13, RZ ;  /* 0x0000000d13077227 */ /* 0x000fc800078e00ff */
[----:B------:R-:W-:Y:S01]  /*37b0*/  @!P4 IMAD.MOV R22, RZ, RZ, -R22 ;  /* 0x000000ffff16c224 */ /* 0x000fe200078e0a16 */
[----:B------:R-:W-:Y:S01]  /*37c0*/  ISETP.GT.U32.AND P4, PT, R15, R18, PT ;  /* 0x000000120f00720c */ /* 0x000fe20003f84070 */
[----:B------:R-:W-:-:S03]  /*37d0*/  IMAD.HI.U32 R4, R19, R11, RZ ;  /* 0x0000000b13047227 */ /* 0x000fc600078e00ff */
[----:B------:R1:W-:Y:S01]  /*37e0*/  STL [R1+0x11c], R22 ;  /* 0x00011c1601007387 */ /* 0x0003e20000100800 */
[----:B------:R-:W-:Y:S02]  /*37f0*/  IMAD.MOV R7, RZ, RZ, -R7 ;  /* 0x000000ffff077224 */ /* 0x000fe400078e0a07 */
[----:B------:R-:W-:Y:S01]  /*3800*/  @!P6 IMAD.IADD R20, R20, 0x1, -R15 ;  /* 0x000000011414e824 */ /* 0x000fe200078e0a0f */
[----:B------:R-:W-:Y:S01]  /*3810*/  ISETP.GE.AND P6, PT, R10, RZ, PT ;  /* 0x000000ff0a00720c */ /* 0x000fe20003fc6270 */
[----:B------:R-:W-:Y:S02]  /*3820*/  IMAD.MOV R4, RZ, RZ, -R4 ;  /* 0x000000ffff047224 */ /* 0x000fe400078e0a04 */
[----:B0-----:R-:W-:Y:S02]  /*3830*/  IMAD.MOV.U32 R21, RZ, RZ, R9 ;  /* 0x000000ffff157224 */ /* 0x001fe400078e0009 */
[----:B------:R-:W-:Y:S01]  /*3840*/  IMAD R7, R15, R7, R13 ;  /* 0x000000070f077224 */ /* 0x000fe200078e020d */
[C---:B------:R-:W-:Y:S01]  /*3850*/  LOP3.LUT R13, R17.reuse, 0x14c, RZ, 0xfc, !PT ;  /* 0x0000014c110d7812 */ /* 0x040fe200078efcff */
[----:B------:R-:W-:Y:S01]  /*3860*/  @!P5 IMAD.IADD R6, R6, 0x1, -R15 ;  /* 0x000000010606d824 */ /* 0x000fe200078e0a0f */
[----:B-1----:R-:W-:Y:S01]  /*3870*/  IABS R22, R29 ;  /* 0x0000001d00167213 */ /* 0x002fe20000000000 */
[----:B------:R-:W-:Y:S01]  /*3880*/  IMAD.MOV.U32 R9, RZ, RZ, R3 ;  /* 0x000000ffff097224 */ /* 0x000fe200078e0003 */
[----:B------:R-:W-:Y:S01]  /*3890*/  LOP3.LUT R3, R17, 0x150, RZ, 0xfc, !PT ;  /* 0x0000015011037812 */ /* 0x000fe200078efcff */
[C---:B------:R-:W-:Y:S01]  /*38a0*/  IMAD R4, R15.reuse, R4, R11 ;  /* 0x000000040f047224 */ /* 0x040fe200078e020b */
[C---:B------:R-:W-:Y:S01]  /*38b0*/  ISETP.GT.U32.AND P5, PT, R15.reuse, R6, PT ;  /* 0x000000060f00720c */ /* 0x040fe20003fa4070 */
[----:B------:R-:W-:Y:S01]  /*38c0*/  @!P0 IMAD.MOV R9, RZ, RZ, -R9 ;  /* 0x000000ffff098224 */ /* 0x000fe200078e0a09 */
[C---:B------:R-:W-:Y:S01]  /*38d0*/  ISETP.GT.U32.AND P0, PT, R15.reuse, R7, PT ;  /* 0x000000070f00720c */ /* 0x040fe20003f04070 */
[--C-:B------:R-:W-:Y:S01]  /*38e0*/  @!P1 IMAD.IADD R2, R2, 0x1, -R15.reuse ;  /* 0x0000000102029824 */ /* 0x100fe200078e0a0f */
[----:B------:R-:W-:Y:S01]  /*38f0*/  ISETP.GE.AND P1, PT, R8, RZ, PT ;  /* 0x000000ff0800720c */ /* 0x000fe20003f26270 */
[----:B------:R-:W-:Y:S01]  /*3900*/  @!P4 IMAD.IADD R18, R18, 0x1, -R15 ;  /* 0x000000011212c824 */ /* 0x000fe200078e0a0f */
[C---:B------:R-:W-:Y:S01]  /*3910*/  ISETP.GT.U32.AND P4, PT, R15.reuse, R4, PT ;  /* 0x000000040f00720c */ /* 0x040fe20003f84070 */
[----:B------:R-:W-:Y:S01]  /*3920*/  IMAD.MOV.U32 R8, RZ, RZ, R20 ;  /* 0x000000ffff087224 */ /* 0x000fe200078e0014 */
[----:B------:R-:W-:Y:S01]  /*3930*/  IABS R11, R0 ;  /* 0x00000000000b7213 */ /* 0x000fe20000000000 */
[----:B------:R-:W-:Y:S01]  /*3940*/  @!P3 IMAD.MOV R21, RZ, RZ, -R21 ;  /* 0x000000ffff15b224 */ /* 0x000fe200078e0a15 */
[----:B------:R-:W-:Y:S01]  /*3950*/  ISETP.GT.U32.AND P3, PT, R15, R2, PT ;  /* 0x000000020f00720c */ /* 0x000fe20003f64070 */
[----:B------:R-:W-:Y:S01]  /*3960*/  @!P6 IMAD.MOV R8, RZ, RZ, -R8 ;  /* 0x000000ffff08e224 */ /* 0x000fe200078e0a08 */
[----:B------:R-:W-:Y:S01]  /*3970*/  ISETP.GE.AND P6, PT, R5, RZ, PT ;  /* 0x000000ff0500720c */ /* 0x000fe20003fc6270 */
[----:B------:R-:W-:Y:S01]  /*3980*/  IMAD.HI.U32 R5, R19, R11, RZ ;  /* 0x0000000b13057227 */ /* 0x000fe200078e00ff */
[----:B------:R-:W-:Y:S01]  /*3990*/  STL [R1+0x114], R21 ;  /* 0x0001141501007387 */ /* 0x000fe20000100800 */
[----:B------:R-:W-:-:S02]  /*39a0*/  IABS R16, R3 ;  /* 0x0000000300107213 */ /* 0x000fc40000000000 */
[--C-:B------:R-:W-:Y:S01]  /*39b0*/  @!P5 IMAD.IADD R6, R6, 0x1, -R15.reuse ;  /* 0x000000010606d824 */ /* 0x100fe200078e0a0f */
[----:B------:R-:W-:Y:S01]  /*39c0*/  STL [R1+0x110], R9 ;  /* 0x0001100901007387 */ /* 0x000fe20000100800 */
[----:B------:R-:W-:Y:S01]  /*39d0*/  @!P0 IMAD.IADD R7, R7, 0x1, -R15 ;  /* 0x0000000107078824 */ /* 0x000fe200078e0a0f */
[----:B------:R-:W-:Y:S01]  /*39e0*/  ISETP.GE.AND P5, PT, R12, RZ, PT ;  /* 0x000000ff0c00720c */ /* 0x000fe20003fa6270 */
[----:B------:R-:W-:Y:S01]  /*39f0*/  IMAD.MOV R5, RZ, RZ, -R5 ;  /* 0x000000ffff057224 */ /* 0x000fe200078e0a05 */
[----:B------:R0:W-:Y:S01]  /*3a00*/  STL [R1+0x10c], R8 ;  /* 0x00010c0801007387 */ /* 0x0001e20000100800 */
[----:B------:R-:W-:Y:S01]  /*3a10*/  @!P4 IMAD.IADD R4, R4, 0x1, -R15 ;  /* 0x000000010404c824 */ /* 0x000fe200078e0a0f */
[----:B------:R-:W-:Y:S01]  /*3a20*/  ISETP.GE.AND P0, PT, R0, RZ, PT ;  /* 0x000000ff0000720c */ /* 0x000fe20003f06270 */
[C---:B------:R-:W-:Y:S02]  /*3a30*/  IMAD R11, R15.reuse, R5, R11 ;  /* 0x000000050f0b7224 */ /* 0x040fe400078e020b */
[----:B------:R-:W-:Y:S01]  /*3a40*/  IMAD.MOV.U32 R12, RZ, RZ, R6 ;  /* 0x000000ffff0c7224 */ /* 0x000fe200078e0006 */
[----:B------:R-:W-:Y:S01]  /*3a50*/  ISETP.GT.U32.AND P4, PT, R15, R4, PT ;  /* 0x000000040f00720c */ /* 0x000fe20003f84070 */
[----:B------:R-:W-:-:S04]  /*3a60*/  IMAD.HI.U32 R0, R19, R16, RZ ;  /* 0x0000001013007227 */ /* 0x000fc800078e00ff */
[----:B0-----:R-:W-:Y:S02]  /*3a70*/  IMAD.MOV.U32 R8, RZ, RZ, R18 ;  /* 0x000000ffff087224 */ /* 0x001fe400078e0012 */
[----:B------:R-:W-:Y:S01]  /*3a80*/  @!P6 IMAD.MOV R12, RZ, RZ, -R12 ;  /* 0x000000ffff0ce224 */ /* 0x000fe200078e0a0c */
[C---:B------:R-:W-:Y:S01]  /*3a90*/  ISETP.GT.U32.AND P6, PT, R15.reuse, R11, PT ;  /* 0x0000000b0f00720c */ /* 0x040fe20003fc4070 */
[----:B------:R-:W-:Y:S01]  /*3aa0*/  @!P2 IMAD.MOV R8, RZ, RZ, -R8 ;  /* 0x000000ffff08a224 */ /* 0x000fe200078e0a08 */
[----:B------:R-:W-:Y:S01]  /*3ab0*/  ISETP.GT.U32.AND P2, PT, R15, R7, PT ;  /* 0x000000070f00720c */ /* 0x000fe20003f44070 */
[--C-:B------:R-:W-:Y:S01]  /*3ac0*/  @!P3 IMAD.IADD R2, R2, 0x1, -R15.reuse ;  /* 0x000000010202b824 */ /* 0x100fe200078e0a0f */
[----:B------:R-:W-:Y:S01]  /*3ad0*/  ISETP.GE.AND P3, PT, R14, RZ, PT ;  /* 0x000000ff0e00720c */ /* 0x000fe20003f66270 */
[----:B------:R-:W-:Y:S01]  /*3ae0*/  IMAD.MOV R0, RZ, RZ, -R0 ;  /* 0x000000ffff007224 */ /* 0x000fe200078e0a00 */
[----:B------:R0:W-:Y:S01]  /*3af0*/  STL [R1+0xa8], R8 ;  /* 0x0000a80801007387 */ /* 0x0001e20000100800 */
[----:B------:R-:W-:-:S02]  /*3b00*/  @!P4 IMAD.IADD R4, R4, 0x1, -R15 ;  /* 0x000000010404c824 */ /* 0x000fc400078e0a0f */
[----:B------:R-:W-:Y:S01]  /*3b10*/  IMAD R16, R15, R0, R16 ;  /* 0x000000000f107224 */ /* 0x000fe200078e0210 */
[C---:B------:R-:W-:Y:S01]  /*3b20*/  LOP3.LUT R0, R17.reuse, 0x144, RZ, 0xfc, !PT ;  /* 0x0000014411007812 */ /* 0x040fe200078efcff */
[----:B------:R-:W-:Y:S01]  /*3b30*/  IMAD.MOV.U32 R10, RZ, RZ, R2 ;  /* 0x000000ffff0a7224 */ /* 0x000fe200078e0002 */
[----:B------:R-:W-:Y:S01]  /*3b40*/  LOP3.LUT R2, R17, 0x148, RZ, 0xfc, !PT ;  /* 0x0000014811027812 */ /* 0x000fe200078efcff */
[--C-:B------:R-:W-:Y:S01]  /*3b50*/  @!P6 IMAD.IADD R11, R11, 0x1, -R15.reuse ;  /* 0x000000010b0be824 */ /* 0x100fe200078e0a0f */
[----:B------:R-:W-:Y:S01]  /*3b60*/  ISETP.GT.U32.AND P4, PT, R15, R16, PT ;  /* 0x000000100f00720c */ /* 0x000fe20003f84070 */
[----:B------:R-:W-:Y:S01]  /*3b70*/  @!P2 IMAD.IADD R7, R7, 0x1, -R15 ;  /* 0x000000010707a824 */ /* 0x000fe200078e0a0f */
[----:B------:R-:W-:Y:S01]  /*3b80*/  ISETP.GE.AND P2, PT, R13, RZ, PT ;  /* 0x000000ff0d00720c */ /* 0x000fe20003f46270 */
[----:B------:R-:W-:Y:S01]  /*3b90*/  @!P1 IMAD.MOV R10, RZ, RZ, -R10 ;  /* 0x000000ffff0a9224 */ /* 0x000fe200078e0a0a */
[----:B------:R-:W-:Y:S01]  /*3ba0*/  IABS R13, R13 ;  /* 0x0000000d000d7213 */ /* 0x000fe20000000000 */
[----:B0-----:R-:W-:Y:S01]  /*3bb0*/  IMAD.MOV.U32 R8, RZ, RZ, R7 ;  /* 0x000000ffff087224 */ /* 0x001fe200078e0007 */
[----:B------:R-:W-:Y:S01]  /*3bc0*/  ISETP.GE.AND P1, PT, R3, RZ, PT ;  /* 0x000000ff0300720c */ /* 0x000fe20003f26270 */
[----:B------:R-:W-:Y:S01]  /*3bd0*/  @!P5 IMAD.MOV R4, RZ, RZ, -R4 ;  /* 0x000000ffff04d224 */ /* 0x000fe200078e0a04 */
[----:B------:R-:W-:Y:S01]  /*3be0*/  IABS R3, R2 ;  /* 0x0000000200037213 */ /* 0x000fe20000000000 */
[----:B------:R-:W-:Y:S01]  /*3bf0*/  @!P3 IMAD.MOV R8, RZ, RZ, -R8 ;  /* 0x000000ffff08b224 */ /* 0x000fe200078e0a08 */
[----:B------:R-:W-:Y:S01]  /*3c00*/  ISETP.GT.U32.AND P3, PT, R15, R11, PT ;  /* 0x0000000b0f00720c */ /* 0x000fe20003f64070 */
[----:B------:R-:W-:Y:S01]  /*3c10*/  IMAD.HI.U32 R5, R19, R13, RZ ;  /* 0x0000000d13057227 */ /* 0x000fe200078e00ff */
[----:B------:R-:W-:Y:S01]  /*3c20*/  IABS R6, R0 ;  /* 0x0000000000067213 */ /* 0x000fe20000000000 */
[----:B------:R-:W-:Y:S01]  /*3c30*/  STL [R1+0x14c0], R10 ;  /* 0x0014c00a01007387 */ /* 0x000fe20000100800 */
[----:B------:R-:W-:Y:S01]  /*3c40*/  ISETP.GE.AND P6, PT, R2, RZ, PT ;  /* 0x000000ff0200720c */ /* 0x000fe20003fc6270 */
[----:B------:R-:W-:Y:S01]  /*3c50*/  IMAD.MOV R5, RZ, RZ, -R5 ;  /* 0x000000ffff057224 */ /* 0x000fe200078e0a05 */
[----:B------:R-:W-:Y:S01]  /*3c60*/  ISETP.GE.AND P5, PT, R0, RZ, PT ;  /* 0x000000ff0000720c */ /* 0x000fe20003fa6270 */
[----:B------:R-:W-:Y:S01]  /*3c70*/  @!P4 IMAD.IADD R16, R16, 0x1, -R15 ;  /* 0x000000011010c824 */ /* 0x000fe200078e0a0f */
[----:B------:R-:W-:Y:S01]  /*3c80*/  LOP3.LUT R0, R17, 0x140, RZ, 0xfc, !PT ;  /* 0x0000014011007812 */ /* 0x000fe200078efcff */
[----:B------:R-:W-:Y:S01]  /*3c90*/  IMAD.MOV.U32 R7, RZ, RZ, R3 ;  /* 0x000000ffff077224 */ /* 0x000fe200078e0003 */
[----:B------:R-:W-:Y:S01]  /*3ca0*/  STL [R1+0x14c4], R12 ;  /* 0x0014c40c01007387 */ /* 0x000fe20000100800 */
[C---:B------:R-:W-:Y:S01]  /*3cb0*/  IMAD R13, R15.reuse, R5, R13 ;  /* 0x000000050f0d7224 */ /* 0x040fe200078e020d */
[----:B------:R-:W-:Y:S01]  /*3cc0*/  ISETP.GT.U32.AND P4, PT, R15, R16, PT ;  /* 0x000000100f00720c */ /* 0x000fe20003f84070 */
[C---:B------:R-:W-:Y:S01]  /*3cd0*/  IMAD.HI.U32 R2, R19.reuse, R6, RZ ;  /* 0x0000000613027227 */ /* 0x040fe200078e00ff */
[----:B------:R-:W-:Y:S01]  /*3ce0*/  IABS R5, R0 ;  /* 0x0000000000057213 */ /* 0x000fe20000000000 */
[----:B------:R0:W-:Y:S02]  /*3cf0*/  STL [R1+0xbc], R8 ;  /* 0x0000bc0801007387 */ /* 0x0001e40000100800 */
[----:B------:R-:W-:-:S02]  /*3d00*/  IMAD.HI.U32 R3, R19, R7, RZ ;  /* 0x0000000713037227 */ /* 0x000fc400078e00ff */
[----:B------:R1:W-:Y:S02]  /*3d10*/  STL [R1+0x108], R4 ;  /* 0x0001080401007387 */ /* 0x0003e40000100800 */
[----:B------:R-:W-:Y:S01]  /*3d20*/  @!P3 IMAD.IADD R11, R11, 0x1, -R15 ;  /* 0x000000010b0bb824 */ /* 0x000fe200078e0a0f */
[----:B------:R-:W-:Y:S01]  /*3d30*/  ISETP.GT.U32.AND P3, PT, R15, R13, PT ;  /* 0x0000000d0f00720c */ /* 0x000fe20003f64070 */
[----:B------:R-:W-:Y:S02]  /*3d40*/  IMAD.MOV R2, RZ, RZ, -R2 ;  /* 0x000000ffff027224 */ /* 0x000fe400078e0a02 */
[----:B------:R-:W-:Y:S01]  /*3d50*/  IMAD.MOV R3, RZ, RZ, -R3 ;  /* 0x000000ffff037224 */ /* 0x000fe200078e0a03 */
[----:B0-----:R-:W-:Y:S01]  /*3d60*/  LOP3.LUT R8, R17, 0x13c, RZ, 0xfc, !PT ;  /* 0x0000013c11087812 */ /* 0x001fe200078efcff */
[----:B------:R-:W-:Y:S01]  /*3d70*/  IMAD R6, R15, R2, R6 ;  /* 0x000000020f067224 */ /* 0x000fe200078e0206 */
[----:B------:R-:W-:Y:S01]  /*3d80*/  LOP3.LUT R2, R17, 0x134, RZ, 0xfc, !PT ;  /* 0x0000013411027812 */ /* 0x000fe200078efcff */
[----:B------:R-:W-:Y:S01]  /*3d90*/  IMAD.MOV.U32 R10, RZ, RZ, R11 ;  /* 0x000000ffff0a7224 */ /* 0x000fe200078e000b */
[----:B------:R-:W-:Y:S01]  /*3da0*/  IABS R14, R8 ;  /* 0x00000008000e7213 */ /* 0x000fe20000000000 */
[----:B------:R-:W-:Y:S01]  /*3db0*/  IMAD R7, R15, R3, R7 ;  /* 0x000000030f077224 */ /* 0x000fe200078e0207 */
[----:B------:R-:W-:Y:S01]  /*3dc0*/  LOP3.LUT R3, R17, 0x138, RZ, 0xfc, !PT ;  /* 0x0000013811037812 */ /* 0x000fe200078efcff */
[----:B------:R-:W-:Y:S01]  /*3dd0*/  @!P0 IMAD.MOV R10, RZ, RZ, -R10 ;  /* 0x000000ffff0a8224 */ /* 0x000fe200078e0a0a */
[C---:B------:R-:W-:Y:S01]  /*3de0*/  ISETP.GT.U32.AND P0, PT, R15.reuse, R6, PT ;  /* 0x000000060f00720c */ /* 0x040fe20003f04070 */
[--C-:B------:R-:W-:Y:S01]  /*3df0*/  @!P4 IMAD.IADD R16, R16, 0x1, -R15.reuse ;  /* 0x000000011010c824 */ /* 0x100fe200078e0a0f */
[----:B------:R-:W-:Y:S01]  /*3e00*/  ISETP.GT.U32.AND P4, PT, R15, R7, PT ;  /* 0x000000070f00720c */ /* 0x000fe20003f84070 */
[----:B------:R-:W-:Y:S01]  /*3e10*/  @!P3 IMAD.IADD R13, R13, 0x1, -R15 ;  /* 0x000000010d0db824 */ /* 0x000fe200078e0a0f */
[----:B------:R0:W-:Y:S01]  /*3e20*/  STL [R1+0x104], R10 ;  /* 0x0001040a01007387 */ /* 0x0001e20000100800 */
[----:B------:R-:W-:Y:S01]  /*3e30*/  IMAD.HI.U32 R11, R19, R5, RZ ;  /* 0x00000005130b7227 */ /* 0x000fe200078e00ff */
[----:B------:R-:W-:-:S02]  /*3e40*/  IABS R9, R3 ;  /* 0x0000000300097213 */ /* 0x000fc40000000000 */
[----:B------:R-:W-:Y:S01]  /*3e50*/  ISETP.GT.U32.AND P3, PT, R15, R13, PT ;  /* 0x0000000d0f00720c */ /* 0x000fe20003f64070 */
[----:B------:R-:W-:Y:S01]  /*3e60*/  IMAD.MOV R11, RZ, RZ, -R11 ;  /* 0x000000ffff0b7224 */ /* 0x000fe200078e0a0b */
[----:B-1----:R-:W-:-:S03]  /*3e70*/  IABS R4, R2 ;  /* 0x0000000200047213 */ /* 0x002fc60000000000 */
[--C-:B------:R-:W-:Y:S02]  /*3e80*/  @!P0 IMAD.IADD R6, R6, 0x1, -R15.reuse ;  /* 0x0000000106068824 */ /* 0x100fe400078e0a0f */
[----:B0-----:R-:W-:Y:S02]  /*3e90*/  IMAD.MOV.U32 R10, RZ, RZ, R16 ;  /* 0x000000ffff0a7224 */ /* 0x001fe400078e0010 */
[----:B------:R-:W-:Y:S01]  /*3ea0*/  @!P4 IMAD.IADD R7, R7, 0x1, -R15 ;  /* 0x000000010707c824 */ /* 0x000fe200078e0a0f */
[C---:B------:R-:W-:Y:S01]  /*3eb0*/  ISETP.GT.U32.AND P0, PT, R15.reuse, R6, PT ;  /* 0x000000060f00720c */ /* 0x040fe20003f04070 */
[----:B------:R-:W-:Y:S01]  /*3ec0*/  @!P1 IMAD.MOV R10, RZ, RZ, -R10 ;  /* 0x000000ffff0a9224 */ /* 0x000fe200078e0a0a */
[----:B------:R-:W-:Y:S01]  /*3ed0*/  ISETP.GE.AND P1, PT, R0, RZ, PT ;  /* 0x000000ff0000720c */ /* 0x000fe20003f26270 */
[C---:B------:R-:W-:Y:S01]  /*3ee0*/  IMAD R0, R15.reuse, R11, R5 ;  /* 0x0000000b0f007224 */ /* 0x040fe200078e0205 */
[----:B------:R-:W-:Y:S01]  /*3ef0*/  ISETP.GT.U32.AND P4, PT, R15, R7, PT ;  /* 0x000000070f00720c */ /* 0x000fe20003f84070 */
[----:B------:R-:W-:Y:S01]  /*3f00*/  @!P3 IMAD.IADD R13, R13, 0x1, -R15 ;  /* 0x000000010d0db824 */ /* 0x000fe200078e0a0f */
[----:B------:R0:W-:Y:S01]  /*3f10*/  STL [R1+0x100], R10 ;  /* 0x0001000a01007387 */ /* 0x0001e20000100800 */
[----:B------:R-:W-:Y:S01]  /*3f20*/  IMAD.HI.U32 R5, R19, R9, RZ ;  /* 0x0000000913057227 */ /* 0x000fe200078e00ff */
[----:B------:R-:W-:-:S03]  /*3f30*/  ISETP.GT.U32.AND P3, PT, R15, R0, PT ;  /* 0x000000000f00720c */ /* 0x000fc60003f64070 */
[----:B------:R-:W-:-:S04]  /*3f40*/  IMAD.HI.U32 R16, R19, R14, RZ ;  /* 0x0000000e13107227 */ /* 0x000fc800078e00ff */
[----:B------:R-:W-:-:S04]  /*3f50*/  IMAD.HI.U32 R11, R19, R4, RZ ;  /* 0x00000004130b7227 */ /* 0x000fc800078e00ff */
[----:B0-----:R-:W-:Y:S02]  /*3f60*/  IMAD.MOV.U32 R10, RZ, RZ, R13 ;  /* 0x000000ffff0a7224 */ /* 0x001fe400078e000d */
[----:B------:R-:W-:Y:S02]  /*3f70*/  IMAD.MOV R5, RZ, RZ, -R5 ;  /* 0x000000ffff057224 */ /* 0x000fe400078e0a05 */
[----:B------:R-:W-:Y:S02]  /*3f80*/  @!P2 IMAD.MOV R10, RZ, RZ, -R10 ;  /* 0x000000ffff0aa224 */ /* 0x000fe400078e0a0a */
[----:B------:R-:W-:Y:S02]  /*3f90*/  IMAD.MOV R16, RZ, RZ, -R16 ;  /* 0x000000ffff107224 */ /* 0x000fe400078e0a10 */
[----:B------:R-:W-:Y:S01]  /*3fa0*/  IMAD.MOV R11, RZ, RZ, -R11 ;  /* 0x000000ffff0b7224 */ /* 0x000fe200078e0a0b */
[----:B------:R0:W-:Y:S01]  /*3fb0*/  STL [R1+0xec], R10 ;  /* 0x0000ec0a01007387 */ /* 0x0001e20000100800 */
[----:B------:R-:W-:Y:S01]  /*3fc0*/  IMAD R9, R15, R5, R9 ;  /* 0x000000050f097224 */ /* 0x000fe200078e0209 */
[----:B------:R-:W-:Y:S01]  /*3fd0*/  LOP3.LUT R5, R17, 0x130, RZ, 0xfc, !PT ;  /* 0x0000013011057812 */ /* 0x000fe200078efcff */
[----:B------:R-:W-:-:S02]  /*3fe0*/  @!P0 IMAD.IADD R6, R6, 0x1, -R15 ;  /* 0x0000000106068824 */ /* 0x000fc400078e0a0f */
[--C-:B------:R-:W-:Y:S01]  /*3ff0*/  @!P4 IMAD.IADD R7, R7, 0x1, -R15.reuse ;  /* 0x000000010707c824 */ /* 0x100fe200078e0a0f */
[----:B------:R-:W-:Y:S01]  /*4000*/  ISETP.GE.AND P4, PT, R8, RZ, PT ;  /* 0x000000ff0800720c */ /* 0x000fe20003f86270 */
[C---:B------:R-:W-:Y:S01]  /*4010*/  IMAD R8, R15.reuse, R16, R14 ;  /* 0x000000100f087224 */ /* 0x040fe200078e020e */
[C---:B------:R-:W-:Y:S01]  /*4020*/  ISETP.GT.U32.AND P0, PT, R15.reuse, R9, PT ;  /* 0x000000090f00720c */ /* 0x040fe20003f04070 */
[C---:B------:R-:W-:Y:S01]  /*4030*/  IMAD R4, R15.reuse, R11, R4 ;  /* 0x0000000b0f047224 */ /* 0x040fe200078e0204 */
[----:B------:R-:W-:Y:S01]  /*4040*/  IABS R11, R5 ;  /* 0x00000005000b7213 */ /* 0x000fe20000000000 */
[----:B0-----:R-:W-:Y:S01]  /*4050*/  IMAD.MOV.U32 R10, RZ, RZ, R6 ;  /* 0x000000ffff0a7224 */ /* 0x001fe200078e0006 */
[C---:B------:R-:W-:Y:S01]  /*4060*/  ISETP.GT.U32.AND P2, PT, R15.reuse, R8, PT ;  /* 0x000000080f00720c */ /* 0x040fe20003f44070 */
[----:B------:R-:W-:Y:S02]  /*4070*/  @!P3 IMAD.IADD R0, R0, 0x1, -R15 ;  /* 0x000000010000b824 */ /* 0x000fe400078e0a0f */
[----:B------:R-:W-:Y:S01]  /*4080*/  @!P5 IMAD.MOV R10, RZ, RZ, -R10 ;  /* 0x000000ffff0ad224 */ /* 0x000fe200078e0a0a */
[C---:B------:R-:W-:Y:S01]  /*4090*/  ISETP.GT.U32.AND P5, PT, R15.reuse, R4, PT ;  /* 0x000000040f00720c */ /* 0x040fe20003fa4070 */
[----:B------:R-:W-:Y:S01]  /*40a0*/  IMAD.MOV.U32 R12, RZ, RZ, R7 ;  /* 0x000000ffff0c7224 */ /* 0x000fe200078e0007 */
[----:B------:R-:W-:Y:S01]  /*40b0*/  ISETP.GT.U32.AND P3, PT, R15, R0, PT ;  /* 0x000000000f00720c */ /* 0x000fe20003f64070 */
[----:B------:R-:W-:-:S02]  /*40c0*/  IMAD.MOV.U32 R7, RZ, RZ, R11 ;  /* 0x000000ffff077224 */ /* 0x000fc400078e000b */
[----:B------:R-:W-:Y:S01]  /*40d0*/  @!P6 IMAD.MOV R12, RZ, RZ, -R12 ;  /* 0x000000ffff0ce224 */ /* 0x000fe200078e0a0c */
[----:B------:R-:W-:Y:S01]  /*40e0*/  ISETP.GE.AND P6, PT, R3, RZ, PT ;  /* 0x000000ff0300720c */ /* 0x000fe20003fc6270 */
[----:B------:R-:W-:Y:S01]  /*40f0*/  IMAD.HI.U32 R6, R19, R7, RZ ;  /* 0x0000000713067227 */ /* 0x000fe200078e00ff */
[----:B------:R-:W-:Y:S02]  /*4100*/  LOP3.LUT R3, R17, 0x12c, RZ, 0xfc, !PT ;  /* 0x0000012c11037812 */ /* 0x000fe400078efcff */
[----:B------:R-:W-:Y:S01]  /*4110*/  STL [R1+0xf4], R12 ;  /* 0x0000f40c01007387 */ /* 0x000fe20000100800 */
[--C-:B------:R-:W-:Y:S01]  /*4120*/  @!P0 IMAD.IADD R9, R9, 0x1, -R15.reuse ;  /* 0x0000000109098824 */ /* 0x100fe200078e0a0f */
[----:B------:R-:W-:Y:S01]  /*4130*/  IABS R11, R3 ;  /* 0x00000003000b7213 */ /* 0x000fe20000000000 */
[----:B------:R-:W-:Y:S01]  /*4140*/  IMAD.MOV R6, RZ, RZ, -R6 ;  /* 0x000000ffff067224 */ /* 0x000fe200078e0a06 */
[----:B------:R0:W-:Y:S01]  /*4150*/  STL [R1+0xf8], R10 ;  /* 0x0000f80a01007387 */ /* 0x0001e20000100800 */
[--C-:B------:R-:W-:Y:S01]  /*4160*/  @!P2 IMAD.IADD R8, R8, 0x1, -R15.reuse ;  /* 0x000000010808a824 */ /* 0x100fe200078e0a0f */
[----:B------:R-:W-:Y:S01]  /*4170*/  ISETP.GE.AND P2, PT, R5, RZ, PT ;  /* 0x000000ff0500720c */ /* 0x000fe20003f46270 */
[--C-:B------:R-:W-:Y:S01]  /*4180*/  @!P5 IMAD.IADD R4, R4, 0x1, -R15.reuse ;  /* 0x000000010404d824 */ /* 0x100fe200078e0a0f */
[C---:B------:R-:W-:Y:S01]  /*4190*/  ISETP.GT.U32.AND P5, PT, R15.reuse, R9, PT ;  /* 0x000000090f00720c */ /* 0x040fe20003fa4070 */
[----:B------:R-:W-:Y:S01]  /*41a0*/  @!P3 IMAD.IADD R0, R0, 0x1, -R15 ;  /* 0x000000010000b824 */ /* 0x000fe200078e0a0f */
[C---:B------:R-:W-:Y:S01]  /*41b0*/  ISETP.GT.U32.AND P0, PT, R15.reuse, R8, PT ;  /* 0x000000080f00720c */ /* 0x040fe20003f04070 */
[----:B------:R-:W-:Y:S01]  /*41c0*/  IMAD R7, R15, R6, R7 ;  /* 0x000000060f077224 */ /* 0x000fe200078e0207 */
[----:B------:R-:W-:Y:S01]  /*41d0*/  ISETP.GE.AND P3, PT, R2, RZ, PT ;  /* 0x000000ff0200720c */ /* 0x000fe20003f66270 */
[----:B------:R-:W-:Y:S01]  /*41e0*/  IMAD.HI.U32 R6, R19, R11, RZ ;  /* 0x0000000b13067227 */ /* 0x000fe200078e00ff */
[----:B------:R-:W-:-:S02]  /*41f0*/  LOP3.LUT R5, R17, 0x120, RZ, 0xfc, !PT ;  /* 0x0000012011057812 */ /* 0x000fc400078efcff */
[C---:B------:R-:W-:Y:S01]  /*4200*/  LOP3.LUT R2, R17.reuse, 0x128, RZ, 0xfc, !PT ;  /* 0x0000012811027812 */ /* 0x040fe200078efcff */
[----:B0-----:R-:W-:Y:S01]  /*4210*/  IMAD.MOV.U32 R10, RZ, RZ, R0 ;  /* 0x000000ffff0a7224 */ /* 0x001fe200078e0000 */
[----:B------:R-:W-:Y:S01]  /*4220*/  IABS R14, R5 ;  /* 0x00000005000e7213 */ /* 0x000fe20000000000 */
[----:B------:R-:W-:Y:S01]  /*4230*/  IMAD.MOV R6, RZ, RZ, -R6 ;  /* 0x000000ffff067224 */ /* 0x000fe200078e0a06 */
[----:B------:R-:W-:Y:S01]  /*4240*/  LOP3.LUT R0, R17, 0x124, RZ, 0xfc, !PT ;  /* 0x0000012411007812 */ /* 0x000fe200078efcff */
[----:B------:R-:W-:Y:S01]  /*4250*/  @!P1 IMAD.MOV R10, RZ, RZ, -R10 ;  /* 0x000000ffff0a9224 */ /* 0x000fe200078e0a0a */
[C---:B------:R-:W-:Y:S01]  /*4260*/  ISETP.GT.U32.AND P1, PT, R15.reuse, R4, PT ;  /* 0x000000040f00720c */ /* 0x040fe20003f24070 */
[----:B------:R-:W-:Y:S01]  /*4270*/  IMAD R11, R15, R6, R11 ;  /* 0x000000060f0b7224 */ /* 0x000fe200078e020b */
[----:B------:R-:W-:Y:S01]  /*4280*/  IABS R13, R2 ;  /* 0x00000002000d7213 */ /* 0x000fe20000000000 */
[--C-:B------:R-:W-:Y:S01]  /*4290*/  @!P5 IMAD.IADD R9, R9, 0x1, -R15.reuse ;  /* 0x000000010909d824 */ /* 0x100fe200078e0a0f */
[----:B------:R-:W-:Y:S01]  /*42a0*/  IABS R6, R0 ;  /* 0x0000000000067213 */ /* 0x000fe20000000000 */
[----:B------:R-:W-:Y:S01]  /*42b0*/  @!P0 IMAD.IADD R8, R8, 0x1, -R15 ;  /* 0x0000000108088824 */ /* 0x000fe200078e0a0f */
[C---:B------:R-:W-:Y:S01]  /*42c0*/  ISETP.GT.U32.AND P5, PT, R15.reuse, R11, PT ;  /* 0x0000000b0f00720c */ /* 0x040fe20003fa4070 */
[----:B------:R0:W-:Y:S01]  /*42d0*/  STL [R1+0xfc], R10 ;  /* 0x0000fc0a01007387 */ /* 0x0001e20000100800 */
[----:B------:R-:W-:Y:S01]  /*42e0*/  ISETP.GT.U32.AND P0, PT, R15, R7, PT ;  /* 0x000000070f00720c */ /* 0x000fe20003f04070 */
[----:B------:R-:W-:-:S04]  /*42f0*/  IMAD.HI.U32 R16, R19, R6, RZ ;  /* 0x0000000613107227 */ /* 0x000fc800078e00ff */
[----:B------:R-:W-:Y:S01]  /*4300*/  @!P1 IMAD.IADD R4, R4, 0x1, -R15 ;  /* 0x0000000104049824 */ /* 0x000fe200078e0a0f */
[----:B------:R-:W-:Y:S01]  /*4310*/  ISETP.GE.AND P1, PT, R3, RZ, PT ;  /* 0x000000ff0300720c */ /* 0x000fe20003f26270 */
[----:B------:R-:W-:Y:S02]  /*4320*/  IMAD.MOV.U32 R3, RZ, RZ, R14 ;  /* 0x000000ffff037224 */ /* 0x000fe400078e000e */
[----:B------:R-:W-:-:S04]  /*4330*/  IMAD.HI.U32 R14, R19, R13, RZ ;  /* 0x0000000d130e7227 */ /* 0x000fc800078e00ff */
[--C-:B------:R-:W-:Y:S02]  /*4340*/  @!P5 IMAD.IADD R11, R11, 0x1, -R15.reuse ;  /* 0x000000010b0bd824 */ /* 0x100fe400078e0a0f */
[----:B------:R-:W-:Y:S02]  /*4350*/  IMAD.MOV R14, RZ, RZ, -R14 ;  /* 0x000000ffff0e7224 */ /* 0x000fe400078e0a0e */
[----:B------:R-:W-:Y:S01]  /*4360*/  @!P0 IMAD.IADD R7, R7, 0x1, -R15 ;  /* 0x0000000107078824 */ /* 0x000fe200078e0a0f */
[----:B------:R-:W-:Y:S01]  /*4370*/  ISETP.GE.AND P0, PT, R2, RZ, PT ;  /* 0x000000ff0200720c */ /* 0x000fe20003f06270 */
[----:B0-----:R-:W-:Y:S01]  /*4380*/  IMAD.MOV.U32 R10, RZ, RZ, R8 ;  /* 0x000000ffff0a7224 */ /* 0x001fe200078e0008 */
[----:B------:R-:W-:Y:S01]  /*4390*/  ISETP.GT.U32.AND P5, PT, R15, R11, PT ;  /* 0x0000000b0f00720c */ /* 0x000fe20003fa4070 */
[----:B------:R-:W-:-:S04]  /*43a0*/  IMAD.HI.U32 R2, R19, R3, RZ ;  /* 0x0000000313027227 */ /* 0x000fc800078e00ff */
[----:B------:R-:W-:Y:S02]  /*43b0*/  IMAD.MOV R8, RZ, RZ, -R16 ;  /* 0x000000ffff087224 */ /* 0x000fe400078e0a10 */
[----:B------:R-:W-:Y:S01]  /*43c0*/  IMAD R13, R15, R14, R13 ;  /* 0x0000000e0f0d7224 */ /* 0x000fe200078e020d */
[----:B------:R-:W-:Y:S01]  /*43d0*/  LOP3.LUT R14, R17, 0x11c, RZ, 0xfc, !PT ;  /* 0x0000011c110e7812 */ /* 0x000fe200078efcff */
[----:B------:R-:W-:Y:S01]  /*43e0*/  @!P4 IMAD.MOV R10, RZ, RZ, -R10 ;  /* 0x000000ffff0ac224 */ /* 0x000fe200078e0a0a */
[C---:B------:R-:W-:Y:S01]  /*43f0*/  ISETP.GT.U32.AND P4, PT, R15.reuse, R7, PT ;  /* 0x000000070f00720c */ /* 0x040fe20003f84070 */
[----:B------:R-:W-:Y:S02]  /*4400*/  IMAD.MOV R2, RZ, RZ, -R2 ;  /* 0x000000ffff027224 */ /* 0x000fe400078e0a02 */
[C---:B------:R-:W-:Y:S01]  /*4410*/  IMAD R6, R15.reuse, R8, R6 ;  /* 0x000000080f067224 */ /* 0x040fe200078e0206 */
[----:B------:R0:W-:Y:S01]  /*4420*/  STL [R1+0xf0], R10 ;  /* 0x0000f00a01007387 */ /* 0x0001e20000100800 */
[----:B------:R-:W-:Y:S01]  /*4430*/  @!P6 IMAD.MOV R9, RZ, RZ, -R9 ;  /* 0x000000ffff09e224 */ /* 0x000fe200078e0a09 */
[C---:B------:R-:W-:Y:S01]  /*4440*/  ISETP.GT.U32.AND P6, PT, R15.reuse, R13, PT ;  /* 0x0000000d0f00720c */ /* 0x040fe20003fc4070 */
[C---:B------:R-:W-:Y:S01]  /*4450*/  IMAD R3, R15.reuse, R2, R3 ;  /* 0x000000020f037224 */ /* 0x040fe200078e0203 */
[----:B------:R-:W-:Y:S01]  /*4460*/  IABS R2, R14 ;  /* 0x0000000e00027213 */ /* 0x000fe20000000000 */
[----:B------:R-:W-:Y:S01]  /*4470*/  @!P3 IMAD.MOV R4, RZ, RZ, -R4 ;  /* 0x000000ffff04b224 */ /* 0x000fe200078e0a04 */
[----:B------:R-:W-:Y:S01]  /*4480*/  ISETP.GT.U32.AND P3, PT, R15, R6, PT ;  /* 0x000000060f00720c */ /* 0x000fe20003f64070 */
[--C-:B------:R-:W-:Y:S01]  /*4490*/  @!P5 IMAD.IADD R11, R11, 0x1, -R15.reuse ;  /* 0x000000010b0bd824 */ /* 0x100fe200078e0a0f */
[----:B------:R-:W-:Y:S01]  /*44a0*/  ISETP.GT.U32.AND P5, PT, R15, R3, PT ;  /* 0x000000030f00720c */ /* 0x000fe20003fa4070 */
[----:B------:R-:W-:Y:S01]  /*44b0*/  @!P4 IMAD.IADD R7, R7, 0x1, -R15 ;  /* 0x000000010707c824 */ /* 0x000fe200078e0a0f */
[----:B------:R-:W-:Y:S01]  /*44c0*/  ISETP.GE.AND P4, PT, R0, RZ, PT ;  /* 0x000000ff0000720c */ /* 0x000fe20003f86270 */
[----:B------:R-:W-:Y:S01]  /*44d0*/  STL [R1+0xe0], R9 ;  /* 0x0000e00901007387 */ /* 0x000fe20000100800 */
[C---:B------:R-:W-:Y:S01]  /*44e0*/  LOP3.LUT R0, R17.reuse, 0x118, RZ, 0xfc, !PT ;  /* 0x0000011811007812 */ /* 0x040fe200078efcff */
[----:B0-----:R-:W-:Y:S01]  /*44f0*/  IMAD.MOV.U32 R10, RZ, RZ, R11 ;  /* 0x000000ffff0a7224 */ /* 0x001fe200078e000b */
[----:B------:R-:W-:Y:S01]  /*4500*/  LOP3.LUT R8, R17, 0x114, RZ, 0xfc, !PT ;  /* 0x0000011411087812 */ /* 0x000fe200078efcff */
[----:B------:R-:W-:Y:S01]  /*4510*/  @!P6 IMAD.IADD R13, R13, 0x1, -R15 ;  /* 0x000000010d0de824 */ /* 0x000fe200078e0a0f */
[----:B------:R0:W-:Y:S01]  /*4520*/  STL [R1+0xe4], R4 ;  /* 0x0000e40401007387 */ /* 0x0001e20000100800 */
[----:B------:R-:W-:Y:S01]  /*4530*/  ISETP.GE.AND P6, PT, R5, RZ, PT ;  /* 0x000000ff0500720c */ /* 0x000fe20003fc6270 */
[----:B------:R-:W-:Y:S01]  /*4540*/  IMAD.HI.U32 R5, R19, R2, RZ ;  /* 0x0000000213057227 */ /* 0x000fe200078e00ff */
[----:B------:R-:W-:-:S03]  /*4550*/  IABS R18, R8 ;  /* 0x0000000800127213 */ /* 0x000fc60000000000 */
[--C-:B------:R-:W-:Y:S01]  /*4560*/  @!P3 IMAD.IADD R6, R6, 0x1, -R15.reuse ;  /* 0x000000010606b824 */ /* 0x100fe200078e0a0f */
[----:B------:R-:W-:Y:S01]  /*4570*/  ISETP.GT.U32.AND P3, PT, R15, R13, PT ;  /* 0x0000000d0f00720c */ /* 0x000fe20003f64070 */
[----:B------:R-:W-:Y:S01]  /*4580*/  @!P5 IMAD.IADD R3, R3, 0x1, -R15 ;  /* 0x000000010303d824 */ /* 0x000fe200078e0a0f */
[----:B0-----:R-:W-:Y:S01]  /*4590*/  IABS R4, R0 ;  /* 0x0000000000047213 */ /* 0x001fe20000000000 */
[----:B------:R-:W-:Y:S01]  /*45a0*/  IMAD.MOV.U32 R9, RZ, RZ, R7 ;  /* 0x000000ffff097224 */ /* 0x000fe200078e0007 */
[----:B------:R-:W-:Y:S01]  /*45b0*/  ISETP.GT.U32.AND P5, PT, R15, R6, PT ;  /* 0x000000060f00720c */ /* 0x000fe20003fa4070 */
[----:B------:R-:W-:Y:S02]  /*45c0*/  IMAD.MOV R5, RZ, RZ, -R5 ;  /* 0x000000ffff057224 */ /* 0x000fe400078e0a05 */
[----:B------:R-:W-:-:S04]  /*45d0*/  IMAD.HI.U32 R7, R19, R4, RZ ;  /* 0x0000000413077227 */ /* 0x000fc800078e00ff */
[----:B------:R-:W-:Y:S01]  /*45e0*/  IMAD R2, R15, R5, R2 ;  /* 0x000000050f027224 */ /* 0x000fe200078e0202 */
[----:B------:R-:W-:Y:S01]  /*45f0*/  LOP3.LUT R5, R17, 0x110, RZ, 0xfc, !PT ;  /* 0x0000011011057812 */ /* 0x000fe200078efcff */
[----:B------:R-:W-:Y:S02]  /*4600*/  IMAD.MOV R7, RZ, RZ, -R7 ;  /* 0x000000ffff077224 */ /* 0x000fe400078e0a07 */
[--C-:B------:R-:W-:Y:S01]  /*4610*/  @!P3 IMAD.IADD R13, R13, 0x1, -R15.reuse ;  /* 0x000000010d0db824 */ /* 0x100fe200078e0a0f */
[C---:B------:R-:W-:Y:S01]  /*4620*/  ISETP.GT.U32.AND P3, PT, R15.reuse, R2, PT ;  /* 0x000000020f00720c */ /* 0x040fe20003f64070 */
[----:B------:R-:W-:Y:S01]  /*4630*/  IMAD R4, R15, R7, R4 ;  /* 0x000000070f047224 */ /* 0x000fe200078e0204 */
[----:B------:R-:W-:Y:S01]  /*4640*/  IABS R7, R5 ;  /* 0x0000000500077213 */ /* 0x000fe20000000000 */
[----:B------:R-:W-:Y:S02]  /*4650*/  @!P5 IMAD.IADD R6, R6, 0x1, -R15 ;  /* 0x000000010606d824 */ /* 0x000fe400078e0a0f */
[----:B------:R-:W-:Y:S01]  /*4660*/  IMAD.HI.U32 R20, R19, R18, RZ ;  /* 0x0000001213147227 */ /* 0x000fe200078e00ff */
[----:B------:R-:W-:-:S03]  /*4670*/  ISETP.GT.U32.AND P5, PT, R15, R4, PT ;  /* 0x000000040f00720c */ /* 0x000fc60003fa4070 */
[----:B------:R-:W-:Y:S01]  /*4680*/  @!P2 IMAD.MOV R9, RZ, RZ, -R9 ;  /* 0x000000ffff09a224 */ /* 0x000fe200078e0a09 */
[----:B------:R-:W-:Y:S01]  /*4690*/  ISETP.GT.U32.AND P2, PT, R15, R3, PT ;  /* 0x000000030f00720c */ /* 0x000fe20003f44070 */
[----:B------:R-:W-:Y:S02]  /*46a0*/  IMAD.MOV R20, RZ, RZ, -R20 ;  /* 0x000000ffff147224 */ /* 0x000fe400078e0a14 */
[--C-:B------:R-:W-:Y:S01]  /*46b0*/  @!P3 IMAD.IADD R2, R2, 0x1, -R15.reuse ;  /* 0x000000010202b824 */ /* 0x100fe200078e0a0f */
[----:B------:R-:W-:Y:S01]  /*46c0*/  ISETP.GE.AND P3, PT, R0, RZ, PT ;  /* 0x000000ff0000720c */ /* 0x000fe20003f66270 */
[----:B------:R-:W-:Y:S01]  /*46d0*/  IMAD.HI.U32 R16, R19, R7, RZ ;  /* 0x0000000713107227 */ /* 0x000fe200078e00ff */
[----:B------:R0:W-:Y:S03]  /*46e0*/  STL [R1+0xe8], R9 ;  /* 0x0000e80901007387 */ /* 0x0001e60000100800 */
[----:B------:R-:W-:Y:S01]  /*46f0*/  @!P5 IMAD.IADD R4, R4, 0x1, -R15 ;  /* 0x000000010404d824 */ /* 0x000fe200078e0a0f */
[C---:B------:R-:W-:Y:S01]  /*4700*/  ISETP.GT.U32.AND P5, PT, R15.reuse, R2, PT ;  /* 0x000000020f00720c */ /* 0x040fe20003fa4070 */
[----:B------:R-:W-:-:S02]  /*4710*/  IMAD R0, R15, R20, R18 ;  /* 0x000000140f007224 */ /* 0x000fc400078e0212 */
[----:B------:R-:W-:Y:S02]  /*4720*/  IMAD.MOV R16, RZ, RZ, -R16 ;  /* 0x000000ffff107224 */ /* 0x000fe400078e0a10 */
[----:B------:R-:W-:Y:S01]  /*4730*/  IMAD.MOV.U32 R12, RZ, RZ, R13 ;  /* 0x000000ffff0c7224 */ /* 0x000fe200078e000d */
[----:B0-----:R-:W-:Y:S01]  /*4740*/  LOP3.LUT R9, R17, 0x10c, RZ, 0xfc, !PT ;  /* 0x0000010c11097812 */ /* 0x001fe200078efcff */
[----:B------:R-:W-:Y:S01]  /*4750*/  @!P1 IMAD.MOV R10, RZ, RZ, -R10 ;  /* 0x000000ffff0a9224 */ /* 0x000fe200078e0a0a */
[C---:B------:R-:W-:Y:S01]  /*4760*/  ISETP.GT.U32.AND P1, PT, R15.reuse, R0, PT ;  /* 0x000000000f00720c */ /* 0x040fe20003f24070 */
[----:B------:R-:W-:Y:S02]  /*4770*/  IMAD R7, R15, R16, R7 ;  /* 0x000000100f077224 */ /* 0x000fe400078e0207 */
[--C-:B------:R-:W-:Y:S01]  /*4780*/  @!P2 IMAD.IADD R3, R3, 0x1, -R15.reuse ;  /* 0x000000010303a824 */ /* 0x100fe200078e0a0f */
[----:B------:R-:W-:Y:S01]  /*4790*/  ISETP.GE.AND P2, PT, R14, RZ, PT ;  /* 0x000000ff0e00720c */ /* 0x000fe20003f46270 */
[----:B------:R-:W-:Y:S01]  /*47a0*/  @!P0 IMAD.MOV R12, RZ, RZ, -R12 ;  /* 0x000000ffff0c8224 */ /* 0x000fe200078e0a0c */
[----:B------:R-:W-:Y:S01]  /*47b0*/  IABS R14, R9 ;  /* 0x00000009000e7213 */ /* 0x000fe20000000000 */
[----:B------:R-:W-:Y:S01]  /*47c0*/  @!P5 IMAD.IADD R2, R2, 0x1, -R15 ;  /* 0x000000010202d824 */ /* 0x000fe200078e0a0f */
[C---:B------:R-:W-:Y:S01]  /*47d0*/  ISETP.GT.U32.AND P0, PT, R15.reuse, R4, PT ;  /* 0x000000040f00720c */ /* 0x040fe20003f04070 */
[----:B------:R0:W-:Y:S01]  /*47e0*/  STL [R1+0xdc], R10 ;  /* 0x0000dc0a01007387 */ /* 0x0001e20000100800 */
[----:B------:R-:W-:-:S03]  /*47f0*/  ISETP.GT.U32.AND P5, PT, R15, R7, PT ;  /* 0x000000070f00720c */ /* 0x000fc60003fa4070 */
[----:B------:R-:W-:Y:S01]  /*4800*/  @!P1 IMAD.IADD R0, R0, 0x1, -R15 ;  /* 0x0000000100009824 */ /* 0x000fe200078e0a0f */
[----:B------:R-:W-:Y:S01]  /*4810*/  STL [R1+0xd8], R12 ;  /* 0x0000d80c01007387 */ /* 0x000fe20000100800 */
[----:B0-----:R-:W-:Y:S02]  /*4820*/  IMAD.MOV.U32 R10, RZ, RZ, R6 ;  /* 0x000000ffff0a7224 */ /* 0x001fe400078e0006 */
[----:B------:R-:W-:Y:S02]  /*4830*/  IMAD.MOV.U32 R6, RZ, RZ, R3 ;  /* 0x000000ffff067224 */ /* 0x000fe400078e0003 */
[----:B------:R-:W-:-:S04]  /*4840*/  IMAD.HI.U32 R3, R19, R14, RZ ;  /* 0x0000000e13037227 */ /* 0x000fc800078e00ff */
[----:B------:R-:W-:Y:S01]  /*4850*/  @!P6 IMAD.MOV R6, RZ, RZ, -R6 ;  /* 0x000000ffff06e224 */ /* 0x000fe200078e0a06 */
[----:B------:R-:W-:Y:S01]  /*4860*/  ISETP.GE.AND P6, PT, R5, RZ, PT ;  /* 0x000000ff0500720c */ /* 0x000fe20003fc6270 */
[----:B------:R-:W-:Y:S01]  /*4870*/  IMAD.MOV R3, RZ, RZ, -R3 ;  /* 0x000000ffff037224 */ /* 0x000fe200078e0a03 */
[----:B------:R-:W-:Y:S01]  /*4880*/  LOP3.LUT R5, R17, 0x108, RZ, 0xfc, !PT ;  /* 0x0000010811057812 */ /* 0x000fe200078efcff */
[--C-:B------:R-:W-:Y:S01]  /*4890*/  @!P0 IMAD.IADD R4, R4, 0x1, -R15.reuse ;  /* 0x0000000104048824 */ /* 0x100fe200078e0a0f */
[----:B------:R-:W-:Y:S01]  /*48a0*/  ISETP.GE.AND P0, PT, R9, RZ, PT ;  /* 0x000000ff0900720c */ /* 0x000fe20003f06270 */
[----:B------:R-:W-:Y:S01]  /*48b0*/  IMAD R20, R15, R3, R14 ;  /* 0x000000030f147224 */ /* 0x000fe200078e020e */
[----:B------:R-:W-:Y:S01]  /*48c0*/  IABS R18, R5 ;  /* 0x0000000500127213 */ /* 0x000fe20000000000 */
[----:B------:R-:W-:Y:S01]  /*48d0*/  @!P5 IMAD.IADD R7, R7, 0x1, -R15 ;  /* 0x000000010707d824 */ /* 0x000fe200078e0a0f */
[----:B------:R-:W-:Y:S01]  /*48e0*/  ISETP.GT.U32.AND P5, PT, R15, R0, PT ;  /* 0x000000000f00720c */ /* 0x000fe20003fa4070 */
[----:B------:R-:W-:Y:S01]  /*48f0*/  @!P4 IMAD.MOV R10, RZ, RZ, -R10 ;  /* 0x000000ffff0ac224 */ /* 0x000fe200078e0a0a */
[----:B------:R-:W-:Y:S01]  /*4900*/  ISETP.GE.AND P4, PT, R8, RZ, PT ;  /* 0x000000ff0800720c */ /* 0x000fe20003f86270 */
[----:B------:R-:W-:Y:S01]  /*4910*/  IMAD.MOV.U32 R8, RZ, RZ, R2 ;  /* 0x000000ffff087224 */ /* 0x000fe200078e0002 */
[----:B------:R-:W-:Y:S01]  /*4920*/  ISETP.GE.AND P1, PT, R5, RZ, PT ;  /* 0x000000ff0500720c */ /* 0x000fe20003f26270 */
[----:B------:R-:W-:Y:S01]  /*4930*/  @!P3 IMAD.MOV R4, RZ, RZ, -R4 ;  /* 0x000000ffff04b224 */ /* 0x000fe200078e0a04 */
[----:B------:R-:W-:Y:S01]  /*4940*/  ISETP.GT.U32.AND P3, PT, R15, R20, PT ;  /* 0x000000140f00720c */ /* 0x000fe20003f64070 */
[----:B------:R-:W-:Y:S01]  /*4950*/  IMAD.HI.U32 R2, R19, R18, RZ ;  /* 0x0000001213027227 */ /* 0x000fe200078e00ff */
[----:B------:R-:W-:Y:S01]  /*4960*/  STL [R1+0xd4], R10 ;  /* 0x0000d40a01007387 */ /* 0x000fe20000100800 */
[----:B------:R-:W-:-:S02]  /*4970*/  LOP3.LUT R5, R17, 0x100, RZ, 0xfc, !PT ;  /* 0x0000010011057812 */ /* 0x000fc400078efcff */
[----:B------:R-:W-:Y:S01]  /*4980*/  @!P2 IMAD.MOV R8, RZ, RZ, -R8 ;  /* 0x000000ffff08a224 */ /* 0x000fe200078e0a08 */
[C---:B------:R-:W-:Y:S01]  /*4990*/  ISETP.GT.U32.AND P2, PT, R15.reuse, R7, PT ;  /* 0x000000070f00720c */ /* 0x040fe20003f44070 */
[----:B------:R0:W-:Y:S01]  /*49a0*/  STL [R1+0xc4], R6 ;  /* 0x0000c40601007387 */ /* 0x0001e20000100800 */
[----:B------:R-:W-:Y:S01]  /*49b0*/  IMAD.MOV R2, RZ, RZ, -R2 ;  /* 0x000000ffff027224 */ /* 0x000fe200078e0a02 */
[----:B------:R-:W-:Y:S01]  /*49c0*/  IABS R16, R5 ;  /* 0x0000000500107213 */ /* 0x000fe20000000000 */
[--C-:B------:R-:W-:Y:S01]  /*49d0*/  @!P5 IMAD.IADD R0, R0, 0x1, -R15.reuse ;  /* 0x000000010000d824 */ /* 0x100fe200078e0a0f */
[----:B------:R1:W-:Y:S01]  /*49e0*/  STL [R1+0xb8], R8 ;  /* 0x0000b80801007387 */ /* 0x0003e20000100800 */
[----:B------:R-:W-:Y:S01]  /*49f0*/  IMAD R18, R15, R2, R18 ;  /* 0x000000020f127224 */ /* 0x000fe200078e0212 */
[C---:B------:R-:W-:Y:S01]  /*4a00*/  LOP3.LUT R3, R17.reuse, 0xfc, RZ, 0xfc, !PT ;  /* 0x000000fc11037812 */ /* 0x040fe200078efcff */
[----:B------:R-:W-:Y:S01]  /*4a10*/  @!P3 IMAD.IADD R20, R20, 0x1, -R15 ;  /* 0x000000011414b824 */ /* 0x000fe200078e0a0f */
[----:B------:R2:W-:Y:S01]  /*4a20*/  STL [R1+0xb4], R4 ;  /* 0x0000b40401007387 */ /* 0x0005e20000100800 */
[----:B------:R-:W-:-:S02]  /*4a30*/  LOP3.LUT R9, R17, 0xec, RZ, 0xfc, !PT ;  /* 0x000000ec11097812 */ /* 0x000fc400078efcff */
[----:B0-----:R-:W-:Y:S01]  /*4a40*/  LOP3.LUT R6, R17, 0x104, RZ, 0xfc, !PT ;  /* 0x0000010411067812 */ /* 0x001fe200078efcff */
[----:B------:R-:W-:Y:S01]  /*4a50*/  @!P2 IMAD.IADD R7, R7, 0x1, -R15 ;  /* 0x000000010707a824 */ /* 0x000fe200078e0a0f */
[----:B------:R-:W-:Y:S01]  /*4a60*/  ISETP.GT.U32.AND P5, PT, R15, R18, PT ;  /* 0x000000120f00720c */ /* 0x000fe20003fa4070 */
[----:B-1----:R-:W-:Y:S01]  /*4a70*/  IMAD.MOV.U32 R8, RZ, RZ, R0 ;  /* 0x000000ffff087224 */ /* 0x002fe200078e0000 */
[----:B------:R-:W-:Y:S02]  /*4a80*/  IABS R11, R6 ;  /* 0x00000006000b7213 */ /* 0x000fe40000000000 */
[----:B------:R-:W-:Y:S01]  /*4a90*/  ISETP.GE.AND P2, PT, R6, RZ, PT ;  /* 0x000000ff0600720c */ /* 0x000fe20003f46270 */
[----:B--2---:R-:W-:Y:S01]  /*4aa0*/  IMAD.HI.U32 R4, R19, R16, RZ ;  /* 0x0000001013047227 */ /* 0x004fe200078e00ff */
[----:B------:R-:W-:Y:S02]  /*4ab0*/  IABS R14, R3 ;  /* 0x00000003000e7213 */ /* 0x000fe40000000000 */
[----:B------:R-:W-:Y:S01]  /*4ac0*/  LOP3.LUT R0, R17, 0xf4, RZ, 0xfc, !PT ;  /* 0x000000f411007812 */ /* 0x000fe200078efcff */
[----:B------:R-:W-:Y:S01]  /*4ad0*/  IMAD.HI.U32 R2, R19, R11, RZ ;  /* 0x0000000b13027227 */ /* 0x000fe200078e00ff */
[----:B------:R-:W-:-:S03]  /*4ae0*/  ISETP.GE.AND P3, PT, R5, RZ, PT ;  /* 0x000000ff0500720c */ /* 0x000fc60003f66270 */
[----:B------:R-:W-:Y:S01]  /*4af0*/  @!P4 IMAD.MOV R8, RZ, RZ, -R8 ;  /* 0x000000ffff08c224 */ /* 0x000fe200078e0a08 */
[C---:B------:R-:W-:Y:S01]  /*4b00*/  ISETP.GT.U32.AND P4, PT, R15.reuse, R20, PT ;  /* 0x000000140f00720c */ /* 0x040fe20003f84070 */
[----:B------:R-:W-:Y:S02]  /*4b10*/  IMAD.MOV R4, RZ, RZ, -R4 ;  /* 0x000000ffff047224 */ /* 0x000fe400078e0a04 */
[----:B------:R-:W-:Y:S01]  /*4b20*/  IMAD.MOV R6, RZ, RZ, -R2 ;  /* 0x000000ffff067224 */ /* 0x000fe200078e0a02 */
[----:B------:R0:W-:Y:S01]  /*4b30*/  STL [R1+0xac], R8 ;  /* 0x0000ac0801007387 */ /* 0x0001e20000100800 */
[C---:B------:R-:W-:Y:S02]  /*4b40*/  IMAD R16, R15.reuse, R4, R16 ;  /* 0x000000040f107224 */ /* 0x040fe400078e0210 */
[----:B------:R-:W-:Y:S01]  /*4b50*/  IMAD R11, R15, R6, R11 ;  /* 0x000000060f0b7224 */ /* 0x000fe200078e020b */
[C---:B------:R-:W-:Y:S01]  /*4b60*/  LOP3.LUT R6, R17.reuse, 0xf8, RZ, 0xfc, !PT ;  /* 0x000000f811067812 */ /* 0x040fe200078efcff */
[----:B------:R-:W-:Y:S01]  /*4b70*/  IMAD.MOV.U32 R4, RZ, RZ, R7 ;  /* 0x000000ffff047224 */ /* 0x000fe200078e0007 */
[----:B------:R-:W-:Y:S01]  /*4b80*/  LOP3.LUT R7, R17, 0xf0, RZ, 0xfc, !PT ;  /* 0x000000f011077812 */ /* 0x000fe200078efcff */
[----:B------:R-:W-:-:S02]  /*4b90*/  @!P5 IMAD.IADD R18, R18, 0x1, -R15 ;  /* 0x000000011212d824 */ /* 0x000fc400078e0a0f */
[----:B------:R-:W-:Y:S01]  /*4ba0*/  @!P6 IMAD.MOV R4, RZ, RZ, -R4 ;  /* 0x000000ffff04e224 */ /* 0x000fe200078e0a04 */
[C---:B------:R-:W-:Y:S01]  /*4bb0*/  ISETP.GT.U32.AND P6, PT, R15.reuse, R11, PT ;  /* 0x0000000b0f00720c */ /* 0x040fe20003fc4070 */
[--C-:B------:R-:W-:Y:S01]  /*4bc0*/  @!P4 IMAD.IADD R20, R20, 0x1, -R15.reuse ;  /* 0x000000011414c824 */ /* 0x100fe200078e0a0f */
[----:B------:R-:W-:Y:S01]  /*4bd0*/  ISETP.GT.U32.AND P4, PT, R15, R16, PT ;  /* 0x000000100f00720c */ /* 0x000fe20003f84070 */
[----:B------:R-:W-:Y:S01]  /*4be0*/  IMAD.HI.U32 R2, R19, R14, RZ ;  /* 0x0000000e13027227 */ /* 0x000fe200078e00ff */
[----:B------:R-:W-:Y:S01]  /*4bf0*/  ISETP.GT.U32.AND P5, PT, R15, R18, PT ;  /* 0x000000120f00720c */ /* 0x000fe20003fa4070 */
[----:B------:R1:W-:Y:S01]  /*4c00*/  STL [R1+0xb0], R4 ;  /* 0x0000b00401007387 */ /* 0x0003e20000100800 */
[----:B0-----:R-:W-:Y:S01]  /*4c10*/  IABS R8, R6 ;  /* 0x0000000600087213 */ /* 0x001fe20000000000 */
[----:B------:R-:W-:Y:S01]  /*4c20*/  IMAD.MOV R2, RZ, RZ, -R2 ;  /* 0x000000ffff027224 */ /* 0x000fe200078e0a02 */
[----:B------:R-:W-:Y:S01]  /*4c30*/  IABS R5, R7 ;  /* 0x0000000700057213 */ /* 0x000fe20000000000 */
[----:B------:R-:W-:Y:S01]  /*4c40*/  IMAD.MOV.U32 R12, RZ, RZ, R20 ;  /* 0x000000ffff0c7224 */ /* 0x000fe200078e0014 */
[----:B------:R-:W-:Y:S01]  /*4c50*/  LOP3.LUT R20, R17, 0xd0, RZ, 0xfc, !PT ;  /* 0x000000d011147812 */ /* 0x000fe200078efcff */
[----:B------:R-:W-:Y:S01]  /*4c60*/  IMAD R14, R15, R2, R14 ;  /* 0x000000020f0e7224 */ /* 0x000fe200078e020e */
[----:B------:R-:W-:Y:S01]  /*4c70*/  IABS R2, R0 ;  /* 0x0000000000027213 */ /* 0x000fe20000000000 */
[--C-:B------:R-:W-:Y:S01]  /*4c80*/  @!P6 IMAD.IADD R11, R11, 0x1, -R15.reuse ;  /* 0x000000010b0be824 */ /* 0x100fe200078e0a0f */
[----:B------:R-:W-:Y:S01]  /*4c90*/  ISETP.GE.AND P6, PT, R3, RZ, PT ;  /* 0x000000ff0300720c */ /* 0x000fe20003fc6270 */
[--C-:B------:R-:W-:Y:S01]  /*4ca0*/  @!P4 IMAD.IADD R16, R16, 0x1, -R15.reuse ;  /* 0x000000011010c824 */ /* 0x100fe200078e0a0f */
[----:B-1----:R-:W-:Y:S01]  /*4cb0*/  IABS R4, R9 ;  /* 0x0000000900047213 */ /* 0x002fe20000000000 */
[----:B------:R-:W-:Y:S01]  /*4cc0*/  @!P5 IMAD.IADD R18, R18, 0x1, -R15 ;  /* 0x000000011212d824 */ /* 0x000fe200078e0a0f */
[----:B------:R-:W-:Y:S01]  /*4cd0*/  ISETP.GT.U32.AND P4, PT, R15, R11, PT ;  /* 0x0000000b0f00720c */ /* 0x000fe20003f84070 */
[----:B------:R-:W-:Y:S01]  /*4ce0*/  IMAD.HI.U32 R13, R19, R8, RZ ;  /* 0x00000008130d7227 */ /* 0x000fe200078e00ff */
[----:B------:R-:W-:-:S03]  /*4cf0*/  ISETP.GT.U32.AND P5, PT, R15, R14, PT ;  /* 0x0000000e0f00720c */ /* 0x000fc60003fa4070 */
[----:B------:R-:W-:Y:S01]  /*4d00*/  @!P0 IMAD.MOV R12, RZ, RZ, -R12 ;  /* 0x000000ffff0c8224 */ /* 0x000fe200078e0a0c */
[----:B------:R-:W-:Y:S01]  /*4d10*/  ISETP.GT.U32.AND P0, PT, R15, R16, PT ;  /* 0x000000100f00720c */ /* 0x000fe20003f04070 */
[----:B------:R-:W-:-:S03]  /*4d20*/  IMAD.HI.U32 R3, R19, R2, RZ ;  /* 0x0000000213037227 */ /* 0x000fc600078e00ff */
[----:B------:R0:W-:Y:S01]  /*4d30*/  STL [R1+0x68], R12 ;  /* 0x0000680c01007387 */ /* 0x0001e20000100800 */
[----:B------:R-:W-:Y:S02]  /*4d40*/  IMAD.MOV R13, RZ, RZ, -R13 ;  /* 0x000000ffff0d7224 */ /* 0x000fe400078e0a0d */
[----:B------:R-:W-:Y:S02]  /*4d50*/  IMAD.MOV R3, RZ, RZ, -R3 ;  /* 0x000000ffff037224 */ /* 0x000fe400078e0a03 */
[----:B------:R-:W-:Y:S02]  /*4d60*/  IMAD.MOV.U32 R10, RZ, RZ, R18 ;  /* 0x000000ffff0a7224 */ /* 0x000fe400078e0012 */
[C---:B------:R-:W-:Y:S02]  /*4d70*/  IMAD R8, R15.reuse, R13, R8 ;  /* 0x0000000d0f087224 */ /* 0x040fe400078e0208 */
[----:B------:R-:W-:Y:S01]  /*4d80*/  @!P1 IMAD.MOV R10, RZ, RZ, -R10 ;  /* 0x000000ffff0a9224 */ /* 0x000fe200078e0a0a */
[----:B------:R-:W-:Y:S01]  /*4d90*/  ISETP.GE.AND P1, PT, R6, RZ, PT ;  /* 0x000000ff0600720c */ /* 0x000fe20003f26270 */
[----:B------:R-:W-:Y:S01]  /*4da0*/  IMAD R2, R15, R3, R2 ;  /* 0x000000030f027224 */ /* 0x000fe200078e0202 */
[----:B------:R-:W-:Y:S01]  /*4db0*/  LOP3.LUT R3, R17, 0xe8, RZ, 0xfc, !PT ;  /* 0x000000e811037812 */ /* 0x000fe200078efcff */
[--C-:B------:R-:W-:Y:S01]  /*4dc0*/  @!P4 IMAD.IADD R11, R11, 0x1, -R15.reuse ;  /* 0x000000010b0bc824 */ /* 0x100fe200078e0a0f */
[----:B------:R-:W-:Y:S01]  /*4dd0*/  ISETP.GT.U32.AND P4, PT, R15, R8, PT ;  /* 0x000000080f00720c */ /* 0x000fe20003f84070 */
[----:B------:R-:W-:Y:S01]  /*4de0*/  @!P5 IMAD.IADD R14, R14, 0x1, -R15 ;  /* 0x000000010e0ed824 */ /* 0x000fe200078e0a0f */
[----:B------:R1:W-:Y:S01]  /*4df0*/  STL [R1+0x80], R10 ;  /* 0x0000800a01007387 */ /* 0x0003e20000100800 */
[----:B------:R-:W-:-:S03]  /*4e00*/  IMAD.HI.U32 R6, R19, R4, RZ ;  /* 0x0000000413067227 */ /* 0x000fc600078e00ff */
[C---:B------:R-:W-:Y:S01]  /*4e10*/  ISETP.GT.U32.AND P5, PT, R15.reuse, R14, PT ;  /* 0x0000000e0f00720c */ /* 0x040fe20003fa4070 */
[----:B------:R-:W-:Y:S01]  /*4e20*/  @!P0 IMAD.IADD R16, R16, 0x1, -R15 ;  /* 0x0000000110108824 */ /* 0x000fe200078e0a0f */
[----:B------:R-:W-:Y:S01]  /*4e30*/  ISETP.GT.U32.AND P0, PT, R15, R2, PT ;  /* 0x000000020f00720c */ /* 0x000fe20003f04070 */
[----:B------:R-:W-:Y:S02]  /*4e40*/  IMAD.MOV R6, RZ, RZ, -R6 ;  /* 0x000000ffff067224 */ /* 0x000fe400078e0a06 */
[----:B------:R-:W-:-:S04]  /*4e50*/  IMAD.HI.U32 R13, R19, R5, RZ ;  /* 0x00000005130d7227 */ /* 0x000fc800078e00ff */
[----:B------:R-:W-:Y:S01]  /*4e60*/  IMAD R4, R15, R6, R4 ;  /* 0x000000060f047224 */ /* 0x000fe200078e0204 */
[----:B------:R-:W-:Y:S01]  /*4e70*/  LOP3.LUT R6, R17, 0xe4, RZ, 0xfc, !PT ;  /* 0x000000e411067812 */ /* 0x000fe200078efcff */
[----:B0-----:R-:W-:Y:S02]  /*4e80*/  IMAD.MOV.U32 R12, RZ, RZ, R16 ;  /* 0x000000ffff0c7224 */ /* 0x001fe400078e0010 */
[----:B------:R-:W-:Y:S02]  /*4e90*/  IMAD.MOV R13, RZ, RZ, -R13 ;  /* 0x000000ffff0d7224 */ /* 0x000fe400078e0a0d */
[----:B------:R-:W-:Y:S02]  /*4ea0*/  @!P4 IMAD.IADD R8, R8, 0x1, -R15 ;  /* 0x000000010808c824 */ /* 0x000fe400078e0a0f */
[----:B-1----:R-:W-:Y:S02]  /*4eb0*/  IMAD.MOV.U32 R10, RZ, RZ, R11 ;  /* 0x000000ffff0a7224 */ /* 0x002fe400078e000b */
[----:B------:R-:W-:Y:S01]  /*4ec0*/  @!P3 IMAD.MOV R12, RZ, RZ, -R12 ;  /* 0x000000ffff0cb224 */ /* 0x000fe200078e0a0c */
[C---:B------:R-:W-:Y:S01]  /*4ed0*/  ISETP.GT.U32.AND P3, PT, R15.reuse, R4, PT ;  /* 0x000000040f00720c */ /* 0x040fe20003f64070 */
[C---:B------:R-:W-:Y:S01]  /*4ee0*/  IMAD R5, R15.reuse, R13, R5 ;  /* 0x0000000d0f057224 */ /* 0x040fe200078e0205 */
[----:B------:R-:W-:Y:S01]  /*4ef0*/  IABS R13, R6 ;  /* 0x00000006000d7213 */ /* 0x000fe20000000000 */
[--C-:B------:R-:W-:Y:S01]  /*4f00*/  @!P0 IMAD.IADD R2, R2, 0x1, -R15.reuse ;  /* 0x0000000102028824 */ /* 0x100fe200078e0a0f */
[C---:B------:R-:W-:Y:S01]  /*4f10*/  ISETP.GT.U32.AND P0, PT, R15.reuse, R8, PT ;  /* 0x000000080f00720c */ /* 0x040fe20003f04070 */
[----:B------:R-:W-:Y:S01]  /*4f20*/  @!P2 IMAD.MOV R10, RZ, RZ, -R10 ;  /* 0x000000ffff0aa224 */ /* 0x000fe200078e0a0a */
[----:B------:R-:W-:Y:S01]  /*4f30*/  ISETP.GT.U32.AND P4, PT, R15, R5, PT ;  /* 0x000000050f00720c */ /* 0x000fe20003f84070 */
[----:B------:R-:W-:Y:S01]  /*4f40*/  @!P5 IMAD.IADD R14, R14, 0x1, -R15 ;  /* 0x000000010e0ed824 */ /* 0x000fe200078e0a0f */
[----:B------:R-:W-:-:S02]  /*4f50*/  ISETP.GE.AND P5, PT, R0, RZ, PT ;  /* 0x000000ff0000720c */ /* 0x000fc40003fa6270 */
[----:B------:R-:W-:Y:S01]  /*4f60*/  IABS R0, R3 ;  /* 0x0000000300007213 */ /* 0x000fe20000000000 */
[----:B------:R0:W-:Y:S01]  /*4f70*/  STL [R1+0xa4], R10 ;  /* 0x0000a40a01007387 */ /* 0x0001e20000100800 */
[----:B------:R-:W-:Y:S01]  /*4f80*/  ISETP.GT.U32.AND P2, PT, R15, R2, PT ;  /* 0x000000020f00720c */ /* 0x000fe20003f44070 */
[----:B------:R-:W-:Y:S02]  /*4f90*/  @!P3 IMAD.IADD R4, R4, 0x1, -R15 ;  /* 0x000000010404b824 */ /* 0x000fe400078e0a0f */
[----:B------:R-:W-:Y:S01]  /*4fa0*/  IMAD.HI.U32 R11, R19, R0, RZ ;  /* 0x00000000130b7227 */ /* 0x000fe200078e00ff */
[----:B------:R-:W-:Y:S02]  /*4fb0*/  STL [R1+0x88], R12 ;  /* 0x0000880c01007387 */ /* 0x000fe40000100800 */
[----:B------:R-:W-:Y:S01]  /*4fc0*/  ISETP.GT.U32.AND P3, PT, R15, R4, PT ;  /* 0x000000040f00720c */ /* 0x000fe20003f64070 */
[----:B------:R-:W-:Y:S02]  /*4fd0*/  IMAD.MOV R11, RZ, RZ, -R11 ;  /* 0x000000ffff0b7224 */ /* 0x000fe400078e0a0b */
[----:B0-----:R-:W-:-:S02]  /*4fe0*/  IMAD.MOV.U32 R10, RZ, RZ, R14 ;  /* 0x000000ffff0a7224 */ /* 0x001fc400078e000e */
[----:B------:R-:W-:Y:S01]  /*4ff0*/  @!P0 IMAD.IADD R8, R8, 0x1, -R15 ;  /* 0x0000000108088824 */ /* 0x000fe200078e0a0f */
[----:B------:R-:W-:Y:S01]  /*5000*/  ISETP.GE.AND P0, PT, R9, RZ, PT ;  /* 0x000000ff0900720c */ /* 0x000fe20003f06270 */
[----:B------:R-:W-:Y:S01]  /*5010*/  @!P6 IMAD.MOV R10, RZ, RZ, -R10 ;  /* 0x000000ffff0ae224 */ /* 0x000fe200078e0a0a */
[----:B------:R-:W-:Y:S01]  /*5020*/  ISETP.GE.AND P6, PT, R7, RZ, PT ;  /* 0x000000ff0700720c */ /* 0x000fe20003fc6270 */
[----:B------:R-:W-:Y:S01]  /*5030*/  IMAD.MOV.U32 R7, RZ, RZ, R13 ;  /* 0x000000ffff077224 */ /* 0x000fe200078e000d */
[----:B------:R-:W-:Y:S01]  /*5040*/  LOP3.LUT R13, R17, 0xe0, RZ, 0xfc, !PT ;  /* 0x000000e0110d7812 */ /* 0x000fe200078efcff */
[----:B------:R-:W-:Y:S01]  /*5050*/  IMAD R0, R15, R11, R0 ;  /* 0x0000000b0f007224 */ /* 0x000fe200078e0200 */
[----:B------:R0:W-:Y:S01]  /*5060*/  STL [R1+0x8c], R10 ;  /* 0x00008c0a01007387 */ /* 0x0001e20000100800 */
[----:B------:R-:W-:Y:S01]  /*5070*/  IMAD.HI.U32 R9, R19, R7, RZ ;  /* 0x0000000713097227 */ /* 0x000fe200078e00ff */
[----:B------:R-:W-:-:S03]  /*5080*/  LOP3.LUT R11, R17, 0xcc, RZ, 0xfc, !PT ;  /* 0x000000cc110b7812 */ /* 0x000fc600078efcff */
[--C-:B------:R-:W-:Y:S01]  /*5090*/  @!P4 IMAD.IADD R5, R5, 0x1, -R15.reuse ;  /* 0x000000010505c824 */ /* 0x100fe200078e0a0f */
[----:B------:R-:W-:Y:S01]  /*50a0*/  IABS R16, R11 ;  /* 0x0000000b00107213 */ /* 0x000fe20000000000 */
[----:B------:R-:W-:Y:S01]  /*50b0*/  @!P2 IMAD.IADD R2, R2, 0x1, -R15 ;  /* 0x000000010202a824 */ /* 0x000fe200078e0a0f */
[C---:B------:R-:W-:Y:S01]  /*50c0*/  ISETP.GT.U32.AND P2, PT, R15.reuse, R0, PT ;  /* 0x000000000f00720c */ /* 0x040fe20003f44070 */
[----:B------:R-:W-:Y:S01]  /*50d0*/  IMAD.MOV R9, RZ, RZ, -R9 ;  /* 0x000000ffff097224 */ /* 0x000fe200078e0a09 */
[----:B------:R-:W-:Y:S01]  /*50e0*/  ISETP.GT.U32.AND P4, PT, R15, R5, PT ;  /* 0x000000050f00720c */ /* 0x000fe20003f84070 */
[----:B0-----:R-:W-:Y:S01]  /*50f0*/  IMAD.MOV.U32 R10, RZ, RZ, R8 ;  /* 0x000000ffff0a7224 */ /* 0x001fe200078e0008 */
[----:B------:R-:W-:Y:S01]  /*5100*/  LOP3.LUT R8, R17, 0xdc, RZ, 0xfc, !PT ;  /* 0x000000dc11087812 */ /* 0x000fe200078efcff */
[----:B------:R-:W-:Y:S02]  /*5110*/  @!P3 IMAD.IADD R4, R4, 0x1, -R15 ;  /* 0x000000010404b824 */ /* 0x000fe400078e0a0f */
[----:B------:R-:W-:Y:S01]  /*5120*/  @!P1 IMAD.MOV R10, RZ, RZ, -R10 ;  /* 0x000000ffff0a9224 */ /* 0x000fe200078e0a0a */
[----:B------:R-:W-:Y:S01]  /*5130*/  ISETP.GE.AND P1, PT, R3, RZ, PT ;  /* 0x000000ff0300720c */ /* 0x000fe20003f26270 */
[----:B------:R-:W-:Y:S01]  /*5140*/  IMAD R3, R15, R9, R7 ;  /* 0x000000090f037224 */ /* 0x000fe200078e0207 */
[----:B------:R-:W-:-:S02]  /*5150*/  LOP3.LUT R7, R17, 0xd4, RZ, 0xfc, !PT ;  /* 0x000000d411077812 */ /* 0x000fc400078efcff */
[----:B------:R0:W-:Y:S01]  /*5160*/  STL [R1+0x94], R10 ;  /* 0x0000940a01007387 */ /* 0x0001e20000100800 */
[--C-:B------:R-:W-:Y:S01]  /*5170*/  @!P2 IMAD.IADD R0, R0, 0x1, -R15.reuse ;  /* 0x000000010000a824 */ /* 0x100fe200078e0a0f */
[----:B------:R-:W-:Y:S01]  /*5180*/  ISETP.GT.U32.AND P3, PT, R15, R3, PT ;  /* 0x000000030f00720c */ /* 0x000fe20003f64070 */
[----:B------:R-:W-:Y:S01]  /*5190*/  @!P4 IMAD.IADD R5, R5, 0x1, -R15 ;  /* 0x000000010505c824 */ /* 0x000fe200078e0a0f */
[----:B------:R-:W-:Y:S01]  /*51a0*/  ISETP.GE.AND P4, PT, R6, RZ, PT ;  /* 0x000000ff0600720c */ /* 0x000fe20003f86270 */
[----:B------:R-:W-:Y:S01]  /*51b0*/  IMAD.MOV.U32 R6, RZ, RZ, R4 ;  /* 0x000000ffff067224 */ /* 0x000fe200078e0004 */
[----:B------:R-:W-:Y:S01]  /*51c0*/  ISETP.GT.U32.AND P2, PT, R15, R0, PT ;  /* 0x000000000f00720c */ /* 0x000fe20003f44070 */
[----:B------:R-:W-:Y:S01]  /*51d0*/  @!P6 IMAD.MOV R5, RZ, RZ, -R5 ;  /* 0x000000ffff05e224 */ /* 0x000fe200078e0a05 */
[----:B------:R-:W-:Y:S01]  /*51e0*/  ISETP.GE.AND P6, PT, R8, RZ, PT ;  /* 0x000000ff0800720c */ /* 0x000fe20003fc6270 */
[----:B------:R-:W-:Y:S01]  /*51f0*/  @!P0 IMAD.MOV R6, RZ, RZ, -R6 ;  /* 0x000000ffff068224 */ /* 0x000fe200078e0a06 */
[----:B------:R-:W-:Y:S01]  /*5200*/  IABS R8, R8 ;  /* 0x0000000800087213 */ /* 0x000fe20000000000 */
[----:B0-----:R-:W-:Y:S01]  /*5210*/  IMAD.MOV.U32 R10, RZ, RZ, R2 ;  /* 0x000000ffff0a7224 */ /* 0x001fe200078e0002 */
[----:B------:R-:W-:-:S03]  /*5220*/  LOP3.LUT R2, R17, 0xd8, RZ, 0xfc, !PT ;  /* 0x000000d811027812 */ /* 0x000fc600078efcff */
[----:B------:R-:W-:Y:S01]  /*5230*/  @!P5 IMAD.MOV R10, RZ, RZ, -R10 ;  /* 0x000000ffff0ad224 */ /* 0x000fe200078e0a0a */
[----:B------:R-:W-:Y:S01]  /*5240*/  ISETP.GE.AND P5, PT, R13, RZ, PT ;  /* 0x000000ff0d00720c */ /* 0x000fe20003fa6270 */
[--C-:B------:R-:W-:Y:S01]  /*5250*/  @!P3 IMAD.IADD R3, R3, 0x1, -R15.reuse ;  /* 0x000000010303b824 */ /* 0x100fe200078e0a0f */
[----:B------:R-:W-:Y:S01]  /*5260*/  IABS R13, R13 ;  /* 0x0000000d000d7213 */ /* 0x000fe20000000000 */
[----:B------:R-:W-:Y:S01]  /*5270*/  @!P2 IMAD.IADD R0, R0, 0x1, -R15 ;  /* 0x000000010000a824 */ /* 0x000fe200078e0a0f */
[----:B------:R-:W-:Y:S01]  /*5280*/  STL [R1+0x98], R10 ;  /* 0x0000980a01007387 */ /* 0x000fe20000100800 */
[----:B------:R-:W-:Y:S02]  /*5290*/  ISETP.GE.AND P0, PT, R2, RZ, PT ;  /* 0x000000ff0200720c */ /* 0x000fe40003f06270 */
[----:B------:R-:W-:Y:S01]  /*52a0*/  ISETP.GT.U32.AND P3, PT, R15, R3, PT ;  /* 0x000000030f00720c */ /* 0x000fe20003f64070 */
[----:B------:R-:W-:Y:S01]  /*52b0*/  STL [R1+0x20c], R5 ;  /* 0x00020c0501007387 */ /* 0x000fe20000100800 */
[----:B------:R-:W-:Y:S01]  /*52c0*/  IABS R2, R2 ;  /* 0x0000000200027213 */ /* 0x000fe20000000000 */
[----:B------:R-:W-:Y:S01]  /*52d0*/  IMAD.MOV.U32 R9, RZ, RZ, R0 ;  /* 0x000000ffff097224 */ /* 0x000fe200078e0000 */
[----:B------:R-:W-:Y:S01]  /*52e0*/  ISETP.GE.AND P2, PT, R7, RZ, PT ;  /* 0x000000ff0700720c */ /* 0x000fe20003f46270 */
[----:B------:R0:W-:Y:S01]  /*52f0*/  STL [R1+0x210], R6 ;  /* 0x0002100601007387 */ /* 0x0001e20000100800 */
[----:B------:R-:W-:Y:S01]  /*5300*/  IABS R7, R7 ;  /* 0x0000000700077213 */ /* 0x000fe20000000000 */
[----:B------:R-:W-:-:S04]  /*5310*/  IMAD.HI.U32 R4, R19, R2, RZ ;  /* 0x0000000213047227 */ /* 0x000fc800078e00ff */
[----:B------:R-:W-:Y:S02]  /*5320*/  IMAD.MOV R4, RZ, RZ, -R4 ;  /* 0x000000ffff047224 */ /* 0x000fe400078e0a04 */
[----:B------:R-:W-:Y:S02]  /*5330*/  @!P1 IMAD.MOV R9, RZ, RZ, -R9 ;  /* 0x000000ffff099224 */ /* 0x000fe400078e0a09 */
[----:B0-----:R-:W-:-:S03]  /*5340*/  IMAD.HI.U32 R6, R19, R13, RZ ;  /* 0x0000000d13067227 */ /* 0x001fc600078e00ff */
[----:B------:R-:W-:Y:S01]  /*5350*/  STL [R1+0x204], R9 ;  /* 0x0002040901007387 */ /* 0x000fe20000100800 */
[----:B------:R-:W-:Y:S02]  /*5360*/  IMAD.MOV R6, RZ, RZ, -R6 ;  /* 0x000000ffff067224 */ /* 0x000fe400078e0a06 */
[----:B------:R-:W-:Y:S02]  /*5370*/  @!P3 IMAD.IADD R3, R3, 0x1, -R15 ;  /* 0x000000010303b824 */ /* 0x000fe400078e0a0f */
[C---:B------:R-:W-:Y:S02]  /*5380*/  IMAD R13, R15.reuse, R6, R13 ;  /* 0x000000060f0d7224 */ /* 0x040fe400078e020d */
[----:B------:R-:W-:Y:S01]  /*5390*/  IMAD R2, R15, R4, R2 ;  /* 0x000000040f027224 */ /* 0x000fe200078e0202 */
[----:B------:R-:W-:Y:S01]  /*53a0*/  LOP3.LUT R4, R17, 0xc4, RZ, 0xfc, !PT ;  /* 0x000000c411047812 */ /* 0x000fe200078efcff */
[----:B------:R-:W-:Y:S01]  /*53b0*/  IMAD.MOV.U32 R6, RZ, RZ, R3 ;  /* 0x000000ffff067224 */ /* 0x000fe200078e0003 */
[----:B------:R-:W-:Y:S01]  /*53c0*/  ISETP.GT.U32.AND P1, PT, R15, R13, PT ;  /* 0x0000000d0f00720c */ /* 0x000fe20003f24070 */
[----:B------:R-:W-:Y:S01]  /*53d0*/  IMAD.HI.U32 R5, R19, R8, RZ ;  /* 0x0000000813057227 */ /* 0x000fe200078e00ff */
[----:B------:R-:W-:-:S03]  /*53e0*/  IABS R14, R4 ;  /* 0x00000004000e7213 */ /* 0x000fc60000000000 */
[----:B------:R-:W-:Y:S01]  /*53f0*/  @!P4 IMAD.MOV R6, RZ, RZ, -R6 ;  /* 0x000000ffff06c224 */ /* 0x000fe200078e0a06 */
[----:B------:R-:W-:Y:S01]  /*5400*/  ISETP.GT.U32.AND P4, PT, R15, R2, PT ;  /* 0x000000020f00720c */ /* 0x000fe20003f84070 */
[----:B------:R-:W-:Y:S02]  /*5410*/  IMAD.MOV R5, RZ, RZ, -R5 ;  /* 0x000000ffff057224 */ /* 0x000fe400078e0a05 */
[----:B------:R-:W-:Y:S01]  /*5420*/  IMAD.HI.U32 R0, R19, R7, RZ ;  /* 0x0000000713007227 */ /* 0x000fe200078e00ff */
[----:B------:R0:W-:Y:S03]  /*5430*/  STL [R1+0x208], R6 ;  /* 0x0002080601007387 */ /* 0x0001e60000100800 */
[----:B------:R-:W-:Y:S02]  /*5440*/  @!P1 IMAD.IADD R13, R13, 0x1, -R15 ;  /* 0x000000010d0d9824 */ /* 0x000fe400078e0a0f */
[----:B------:R-:W-:-:S02]  /*5450*/  IMAD R8, R15, R5, R8 ;  /* 0x000000050f087224 */ /* 0x000fc400078e0208 */
[----:B------:R-:W-:Y:S01]  /*5460*/  IMAD.MOV R0, RZ, RZ, -R0 ;  /* 0x000000ffff007224 */ /* 0x000fe200078e0a00 */
[C---:B------:R-:W-:Y:S01]  /*5470*/  ISETP.GT.U32.AND P1, PT, R15.reuse, R13, PT ;  /* 0x0000000d0f00720c */ /* 0x040fe20003f24070 */
[----:B------:R-:W-:Y:S01]  /*5480*/  @!P4 IMAD.IADD R2, R2, 0x1, -R15 ;  /* 0x000000010202c824 */ /* 0x000fe200078e0a0f */
[C---:B------:R-:W-:Y:S01]  /*5490*/  ISETP.GT.U32.AND P3, PT, R15.reuse, R8, PT ;  /* 0x000000080f00720c */ /* 0x040fe20003f64070 */
[----:B------:R-:W-:Y:S01]  /*54a0*/  IMAD R7, R15, R0, R7 ;  /* 0x000000000f077224 */ /* 0x000fe200078e0207 */
[----:B------:R-:W-:Y:S01]  /*54b0*/  IABS R0, R20 ;  /* 0x0000001400007213 */ /* 0x000fe20000000000 */
[----:B------:R-:W-:Y:S01]  /*54c0*/  IMAD.HI.U32 R3, R19, R16, RZ ;  /* 0x0000001013037227 */ /* 0x000fe200078e00ff */
[----:B------:R-:W-:Y:S02]  /*54d0*/  ISETP.GT.U32.AND P4, PT, R15, R2, PT ;  /* 0x000000020f00720c */ /* 0x000fe40003f84070 */
[----:B0-----:R-:W-:Y:S01]  /*54e0*/  LOP3.LUT R6, R17, 0xc8, RZ, 0xfc, !PT ;  /* 0x000000c811067812 */ /* 0x001fe200078efcff */
[----:B------:R-:W-:-:S02]  /*54f0*/  IMAD.MOV R3, RZ, RZ, -R3 ;  /* 0x000000ffff037224 */ /* 0x000fc400078e0a03 */
[----:B------:R-:W-:Y:S01]  /*5500*/  IMAD.HI.U32 R9, R19, R0, RZ ;  /* 0x0000000013097227 */ /* 0x000fe200078e00ff */
[----:B------:R-:W-:-:S03]  /*5510*/  IABS R5, R6 ;  /* 0x0000000600057213 */ /* 0x000fc60000000000 */
[--C-:B------:R-:W-:Y:S01]  /*5520*/  @!P1 IMAD.IADD R13, R13, 0x1, -R15.reuse ;  /* 0x000000010d0d9824 */ /* 0x100fe200078e0a0f */
[C---:B------:R-:W-:Y:S01]  /*5530*/  ISETP.GT.U32.AND P1, PT, R15.reuse, R7, PT ;  /* 0x000000070f00720c */ /* 0x040fe20003f24070 */
[--C-:B------:R-:W-:Y:S02]  /*5540*/  @!P3 IMAD.IADD R8, R8, 0x1, -R15.reuse ;  /* 0x000000010808b824 */ /* 0x100fe400078e0a0f */
[----:B------:R-:W-:Y:S01]  /*5550*/  IMAD R16, R15, R3, R16 ;  /* 0x000000030f107224 */ /* 0x000fe200078e0210 */
[----:B------:R-:W-:Y:S01]  /*5560*/  LOP3.LUT R3, R17, 0xc0, RZ, 0xfc, !PT ;  /* 0x000000c011037812 */ /* 0x000fe200078efcff */
[----:B------:R-:W-:Y:S01]  /*5570*/  @!P4 IMAD.IADD R2, R2, 0x1, -R15 ;  /* 0x000000010202c824 */ /* 0x000fe200078e0a0f */
[C---:B------:R-:W-:Y:S01]  /*5580*/  ISETP.GT.U32.AND P3, PT, R15.reuse, R8, PT ;  /* 0x000000080f00720c */ /* 0x040fe20003f64070 */
[----:B------:R-:W-:Y:S01]  /*5590*/  IMAD.MOV R9, RZ, RZ, -R9 ;  /* 0x000000ffff097224 */ /* 0x000fe200078e0a09 */
[C---:B------:R-:W-:Y:S01]  /*55a0*/  ISETP.GT.U32.AND P4, PT, R15.reuse, R16, PT ;  /* 0x000000100f00720c */ /* 0x040fe20003f84070 */
[----:B------:R-:W-:Y:S01]  /*55b0*/  IMAD.MOV.U32 R10, RZ, RZ, R13 ;  /* 0x000000ffff0a7224 */ /* 0x000fe200078e000d */
[----:B------:R-:W-:Y:S01]  /*55c0*/  IABS R13, R3 ;  /* 0x00000003000d7213 */ /* 0x000fe20000000000 */
[----:B------:R-:W-:-:S02]  /*55d0*/  IMAD R0, R15, R9, R0 ;  /* 0x000000090f007224 */ /* 0x000fc400078e0200 */
[--C-:B------:R-:W-:Y:S02]  /*55e0*/  @!P1 IMAD.IADD R7, R7, 0x1, -R15.reuse ;  /* 0x0000000107079824 */ /* 0x100fe400078e0a0f */
[----:B------:R-:W-:Y:S01]  /*55f0*/  @!P5 IMAD.MOV R10, RZ, RZ, -R10 ;  /* 0x000000ffff0ad224 */ /* 0x000fe200078e0a0a */
[----:B------:R-:W-:Y:S01]  /*5600*/  ISETP.GE.AND P5, PT, R20, RZ, PT ;  /* 0x000000ff1400720c */ /* 0x000fe20003fa6270 */
[----:B------:R-:W-:Y:S01]  /*5610*/  IMAD.HI.U32 R18, R19, R5, RZ ;  /* 0x0000000513127227 */ /* 0x000fe200078e00ff */
[C---:B------:R-:W-:Y:S02]  /*5620*/  ISETP.GT.U32.AND P1, PT, R15.reuse, R7, PT ;  /* 0x000000070f00720c */ /* 0x040fe40003f24070 */
[----:B------:R0:W-:Y:S01]  /*5630*/  STL [R1+0x84], R10 ;  /* 0x0000840a01007387 */ /* 0x0001e20000100800 */
[--C-:B------:R-:W-:Y:S01]  /*5640*/  @!P3 IMAD.IADD R8, R8, 0x1, -R15.reuse ;  /* 0x000000010808b824 */ /* 0x100fe200078e0a0f */
[----:B------:R-:W-:Y:S01]  /*5650*/  ISETP.GT.U32.AND P3, PT, R15, R0, PT ;  /* 0x000000000f00720c */ /* 0x000fe20003f64070 */
[----:B------:R-:W-:-:S02]  /*5660*/  @!P4 IMAD.IADD R16, R16, 0x1, -R15 ;  /* 0x000000011010c824 */ /* 0x000fc400078e0a0f */
[----:B------:R-:W-:-:S03]  /*5670*/  IMAD.HI.U32 R9, R19, R14, RZ ;  /* 0x0000000e13097227 */ /* 0x000fc600078e00ff */
[----:B------:R-:W-:Y:S01]  /*5680*/  ISETP.GT.U32.AND P4, PT, R15, R16, PT ;  /* 0x000000100f00720c */ /* 0x000fe20003f84070 */
[----:B------:R-:W-:Y:S02]  /*5690*/  IMAD.MOV R18, RZ, RZ, -R18 ;  /* 0x000000ffff127224 */ /* 0x000fe400078e0a12 */
[----:B0-----:R-:W-:Y:S02]  /*56a0*/  IMAD.MOV.U32 R10, RZ, RZ, R8 ;  /* 0x000000ffff0a7224 */ /* 0x001fe400078e0008 */
[----:B------:R-:W-:-:S04]  /*56b0*/  IMAD.HI.U32 R8, R19, R13, RZ ;  /* 0x0000000d13087227 */ /* 0x000fc800078e00ff */
[----:B------:R-:W-:Y:S02]  /*56c0*/  IMAD.MOV R9, RZ, RZ, -R9 ;  /* 0x000000ffff097224 */ /* 0x000fe400078e0a09 */
[----:B------:R-:W-:Y:S02]  /*56d0*/  IMAD R5, R15, R18, R5 ;  /* 0x000000120f057224 */ /* 0x000fe400078e0205 */
[--C-:B------:R-:W-:Y:S02]  /*56e0*/  @!P1 IMAD.IADD R7, R7, 0x1, -R15.reuse ;  /* 0x0000000107079824 */ /* 0x100fe400078e0a0f */
[----:B------:R-:W-:Y:S01]  /*56f0*/  IMAD.MOV R8, RZ, RZ, -R8 ;  /* 0x000000ffff087224 */ /* 0x000fe200078e0a08 */
[----:B------:R-:W-:Y:S01]  /*5700*/  ISETP.GT.U32.AND P1, PT, R15, R5, PT ;  /* 0x000000050f00720c */ /* 0x000fe20003f24070 */
[----:B------:R-:W-:Y:S01]  /*5710*/  @!P3 IMAD.IADD R0, R0, 0x1, -R15 ;  /* 0x000000010000b824 */ /* 0x000fe200078e0a0f */
[----:B------:R-:W-:Y:S01]  /*5720*/  ISETP.GE.AND P3, PT, R11, RZ, PT ;  /* 0x000000ff0b00720c */ /* 0x000fe20003f66270 */
[----:B------:R-:W-:Y:S01]  /*5730*/  IMAD R14, R15, R9, R14 ;  /* 0x000000090f0e7224 */ /* 0x000fe200078e020e */
[C---:B------:R-:W-:Y:S01]  /*5740*/  LOP3.LUT R11, R17.reuse, 0xb4, RZ, 0xfc, !PT ;  /* 0x000000b4110b7812 */ /* 0x040fe200078efcff */
[----:B------:R-:W-:Y:S01]  /*5750*/  IMAD.MOV.U32 R9, RZ, RZ, R7 ;  /* 0x000000ffff097224 */ /* 0x000fe200078e0007 */
[----:B------:R-:W-:Y:S01]  /*5760*/  LOP3.LUT R7, R17, 0xb8, RZ, 0xfc, !PT ;  /* 0x000000b811077812 */ /* 0x000fe200078efcff */
[----:B------:R-:W-:-:S02]  /*5770*/  IMAD R13, R15, R8, R13 ;  /* 0x000000080f0d7224 */ /* 0x000fc400078e020d */
[----:B------:R-:W-:Y:S01]  /*5780*/  @!P6 IMAD.MOV R10, RZ, RZ, -R10 ;  /* 0x000000ffff0ae224 */ /* 0x000fe200078e0a0a */
[C---:B------:R-:W-:Y:S01]  /*5790*/  ISETP.GT.U32.AND P6, PT, R15.reuse, R0, PT ;  /* 0x000000000f00720c */ /* 0x040fe20003fc4070 */
[----:B------:R-:W-:Y:S01]  /*57a0*/  @!P2 IMAD.MOV R9, RZ, RZ, -R9 ;  /* 0x000000ffff09a224 */ /* 0x000fe200078e0a09 */
[C---:B------:R-:W-:Y:S01]  /*57b0*/  ISETP.GT.U32.AND P2, PT, R15.reuse, R14, PT ;  /* 0x0000000e0f00720c */ /* 0x040fe20003f44070 */
[--C-:B------:R-:W-:Y:S01]  /*57c0*/  @!P4 IMAD.IADD R16, R16, 0x1, -R15.reuse ;  /* 0x000000011010c824 */ /* 0x100fe200078e0a0f */
[----:B------:R-:W-:Y:S01]  /*57d0*/  ISETP.GT.U32.AND P4, PT, R15, R13, PT ;  /* 0x0000000d0f00720c */ /* 0x000fe20003f84070 */
[----:B------:R-:W-:Y:S01]  /*57e0*/  @!P0 IMAD.MOV R2, RZ, RZ, -R2 ;  /* 0x000000ffff028224 */ /* 0x000fe200078e0a02 */
[----:B------:R-:W-:Y:S01]  /*57f0*/  STL [R1+0x7c], R10 ;  /* 0x00007c0a01007387 */ /* 0x000fe20000100800 */
[----:B------:R-:W-:Y:S01]  /*5800*/  @!P1 IMAD.IADD R5, R5, 0x1, -R15 ;  /* 0x0000000105059824 */ /* 0x000fe200078e0a0f */
[----:B------:R-:W-:Y:S01]  /*5810*/  ISETP.GE.AND P0, PT, R6, RZ, PT ;  /* 0x000000ff0600720c */ /* 0x000fe20003f06270 */
[----:B------:R-:W-:Y:S01]  /*5820*/  IMAD.MOV.U32 R12, RZ, RZ, R16 ;  /* 0x000000ffff0c7224 */ /* 0x000fe200078e0010 */
[----:B------:R0:W-:Y:S01]  /*5830*/  STL [R1+0x74], R2 ;  /* 0x0000740201007387 */ /* 0x0001e20000100800 */
[----:B------:R-:W-:-:S02]  /*5840*/  ISETP.GE.AND P1, PT, R3, RZ, PT ;  /* 0x000000ff0300720c */ /* 0x000fc40003f26270 */
[--C-:B------:R-:W-:Y:S01]  /*5850*/  @!P6 IMAD.IADD R0, R0, 0x1, -R15.reuse ;  /* 0x000000010000e824 */ /* 0x100fe200078e0a0f */
[----:B------:R-:W-:Y:S01]  /*5860*/  IABS R3, R7 ;  /* 0x0000000700037213 */ /* 0x000fe20000000000 */
[--C-:B------:R-:W-:Y:S01]  /*5870*/  @!P2 IMAD.IADD R14, R14, 0x1, -R15.reuse ;  /* 0x000000010e0ea824 */ /* 0x100fe200078e0a0f */
[----:B------:R-:W-:Y:S01]  /*5880*/  ISETP.GE.AND P6, PT, R4, RZ, PT ;  /* 0x000000ff0400720c */ /* 0x000fe20003fc6270 */
[----:B------:R-:W-:Y:S01]  /*5890*/  @!P4 IMAD.IADD R13, R13, 0x1, -R15 ;  /* 0x000000010d0dc824 */ /* 0x000fe200078e0a0f */
[----:B------:R-:W-:Y:S01]  /*58a0*/  ISETP.GT.U32.AND P2, PT, R15, R5, PT ;  /* 0x000000050f00720c */ /* 0x000fe20003f44070 */
[----:B------:R-:W-:Y:S01]  /*58b0*/  IMAD.MOV.U32 R8, RZ, RZ, R0 ;  /* 0x000000ffff087224 */ /* 0x000fe200078e0000 */
[----:B0-----:R-:W-:Y:S01]  /*58c0*/  LOP3.LUT R2, R17, 0xbc, RZ, 0xfc, !PT ;  /* 0x000000bc11027812 */ /* 0x001fe200078efcff */
[----:B------:R-:W-:Y:S01]  /*58d0*/  IMAD.MOV.U32 R0, RZ, RZ, R3 ;  /* 0x000000ffff007224 */ /* 0x000fe200078e0003 */
[----:B------:R-:W-:Y:S01]  /*58e0*/  ISETP.GT.U32.AND P4, PT, R15, R13, PT ;  /* 0x0000000d0f00720c */ /* 0x000fe20003f84070 */
[----:B------:R-:W-:Y:S01]  /*58f0*/  @!P5 IMAD.MOV R8, RZ, RZ, -R8 ;  /* 0x000000ffff08d224 */ /* 0x000fe200078e0a08 */
[----:B------:R-:W-:Y:S01]  /*5900*/  IABS R6, R2 ;  /* 0x0000000200067213 */ /* 0x000fe20000000000 */
[----:B------:R-:W-:Y:S01]  /*5910*/  IMAD.HI.U32 R3, R19, R0, RZ ;  /* 0x0000000013037227 */ /* 0x000fe200078e00ff */
[----:B------:R-:W-:Y:S01]  /*5920*/  ISETP.GT.U32.AND P5, PT, R15, R14, PT ;  /* 0x0000000e0f00720c */ /* 0x000fe20003fa4070 */
[----:B------:R0:W-:Y:S02]  /*5930*/  STL [R1+0x6c], R9 ;  /* 0x00006c0901007387 */ /* 0x0001e40000100800 */
[----:B------:R-:W-:-:S02]  /*5940*/  IMAD.HI.U32 R4, R19, R6, RZ ;  /* 0x0000000613047227 */ /* 0x000fc400078e00ff */
[----:B------:R1:W-:Y:S02]  /*5950*/  STL [R1+0x5c], R8 ;  /* 0x00005c0801007387 */ /* 0x0003e40000100800 */
[----:B------:R-:W-:Y:S02]  /*5960*/  IMAD.MOV R4, RZ, RZ, -R4 ;  /* 0x000000ffff047224 */ /* 0x000fe400078e0a04 */
[----:B------:R-:W-:Y:S02]  /*5970*/  IMAD.MOV R3, RZ, RZ, -R3 ;  /* 0x000000ffff037224 */ /* 0x000fe400078e0a03 */
[----:B------:R-:W-:Y:S01]  /*5980*/  IMAD R6, R15, R4, R6 ;  /* 0x000000040f067224 */ /* 0x000fe200078e0206 */
[----:B0-----:R-:W-:Y:S01]  /*5990*/  LOP3.LUT R9, R17, 0xb0, RZ, 0xfc, !PT ;  /* 0x000000b011097812 */ /* 0x001fe200078efcff */
[--C-:B------:R-:W-:Y:S02]  /*59a0*/  @!P2 IMAD.IADD R5, R5, 0x1, -R15.reuse ;  /* 0x000000010505a824 */ /* 0x100fe400078e0a0f */
[C---:B------:R-:W-:Y:S01]  /*59b0*/  IMAD R0, R15.reuse, R3, R0 ;  /* 0x000000030f007224 */ /* 0x040fe200078e0200 */
[----:B------:R-:W-:Y:S01]  /*59c0*/  ISETP.GT.U32.AND P2, PT, R15, R6, PT ;  /* 0x000000060f00720c */ /* 0x000fe20003f44070 */
[--C-:B------:R-:W-:Y:S01]  /*59d0*/  @!P4 IMAD.IADD R13, R13, 0x1, -R15.reuse ;  /* 0x000000010d0dc824 */ /* 0x100fe200078e0a0f */
[----:B-1----:R-:W-:Y:S01]  /*59e0*/  IABS R8, R11 ;  /* 0x0000000b00087213 */ /* 0x002fe20000000000 */
[----:B------:R-:W-:Y:S01]  /*59f0*/  @!P5 IMAD.IADD R14, R14, 0x1, -R15 ;  /* 0x000000010e0ed824 */ /* 0x000fe200078e0a0f */
[----:B------:R-:W-:Y:S01]  /*5a00*/  ISETP.GT.U32.AND P4, PT, R15, R0, PT ;  /* 0x000000000f00720c */ /* 0x000fe20003f84070 */
[----:B------:R-:W-:Y:S01]  /*5a10*/  IMAD.MOV.U32 R10, RZ, RZ, R5 ;  /* 0x000000ffff0a7224 */ /* 0x000fe200078e0005 */
[----:B------:R-:W-:Y:S01]  /*5a20*/  IABS R20, R9 ;  /* 0x0000000900147213 */ /* 0x000fe20000000000 */
[----:B------:R-:W-:Y:S01]  /*5a30*/  IMAD.HI.U32 R3, R19, R8, RZ ;  /* 0x0000000813037227 */ /* 0x000fe200078e00ff */
[----:B------:R-:W-:-:S02]  /*5a40*/  ISETP.GE.AND P5, PT, R2, RZ, PT ;  /* 0x000000ff0200720c */ /* 0x000fc40003fa6270 */
[----:B------:R-:W-:Y:S01]  /*5a50*/  LOP3.LUT R2, R17, 0xac, RZ, 0xfc, !PT ;  /* 0x000000ac11027812 */ /* 0x000fe200078efcff */
[----:B------:R-:W-:-:S04]  /*5a60*/  IMAD.HI.U32 R4, R19, R20, RZ ;  /* 0x0000001413047227 */ /* 0x000fc800078e00ff */
[----:B------:R-:W-:Y:S01]  /*5a70*/  @!P2 IMAD.IADD R6, R6, 0x1, -R15 ;  /* 0x000000010606a824 */ /* 0x000fe200078e0a0f */
[----:B------:R-:W-:Y:S01]  /*5a80*/  ISETP.GE.AND P2, PT, R7, RZ, PT ;  /* 0x000000ff0700720c */ /* 0x000fe20003f46270 */
[----:B------:R-:W-:Y:S01]  /*5a90*/  IMAD.MOV R3, RZ, RZ, -R3 ;  /* 0x000000ffff037224 */ /* 0x000fe200078e0a03 */
[----:B------:R-:W-:Y:S01]  /*5aa0*/  LOP3.LUT R7, R17, 0xa8, RZ, 0xfc, !PT ;  /* 0x000000a811077812 */ /* 0x000fe200078efcff */
[--C-:B------:R-:W-:Y:S02]  /*5ab0*/  @!P4 IMAD.IADD R0, R0, 0x1, -R15.reuse ;  /* 0x000000010000c824 */ /* 0x100fe400078e0a0f */
[----:B------:R-:W-:Y:S01]  /*5ac0*/  @!P3 IMAD.MOV R12, RZ, RZ, -R12 ;  /* 0x000000ffff0cb224 */ /* 0x000fe200078e0a0c */
[C---:B------:R-:W-:Y:S01]  /*5ad0*/  ISETP.GT.U32.AND P3, PT, R15.reuse, R6, PT ;  /* 0x000000060f00720c */ /* 0x040fe20003f64070 */
[----:B------:R-:W-:Y:S02]  /*5ae0*/  IMAD.MOV R4, RZ, RZ, -R4 ;  /* 0x000000ffff047224 */ /* 0x000fe400078e0a04 */
[C---:B------:R-:W-:Y:S01]  /*5af0*/  IMAD R8, R15.reuse, R3, R8 ;  /* 0x000000030f087224 */ /* 0x040fe200078e0208 */
[----:B------:R-:W-:Y:S01]  /*5b00*/  IABS R3, R2 ;  /* 0x0000000200037213 */ /* 0x000fe20000000000 */
[----:B------:R-:W-:Y:S01]  /*5b10*/  @!P0 IMAD.MOV R10, RZ, RZ, -R10 ;  /* 0x000000ffff0a8224 */ /* 0x000fe200078e0a0a */
[C---:B------:R-:W-:Y:S01]  /*5b20*/  ISETP.GT.U32.AND P0, PT, R15.reuse, R0, PT ;  /* 0x000000000f00720c */ /* 0x040fe20003f04070 */
[----:B------:R0:W-:Y:S01]  /*5b30*/  STL [R1+0x60], R12 ;  /* 0x0000600c01007387 */ /* 0x0001e20000100800 */
[----:B------:R-:W-:Y:S01]  /*5b40*/  IMAD R20, R15, R4, R20 ;  /* 0x000000040f147224 */ /* 0x000fe200078e0214 */
[----:B------:R-:W-:Y:S01]  /*5b50*/  IABS R4, R7 ;  /* 0x0000000700047213 */ /* 0x000fe20000000000 */
[----:B------:R-:W-:Y:S01]  /*5b60*/  IMAD.HI.U32 R5, R19, R3, RZ ;  /* 0x0000000313057227 */ /* 0x000fe200078e00ff */
[----:B------:R-:W-:Y:S01]  /*5b70*/  ISETP.GT.U32.AND P4, PT, R15, R8, PT ;  /* 0x000000080f00720c */ /* 0x000fe20003f84070 */
[----:B------:R1:W-:Y:S02]  /*5b80*/  STL [R1+0x64], R10 ;  /* 0x0000640a01007387 */ /* 0x0003e40000100800 */
[----:B------:R-:W-:Y:S01]  /*5b90*/  @!P3 IMAD.IADD R6, R6, 0x1, -R15 ;  /* 0x000000010606b824 */ /* 0x000fe200078e0a0f */
[----:B------:R-:W-:Y:S01]  /*5ba0*/  ISETP.GE.AND P3, PT, R9, RZ, PT ;  /* 0x000000ff0900720c */ /* 0x000fe20003f66270 */
[----:B------:R-:W-:Y:S01]  /*5bb0*/  IMAD.MOV R5, RZ, RZ, -R5 ;  /* 0x000000ffff057224 */ /* 0x000fe200078e0a05 */
[----:B------:R-:W-:Y:S01]  /*5bc0*/  LOP3.LUT R9, R17, 0x9c, RZ, 0xfc, !PT ;  /* 0x0000009c11097812 */ /* 0x000fe200078efcff */
[----:B0-----:R-:W-:-:S02]  /*5bd0*/  IMAD.MOV.U32 R12, RZ, RZ, R14 ;  /* 0x000000ffff0c7224 */ /* 0x001fc400078e000e */
[----:B------:R-:W-:Y:S01]  /*5be0*/  @!P0 IMAD.IADD R0, R0, 0x1, -R15 ;  /* 0x0000000100008824 */ /* 0x000fe200078e0a0f */
[----:B------:R-:W-:Y:S01]  /*5bf0*/  ISETP.GE.AND P0, PT, R2, RZ, PT ;  /* 0x000000ff0200720c */ /* 0x000fe20003f06270 */
[----:B-1----:R-:W-:Y:S01]  /*5c00*/  IMAD.MOV.U32 R10, RZ, RZ, R13 ;  /* 0x000000ffff0a7224 */ /* 0x002fe200078e000d */
[----:B------:R-:W-:Y:S01]  /*5c10*/  LOP3.LUT R2, R17, 0xa4, RZ, 0xfc, !PT ;  /* 0x000000a411027812 */ /* 0x000fe200078efcff */
[----:B------:R-:W-:Y:S01]  /*5c20*/  @!P6 IMAD.MOV R12, RZ, RZ, -R12 ;  /* 0x000000ffff0ce224 */ /* 0x000fe200078e0a0c */
[----:B------:R-:W-:Y:S01]  /*5c30*/  ISETP.GT.U32.AND P6, PT, R15, R20, PT ;  /* 0x000000140f00720c */ /* 0x000fe20003fc4070 */
[----:B------:R-:W-:-:S03]  /*5c40*/  IMAD.HI.U32 R13, R19, R4, RZ ;  /* 0x00000004130d7227 */ /* 0x000fc600078e00ff */
[----:B------:R0:W-:Y:S01]  /*5c50*/  STL [R1+0x1f0], R12 ;  /* 0x0001f00c01007387 */ /* 0x0001e20000100800 */
[----:B------:R-:W-:Y:S01]  /*5c60*/  @!P1 IMAD.MOV R10, RZ, RZ, -R10 ;  /* 0x000000ffff0a9224 */ /* 0x000fe200078e0a0a */
[----:B------:R-:W-:Y:S01]  /*5c70*/  ISETP.GE.AND P1, PT, R11, RZ, PT ;  /* 0x000000ff0b00720c */ /* 0x000fe20003f26270 */
[----:B------:R-:W-:Y:S01]  /*5c80*/  IMAD.MOV R13, RZ, RZ, -R13 ;  /* 0x000000ffff0d7224 */ /* 0x000fe200078e0a0d */
[----:B------:R-:W-:Y:S01]  /*5c90*/  LOP3.LUT R11, R17, 0x94, RZ, 0xfc, !PT ;  /* 0x00000094110b7812 */ /* 0x000fe200078efcff */
[----:B------:R-:W-:Y:S01]  /*5ca0*/  IMAD R3, R15, R5, R3 ;  /* 0x000000050f037224 */ /* 0x000fe200078e0203 */
[----:B------:R1:W-:Y:S01]  /*5cb0*/  STL [R1+0x200], R10 ;  /* 0x0002000a01007387 */ /* 0x0003e20000100800 */
[--C-:B------:R-:W-:Y:S01]  /*5cc0*/  @!P4 IMAD.IADD R8, R8, 0x1, -R15.reuse ;  /* 0x000000010808c824 */ /* 0x100fe200078e0a0f */
[----:B------:R-:W-:Y:S01]  /*5cd0*/  LOP3.LUT R5, R17, 0xa0, RZ, 0xfc, !PT ;  /* 0x000000a011057812 */ /* 0x000fe200078efcff */
[C---:B------:R-:W-:Y:S01]  /*5ce0*/  IMAD R4, R15.reuse, R13, R4 ;  /* 0x0000000d0f047224 */ /* 0x040fe200078e0204 */
[----:B------:R-:W-:Y:S01]  /*5cf0*/  IABS R13, R9 ;  /* 0x00000009000d7213 */ /* 0x000fe20000000000 */
[----:B0-----:R-:W-:Y:S01]  /*5d00*/  IMAD.MOV.U32 R12, RZ, RZ, R6 ;  /* 0x000000ffff0c7224 */ /* 0x001fe200078e0006 */
[C---:B------:R-:W-:Y:S01]  /*5d10*/  ISETP.GT.U32.AND P4, PT, R15.reuse, R8, PT ;  /* 0x000000080f00720c */ /* 0x040fe20003f84070 */
[----:B------:R-:W-:Y:S01]  /*5d20*/  @!P6 IMAD.IADD R20, R20, 0x1, -R15 ;  /* 0x000000011414e824 */ /* 0x000fe200078e0a0f */
[----:B------:R-:W-:Y:S01]  /*5d30*/  IABS R6, R2 ;  /* 0x0000000200067213 */ /* 0x000fe20000000000 */
[----:B------:R-:W-:Y:S01]  /*5d40*/  @!P5 IMAD.MOV R12, RZ, RZ, -R12 ;  /* 0x000000ffff0cd224 */ /* 0x000fe200078e0a0c */
[C---:B------:R-:W-:Y:S01]  /*5d50*/  ISETP.GT.U32.AND P5, PT, R15.reuse, R3, PT ;  /* 0x000000030f00720c */ /* 0x040fe20003fa4070 */
[----:B-1----:R-:W-:Y:S01]  /*5d60*/  IMAD.MOV.U32 R10, RZ, RZ, R0 ;  /* 0x000000ffff0a7224 */ /* 0x002fe200078e0000 */
[----:B------:R-:W-:-:S02]  /*5d70*/  ISETP.GT.U32.AND P6, PT, R15, R20, PT ;  /* 0x000000140f00720c */ /* 0x000fc40003fc4070 */
[----:B------:R-:W-:Y:S01]  /*5d80*/  IABS R0, R5 ;  /* 0x0000000500007213 */ /* 0x000fe20000000000 */
[----:B------:R-:W-:Y:S01]  /*5d90*/  @!P2 IMAD.MOV R10, RZ, RZ, -R10 ;  /* 0x000000ffff0aa224 */ /* 0x000fe200078e0a0a */
[----:B------:R-:W-:Y:S01]  /*5da0*/  ISETP.GT.U32.AND P2, PT, R15, R4, PT ;  /* 0x000000040f00720c */ /* 0x000fe20003f44070 */
[----:B------:R-:W-:Y:S01]  /*5db0*/  STL [R1+0x1f4], R12 ;  /* 0x0001f40c01007387 */ /* 0x000fe20000100800 */
[----:B------:R-:W-:Y:S01]  /*5dc0*/  IABS R14, R11 ;  /* 0x0000000b000e7213 */ /* 0x000fe20000000000 */
[--C-:B------:R-:W-:Y:S01]  /*5dd0*/  @!P4 IMAD.IADD R8, R8, 0x1, -R15.reuse ;  /* 0x000000010808c824 */ /* 0x100fe200078e0a0f */
[----:B------:R-:W-:Y:S01]  /*5de0*/  ISETP.GE.AND P4, PT, R7, RZ, PT ;  /* 0x000000ff0700720c */ /* 0x000fe20003f86270 */
[----:B------:R-:W-:Y:S01]  /*5df0*/  IMAD.HI.U32 R7, R19, R6, RZ ;  /* 0x0000000613077227 */ /* 0x000fe200078e00ff */
[----:B------:R0:W-:Y:S03]  /*5e00*/  STL [R1+0x1fc], R10 ;  /* 0x0001fc0a01007387 */ /* 0x0001e60000100800 */
[----:B------:R-:W-:-:S02]  /*5e10*/  @!P5 IMAD.IADD R3, R3, 0x1, -R15 ;  /* 0x000000010303d824 */ /* 0x000fc400078e0a0f */
[--C-:B------:R-:W-:Y:S01]  /*5e20*/  @!P6 IMAD.IADD R20, R20, 0x1, -R15.reuse ;  /* 0x000000011414e824 */ /* 0x100fe200078e0a0f */
[----:B------:R-:W-:Y:S01]  /*5e30*/  ISETP.GE.AND P6, PT, R2, RZ, PT ;  /* 0x000000ff0200720c */ /* 0x000fe20003fc6270 */
[----:B------:R-:W-:Y:S01]  /*5e40*/  @!P2 IMAD.IADD R4, R4, 0x1, -R15 ;  /* 0x000000010404a824 */ /* 0x000fe200078e0a0f */
[----:B------:R-:W-:Y:S01]  /*5e50*/  ISETP.GT.U32.AND P5, PT, R15, R3, PT ;  /* 0x000000030f00720c */ /* 0x000fe20003fa4070 */
[----:B------:R-:W-:-:S03]  /*5e60*/  IMAD.HI.U32 R2, R19, R0, RZ ;  /* 0x0000000013027227 */ /* 0x000fc600078e00ff */
[C---:B------:R-:W-:Y:S01]  /*5e70*/  ISETP.GT.U32.AND P2, PT, R15.reuse, R4, PT ;  /* 0x000000040f00720c */ /* 0x040fe20003f44070 */
[----:B------:R-:W-:Y:S02]  /*5e80*/  IMAD.MOV R7, RZ, RZ, -R7 ;  /* 0x000000ffff077224 */ /* 0x000fe400078e0a07 */
[----:B------:R-:W-:Y:S02]  /*5e90*/  IMAD.MOV R2, RZ, RZ, -R2 ;  /* 0x000000ffff027224 */ /* 0x000fe400078e0a02 */
[----:B------:R-:W-:Y:S01]  /*5ea0*/  IMAD R6, R15, R7, R6 ;  /* 0x000000070f067224 */ /* 0x000fe200078e0206 */
[----:B------:R-:W-:Y:S01]  /*5eb0*/  LOP3.LUT R7, R17, 0x98, RZ, 0xfc, !PT ;  /* 0x0000009811077812 */ /* 0x000fe200078efcff */
[----:B------:R-:W-:Y:S01]  /*5ec0*/  IMAD R0, R15, R2, R0 ;  /* 0x000000020f007224 */ /* 0x000fe200078e0200 */
[----:B------:R-:W-:Y:S01]  /*5ed0*/  LOP3.LUT R2, R17, 0x90, RZ, 0xfc, !PT ;  /* 0x0000009011027812 */ /* 0x000fe200078efcff */
[--C-:B------:R-:W-:Y:S01]  /*5ee0*/  @!P5 IMAD.IADD R3, R3, 0x1, -R15.reuse ;  /* 0x000000010303d824 */ /* 0x100fe200078e0a0f */
[C---:B------:R-:W-:Y:S01]  /*5ef0*/  ISETP.GT.U32.AND P5, PT, R15.reuse, R6, PT ;  /* 0x000000060f00720c */ /* 0x040fe20003fa4070 */
[----:B0-----:R-:W-:Y:S01]  /*5f00*/  IMAD.MOV.U32 R10, RZ, RZ, R8 ;  /* 0x000000ffff0a7224 */ /* 0x001fe200078e0008 */
[----:B------:R-:W-:Y:S01]  /*5f10*/  IABS R16, R7 ;  /* 0x0000000700107213 */ /* 0x000fe20000000000 */
[----:B------:R-:W-:Y:S01]  /*5f20*/  @!P2 IMAD.IADD R4, R4, 0x1, -R15 ;  /* 0x000000010404a824 */ /* 0x000fe200078e0a0f */
[----:B------:R-:W-:Y:S01]  /*5f30*/  ISETP.GT.U32.AND P2, PT, R15, R0, PT ;  /* 0x000000000f00720c */ /* 0x000fe20003f44070 */
[----:B------:R-:W-:Y:S01]  /*5f40*/  @!P1 IMAD.MOV R10, RZ, RZ, -R10 ;  /* 0x000000ffff0a9224 */ /* 0x000fe200078e0a0a */
[----:B------:R-:W-:Y:S01]  /*5f50*/  ISETP.GE.AND P1, PT, R5, RZ, PT ;  /* 0x000000ff0500720c */ /* 0x000fe20003f26270 */
[----:B------:R-:W-:Y:S01]  /*5f60*/  IMAD.HI.U32 R5, R19, R13, RZ ;  /* 0x0000000d13057227 */ /* 0x000fe200078e00ff */
[----:B------:R-:W-:-:S02]  /*5f70*/  IABS R8, R2 ;  /* 0x0000000200087213 */ /* 0x000fc40000000000 */
[----:B------:R0:W-:Y:S01]  /*5f80*/  STL [R1+0x1f8], R10 ;  /* 0x0001f80a01007387 */ /* 0x0001e20000100800 */
[----:B------:R-:W-:Y:S02]  /*5f90*/  IMAD.MOV R5, RZ, RZ, -R5 ;  /* 0x000000ffff057224 */ /* 0x000fe400078e0a05 */
[----:B------:R-:W-:Y:S02]  /*5fa0*/  @!P5 IMAD.IADD R6, R6, 0x1, -R15 ;  /* 0x000000010606d824 */ /* 0x000fe400078e0a0f */
[----:B------:R-:W-:Y:S01]  /*5fb0*/  IMAD R13, R15, R5, R13 ;  /* 0x000000050f0d7224 */ /* 0x000fe200078e020d */
[----:B------:R-:W-:Y:S01]  /*5fc0*/  LOP3.LUT R5, R17, 0x8c, RZ, 0xfc, !PT ;  /* 0x0000008c11057812 */ /* 0x000fe200078efcff */
[----:B------:R-:W-:Y:S01]  /*5fd0*/  @!P2 IMAD.IADD R0, R0, 0x1, -R15 ;  /* 0x000000010000a824 */ /* 0x000fe200078e0a0f */
[----:B------:R-:W-:Y:S01]  /*5fe0*/  ISETP.GT.U32.AND P2, PT, R15, R6, PT ;  /* 0x000000060f00720c */ /* 0x000fe20003f44070 */
[----:B------:R-:W-:Y:S01]  /*5ff0*/  IMAD.HI.U32 R21, R19, R16, RZ ;  /* 0x0000001013157227 */ /* 0x000fe200078e00ff */
[----:B------:R-:W-:-:S03]  /*6000*/  ISETP.GT.U32.AND P5, PT, R15, R13, PT ;  /* 0x0000000d0f00720c */ /* 0x000fc60003fa4070 */
[----:B0-----:R-:W-:Y:S02]  /*6010*/  IMAD.MOV.U32 R10, RZ, RZ, R20 ;  /* 0x000000ffff0a7224 */ /* 0x001fe400078e0014 */
[----:B------:R-:W-:Y:S02]  /*6020*/  IMAD.MOV R21, RZ, RZ, -R21 ;  /* 0x000000ffff157224 */ /* 0x000fe400078e0a15 */
[----:B------:R-:W-:Y:S01]  /*6030*/  @!P3 IMAD.MOV R10, RZ, RZ, -R10 ;  /* 0x000000ffff0ab224 */ /* 0x000fe200078e0a0a */
[----:B------:R-:W-:Y:S01]  /*6040*/  ISETP.GE.AND P3, PT, R9, RZ, PT ;  /* 0x000000ff0900720c */ /* 0x000fe20003f66270 */
[C---:B------:R-:W-:Y:S01]  /*6050*/  IMAD R9, R15.reuse, R21, R16 ;  /* 0x000000150f097224 */ /* 0x040fe200078e0210 */
[----:B------:R-:W-:Y:S01]  /*6060*/  IABS R16, R5 ;  /* 0x0000000500107213 */ /* 0x000fe20000000000 */
[----:B------:R-:W-:Y:S01]  /*6070*/  IMAD.MOV.U32 R20, RZ, RZ, R8 ;  /* 0x000000ffff147224 */ /* 0x000fe200078e0008 */
[----:B------:R0:W-:Y:S01]  /*6080*/  STL [R1+0x1ec], R10 ;  /* 0x0001ec0a01007387 */ /* 0x0001e20000100800 */
[----:B------:R-:W-:Y:S01]  /*6090*/  @!P2 IMAD.IADD R6, R6, 0x1, -R15 ;  /* 0x000000010606a824 */ /* 0x000fe200078e0a0f */
[----:B------:R-:W-:Y:S01]  /*60a0*/  ISETP.GT.U32.AND P2, PT, R15, R9, PT ;  /* 0x000000090f00720c */ /* 0x000fe20003f44070 */
[----:B------:R-:W-:-:S04]  /*60b0*/  IMAD.HI.U32 R18, R19, R14, RZ ;  /* 0x0000000e13127227 */ /* 0x000fc800078e00ff */
[----:B------:R-:W-:Y:S02]  /*60c0*/  IMAD.MOV.U32 R12, RZ, RZ, R4 ;  /* 0x000000ffff0c7224 */ /* 0x000fe400078e0004 */
[----:B------:R-:W-:Y:S02]  /*60d0*/  IMAD.MOV R18, RZ, RZ, -R18 ;  /* 0x000000ffff127224 */ /* 0x000fe400078e0a12 */
[----:B0-----:R-:W-:Y:S02]  /*60e0*/  IMAD.MOV.U32 R10, RZ, RZ, R3 ;  /* 0x000000ffff0a7224 */ /* 0x001fe400078e0003 */
[----:B------:R-:W-:-:S04]  /*60f0*/  IMAD.HI.U32 R3, R19, R20, RZ ;  /* 0x0000001413037227 */ /* 0x000fc800078e00ff */
[----:B------:R-:W-:Y:S01]  /*6100*/  @!P0 IMAD.MOV R10, RZ, RZ, -R10 ;  /* 0x000000ffff0a8224 */ /* 0x000fe200078e0a0a */
[----:B------:R-:W-:Y:S01]  /*6110*/  ISETP.GT.U32.AND P0, PT, R15, R0, PT ;  /* 0x000000000f00720c */ /* 0x000fe20003f04070 */
[----:B------:R-:W-:Y:S02]  /*6120*/  @!P5 IMAD.IADD R13, R13, 0x1, -R15 ;  /* 0x000000010d0dd824 */ /* 0x000fe400078e0a0f */
[----:B------:R-:W-:Y:S01]  /*6130*/  IMAD.MOV R3, RZ, RZ, -R3 ;  /* 0x000000ffff037224 */ /* 0x000fe200078e0a03 */
[----:B------:R0:W-:Y:S01]  /*6140*/  STL [R1+0x1dc], R10 ;  /* 0x0001dc0a01007387 */ /* 0x0001e20000100800 */
[----:B------:R-:W-:Y:S01]  /*6150*/  @!P4 IMAD.MOV R12, RZ, RZ, -R12 ;  /* 0x000000ffff0cc224 */ /* 0x000fe200078e0a0c */
[----:B------:R-:W-:Y:S01]  /*6160*/  ISETP.GE.AND P4, PT, R7, RZ, PT ;  /* 0x000000ff0700720c */ /* 0x000fe20003f86270 */
[C---:B------:R-:W-:Y:S01]  /*6170*/  IMAD R8, R15.reuse, R18, R14 ;  /* 0x000000120f087224 */ /* 0x040fe200078e020e */
[C---:B------:R-:W-:Y:S01]  /*6180*/  ISETP.GT.U32.AND P5, PT, R15.reuse, R13, PT ;  /* 0x0000000d0f00720c */ /* 0x040fe20003fa4070 */
[----:B------:R-:W-:Y:S01]  /*6190*/  IMAD R7, R15, R3, R20 ;  /* 0x000000030f077224 */ /* 0x000fe200078e0214 */
[----:B------:R1:W-:Y:S01]  /*61a0*/  STL [R1+0x1d8], R12 ;  /* 0x0001d80c01007387 */ /* 0x0003e20000100800 */
[--C-:B------:R-:W-:Y:S01]  /*61b0*/  @!P2 IMAD.IADD R9, R9, 0x1, -R15.reuse ;  /* 0x000000010909a824 */ /* 0x100fe200078e0a0f */
[----:B------:R-:W-:Y:S01]  /*61c0*/  LOP3.LUT R14, R17, 0x80, RZ, 0xfc, !PT ;  /* 0x00000080110e7812 */ /* 0x000fe200078efcff */
[--C-:B------:R-:W-:Y:S01]  /*61d0*/  @!P0 IMAD.IADD R0, R0, 0x1, -R15.reuse ;  /* 0x0000000100008824 */ /* 0x100fe200078e0a0f */
[----:B------:R-:W-:Y:S01]  /*61e0*/  ISETP.GT.U32.AND P2, PT, R15, R7, PT ;  /* 0x000000070f00720c */ /* 0x000fe20003f44070 */
[----:B0-----:R-:W-:Y:S01]  /*61f0*/  IMAD.MOV.U32 R10, RZ, RZ, R6 ;  /* 0x000000ffff0a7224 */ /* 0x001fe200078e0006 */
[----:B------:R-:W-:Y:S01]  /*6200*/  ISETP.GE.AND P0, PT, R11, RZ, PT ;  /* 0x000000ff0b00720c */ /* 0x000fe20003f06270 */
[----:B------:R-:W-:Y:S01]  /*6210*/  IMAD.MOV.U32 R6, RZ, RZ, R0 ;  /* 0x000000ffff067224 */ /* 0x000fe200078e0000 */
[----:B------:R-:W-:Y:S01]  /*6220*/  LOP3.LUT R11, R17, 0x84, RZ, 0xfc, !PT ;  /* 0x00000084110b7812 */ /* 0x000fe200078efcff */
[----:B------:R-:W-:Y:S01]  /*6230*/  @!P6 IMAD.MOV R10, RZ, RZ, -R10 ;  /* 0x000000ffff0ae224 */ /* 0x000fe200078e0a0a */
[----:B------:R-:W-:Y:S01]  /*6240*/  ISETP.GT.U32.AND P6, PT, R15, R8, PT ;  /* 0x000000080f00720c */ /* 0x000fe20003fc4070 */
[----:B------:R-:W-:Y:S01]  /*6250*/  @!P5 IMAD.IADD R13, R13, 0x1, -R15 ;  /* 0x000000010d0dd824 */ /* 0x000fe200078e0a0f */
[----:B------:R-:W-:Y:S01]  /*6260*/  ISETP.GE.AND P5, PT, R2, RZ, PT ;  /* 0x000000ff0200720c */ /* 0x000fe20003fa6270 */
[----:B------:R-:W-:Y:S01]  /*6270*/  @!P1 IMAD.MOV R6, RZ, RZ, -R6 ;  /* 0x000000ffff069224 */ /* 0x000fe200078e0a06 */
[----:B------:R-:W-:Y:S01]  /*6280*/  LOP3.LUT R2, R17, 0x88, RZ, 0xfc, !PT ;  /* 0x0000008811027812 */ /* 0x000fe200078efcff */
[----:B------:R-:W-:Y:S01]  /*6290*/  IMAD.HI.U32 R4, R19, R16, RZ ;  /* 0x0000001013047227 */ /* 0x000fe200078e00ff */
[----:B------:R-:W-:Y:S01]  /*62a0*/  STL [R1+0x1d4], R10 ;  /* 0x0001d40a01007387 */ /* 0x000fe20000100800 */
[----:B------:R-:W-:-:S02]  /*62b0*/  IABS R18, R11 ;  /* 0x0000000b00127213 */ /* 0x000fc40000000000 */
[--C-:B------:R-:W-:Y:S01]  /*62c0*/  @!P2 IMAD.IADD R7, R7, 0x1, -R15.reuse ;  /* 0x000000010707a824 */ /* 0x100fe200078e0a0f */
[----:B------:R-:W-:Y:S01]  /*62d0*/  IABS R20, R2 ;  /* 0x0000000200147213 */ /* 0x000fe20000000000 */
[----:B------:R-:W-:Y:S01]  /*62e0*/  IMAD.MOV R4, RZ, RZ, -R4 ;  /* 0x000000ffff047224 */ /* 0x000fe200078e0a04 */
[----:B------:R0:W-:Y:S01]  /*62f0*/  STL [R1+0x1cc], R6 ;  /* 0x0001cc0601007387 */ /* 0x0001e20000100800 */
[----:B------:R-:W-:Y:S01]  /*6300*/  @!P6 IMAD.IADD R8, R8, 0x1, -R15 ;  /* 0x000000010808e824 */ /* 0x000fe200078e0a0f */
[C---:B------:R-:W-:Y:S01]  /*6310*/  ISETP.GT.U32.AND P6, PT, R15.reuse, R9, PT ;  /* 0x000000090f00720c */ /* 0x040fe20003fc4070 */
[C---:B------:R-:W-:Y:S01]  /*6320*/  IMAD R4, R15.reuse, R4, R16 ;  /* 0x000000040f047224 */ /* 0x040fe200078e0210 */
[----:B------:R-:W-:Y:S01]  /*6330*/  ISETP.GT.U32.AND P2, PT, R15, R7, PT ;  /* 0x000000070f00720c */ /* 0x000fe20003f44070 */
[----:B------:R-:W-:Y:S01]  /*6340*/  IMAD.HI.U32 R21, R19, R18, RZ ;  /* 0x0000001213157227 */ /* 0x000fe200078e00ff */
[----:B------:R-:W-:Y:S02]  /*6350*/  ISETP.GT.U32.AND P1, PT, R15, R8, PT ;  /* 0x000000080f00720c */ /* 0x000fe40003f24070 */
[----:B------:R-:W-:Y:S01]  /*6360*/  IABS R3, R14 ;  /* 0x0000000e00037213 */ /* 0x000fe20000000000 */
[----:B-1----:R-:W-:Y:S01]  /*6370*/  IMAD.MOV.U32 R12, RZ, RZ, R13 ;  /* 0x000000ffff0c7224 */ /* 0x002fe200078e000d */
[----:B------:R-:W-:Y:S01]  /*6380*/  LOP3.LUT R16, R17, 0x7c, RZ, 0xfc, !PT ;  /* 0x0000007c11107812 */ /* 0x000fe200078efcff */
[----:B0-----:R-:W-:-:S03]  /*6390*/  IMAD.HI.U32 R6, R19, R20, RZ ;  /* 0x0000001413067227 */ /* 0x001fc600078e00ff */
[----:B------:R-:W-:Y:S01]  /*63a0*/  IABS R0, R16 ;  /* 0x0000001000007213 */ /* 0x000fe20000000000 */
[----:B------:R-:W-:Y:S02]  /*63b0*/  IMAD.MOV R6, RZ, RZ, -R6 ;  /* 0x000000ffff067224 */ /* 0x000fe400078e0a06 */
[--C-:B------:R-:W-:Y:S01]  /*63c0*/  @!P6 IMAD.IADD R9, R9, 0x1, -R15.reuse ;  /* 0x000000010909e824 */ /* 0x100fe200078e0a0f */
[C---:B------:R-:W-:Y:S01]  /*63d0*/  ISETP.GT.U32.AND P6, PT, R15.reuse, R4, PT ;  /* 0x000000040f00720c */ /* 0x040fe20003fc4070 */
[----:B------:R-:W-:Y:S02]  /*63e0*/  IMAD R20, R15, R6, R20 ;  /* 0x000000060f147224 */ /* 0x000fe400078e0214 */
[--C-:B------:R-:W-:Y:S02]  /*63f0*/  @!P2 IMAD.IADD R7, R7, 0x1, -R15.reuse ;  /* 0x000000010707a824 */ /* 0x100fe400078e0a0f */
[----:B------:R-:W-:Y:S01]  /*6400*/  @!P1 IMAD.IADD R8, R8, 0x1, -R15 ;  /* 0x0000000108089824 */ /* 0x000fe200078e0a0f */
[----:B------:R-:W-:Y:S01]  /*6410*/  ISETP.GT.U32.AND P2, PT, R15, R20, PT ;  /* 0x000000140f00720c */ /* 0x000fe20003f44070 */
[----:B------:R-:W-:Y:S01]  /*6420*/  IMAD.MOV.U32 R10, RZ, RZ, R9 ;  /* 0x000000ffff0a7224 */ /* 0x000fe200078e0009 */
[----:B------:R-:W-:Y:S01]  /*6430*/  ISETP.GE.AND P1, PT, R5, RZ, PT ;  /* 0x000000ff0500720c */ /* 0x000fe20003f26270 */
[----:B------:R-:W-:-:S04]  /*6440*/  IMAD.HI.U32 R5, R19, R3, RZ ;  /* 0x0000000313057227 */ /* 0x000fc800078e00ff */
[----:B------:R-:W-:Y:S02]  /*6450*/  IMAD.MOV R21, RZ, RZ, -R21 ;  /* 0x000000ffff157224 */ /* 0x000fe400078e0a15 */
[----:B------:R-:W-:Y:S02]  /*6460*/  IMAD.MOV R5, RZ, RZ, -R5 ;  /* 0x000000ffff057224 */ /* 0x000fe400078e0a05 */
[----:B------:R-:W-:Y:S02]  /*6470*/  @!P3 IMAD.MOV R12, RZ, RZ, -R12 ;  /* 0x000000ffff0cb224 */ /* 0x000fe400078e0a0c */
[----:B------:R-:W-:Y:S01]  /*6480*/  @!P6 IMAD.IADD R4, R4, 0x1, -R15 ;  /* 0x000000010404e824 */ /* 0x000fe200078e0a0f */
[----:B------:R-:W-:Y:S01]  /*6490*/  ISETP.GE.AND P6, PT, R2, RZ, PT ;  /* 0x000000ff0200720c */ /* 0x000fe20003fc6270 */
[----:B------:R-:W-:Y:S01]  /*64a0*/  @!P4 IMAD.MOV R10, RZ, RZ, -R10 ;  /* 0x000000ffff0ac224 */ /* 0x000fe200078e0a0a */
[----:B------:R-:W-:Y:S01]  /*64b0*/  STL [R1+0x1a0], R12 ;  /* 0x0001a00c01007387 */ /* 0x000fe20000100800 */
[----:B------:R-:W-:-:S02]  /*64c0*/  IMAD R2, R15, R21, R18 ;  /* 0x000000150f027224 */ /* 0x000fc400078e0212 */
[----:B------:R-:W-:Y:S01]  /*64d0*/  IMAD R3, R15, R5, R3 ;  /* 0x000000050f037224 */ /* 0x000fe200078e0203 */
[----:B------:R-:W-:Y:S01]  /*64e0*/  LOP3.LUT R5, R17, 0x78, RZ, 0xfc, !PT ;  /* 0x0000007811057812 */ /* 0x000fe200078efcff */
[----:B------:R-:W-:Y:S01]  /*64f0*/  @!P2 IMAD.IADD R20, R20, 0x1, -R15 ;  /* 0x000000011414a824 */ /* 0x000fe200078e0a0f */
[----:B------:R0:W-:Y:S01]  /*6500*/  STL [R1+0x198], R10 ;  /* 0x0001980a01007387 */ /* 0x0001e20000100800 */
[----:B------:R-:W-:Y:S01]  /*6510*/  ISETP.GT.U32.AND P2, PT, R15, R4, PT ;  /* 0x000000040f00720c */ /* 0x000fe20003f44070 */
[----:B------:R-:W-:Y:S01]  /*6520*/  IMAD.HI.U32 R6, R19, R0, RZ ;  /* 0x0000000013067227 */ /* 0x000fe200078e00ff */
[----:B------:R-:W-:Y:S02]  /*6530*/  IABS R18, R5 ;  /* 0x0000000500127213 */ /* 0x000fe40000000000 */
[C---:B------:R-:W-:Y:S01]  /*6540*/  ISETP.GT.U32.AND P3, PT, R15.reuse, R2, PT ;  /* 0x000000020f00720c */ /* 0x040fe20003f64070 */
[----:B------:R-:W-:Y:S01]  /*6550*/  IMAD.MOV R6, RZ, RZ, -R6 ;  /* 0x000000ffff067224 */ /* 0x000fe200078e0a06 */
[----:B------:R-:W-:Y:S01]  /*6560*/  ISETP.GT.U32.AND P4, PT, R15, R20, PT ;  /* 0x000000140f00720c */ /* 0x000fe20003f84070 */
[----:B------:R-:W-:-:S02]  /*6570*/  IMAD.MOV.U32 R9, RZ, RZ, R18 ;  /* 0x000000ffff097224 */ /* 0x000fc400078e0012 */
[----:B0-----:R-:W-:Y:S02]  /*6580*/  IMAD.MOV.U32 R10, RZ, RZ, R8 ;  /* 0x000000ffff0a7224 */ /* 0x001fe400078e0008 */
[----:B------:R-:W-:Y:S01]  /*6590*/  IMAD R0, R15, R6, R0 ;  /* 0x000000060f007224 */ /* 0x000fe200078e0200 */
[----:B------:R-:W-:Y:S01]  /*65a0*/  LOP3.LUT R6, R17, 0x74, RZ, 0xfc, !PT ;  /* 0x0000007411067812 */ /* 0x000fe200078efcff */
[----:B------:R-:W-:Y:S01]  /*65b0*/  @!P0 IMAD.MOV R10, RZ, RZ, -R10 ;  /* 0x000000ffff0a8224 */ /* 0x000fe200078e0a0a */
[----:B------:R-:W-:Y:S01]  /*65c0*/  ISETP.GT.U32.AND P0, PT, R15, R3, PT ;  /* 0x000000030f00720c */ /* 0x000fe20003f04070 */
[----:B------:R-:W-:Y:S01]  /*65d0*/  IMAD.HI.U32 R8, R19, R9, RZ ;  /* 0x0000000913087227 */ /* 0x000fe200078e00ff */
[----:B------:R-:W-:Y:S02]  /*65e0*/  IABS R13, R6 ;  /* 0x00000006000d7213 */ /* 0x000fe40000000000 */
[----:B------:R0:W-:Y:S01]  /*65f0*/  STL [R1+0x180], R10 ;  /* 0x0001800a01007387 */ /* 0x0001e20000100800 */
[----:B------:R-:W-:Y:S01]  /*6600*/  @!P2 IMAD.IADD R4, R4, 0x1, -R15 ;  /* 0x000000010404a824 */ /* 0x000fe200078e0a0f */
[----:B------:R-:W-:Y:S01]  /*6610*/  ISETP.GT.U32.AND P2, PT, R15, R0, PT ;  /* 0x000000000f00720c */ /* 0x000fe20003f44070 */
[----:B------:R-:W-:Y:S01]  /*6620*/  @!P5 IMAD.MOV R7, RZ, RZ, -R7 ;  /* 0x000000ffff07d224 */ /* 0x000fe200078e0a07 */
[----:B------:R-:W-:Y:S01]  /*6630*/  ISETP.GE.AND P5, PT, R11, RZ, PT ;  /* 0x000000ff0b00720c */ /* 0x000fe20003fa6270 */
[----:B------:R-:W-:-:S02]  /*6640*/  IMAD.MOV R8, RZ, RZ, -R8 ;  /* 0x000000ffff087224 */ /* 0x000fc400078e0a08 */
[--C-:B------:R-:W-:Y:S01]  /*6650*/  @!P3 IMAD.IADD R2, R2, 0x1, -R15.reuse ;  /* 0x000000010202b824 */ /* 0x100fe200078e0a0f */
[----:B------:R1:W-:Y:S01]  /*6660*/  STL [R1+0x170], R7 ;  /* 0x0001700701007387 */ /* 0x0003e20000100800 */
[----:B------:R-:W-:Y:S01]  /*6670*/  @!P4 IMAD.IADD R20, R20, 0x1, -R15 ;  /* 0x000000011414c824 */ /* 0x000fe200078e0a0f */
[----:B------:R-:W-:Y:S01]  /*6680*/  ISETP.GE.AND P4, PT, R14, RZ, PT ;  /* 0x000000ff0e00720c */ /* 0x000fe20003f86270 */
[----:B------:R-:W-:Y:S01]  /*6690*/  IMAD R9, R15, R8, R9 ;  /* 0x000000080f097224 */ /* 0x000fe200078e0209 */
[----:B------:R-:W-:Y:S01]  /*66a0*/  ISETP.GE.AND P3, PT, R16, RZ, PT ;  /* 0x000000ff1000720c */ /* 0x000fe20003f66270 */
[----:B------:R-:W-:Y:S01]  /*66b0*/  @!P0 IMAD.IADD R3, R3, 0x1, -R15 ;  /* 0x0000000103038824 */ /* 0x000fe200078e0a0f */
[C---:B------:R-:W-:Y:S01]  /*66c0*/  ISETP.GT.U32.AND P0, PT, R15.reuse, R2, PT ;  /* 0x000000020f00720c */ /* 0x040fe20003f04070 */
[----:B------:R-:W-:Y:S01]  /*66d0*/  @!P6 IMAD.MOV R20, RZ, RZ, -R20 ;  /* 0x000000ffff14e224 */ /* 0x000fe200078e0a14 */
[----:B------:R-:W-:Y:S01]  /*66e0*/  ISETP.GT.U32.AND P6, PT, R15, R9, PT ;  /* 0x000000090f00720c */ /* 0x000fe20003fc4070 */
[----:B0-----:R-:W-:Y:S01]  /*66f0*/  IMAD.MOV.U32 R10, RZ, RZ, R4 ;  /* 0x000000ffff0a7224 */ /* 0x001fe200078e0004 */
[C---:B------:R-:W-:Y:S01]  /*6700*/  LOP3.LUT R8, R17.reuse, 0x68, RZ, 0xfc, !PT ;  /* 0x0000006811087812 */ /* 0x040fe200078efcff */
[----:B-1----:R-:W-:Y:S01]  /*6710*/  IMAD.MOV.U32 R7, RZ, RZ, R13 ;  /* 0x000000ffff077224 */ /* 0x002fe200078e000d */
[----:B------:R-:W-:Y:S01]  /*6720*/  LOP3.LUT R13, R17, 0x70, RZ, 0xfc, !PT ;  /* 0x00000070110d7812 */ /* 0x000fe200078efcff */
[----:B------:R-:W-:-:S02]  /*6730*/  @!P2 IMAD.IADD R0, R0, 0x1, -R15 ;  /* 0x000000010000a824 */ /* 0x000fc400078e0a0f */
[----:B------:R-:W-:-:S03]  /*6740*/  IMAD.HI.U32 R11, R19, R7, RZ ;  /* 0x00000007130b7227 */ /* 0x000fc600078e00ff */
[C---:B------:R-:W-:Y:S01]  /*6750*/  ISETP.GT.U32.AND P2, PT, R15.reuse, R0, PT ;  /* 0x000000000f00720c */ /* 0x040fe20003f44070 */
[----:B------:R-:W-:Y:S02]  /*6760*/  IMAD.MOV R11, RZ, RZ, -R11 ;  /* 0x000000ffff0b7224 */ /* 0x000fe400078e0a0b */
[----:B------:R-:W-:Y:S01]  /*6770*/  @!P1 IMAD.MOV R10, RZ, RZ, -R10 ;  /* 0x000000ffff0a9224 */ /* 0x000fe200078e0a0a */
[C---:B------:R-:W-:Y:S01]  /*6780*/  ISETP.GT.U32.AND P1, PT, R15.reuse, R3, PT ;  /* 0x000000030f00720c */ /* 0x040fe20003f24070 */
[----:B------:R-:W-:Y:S01]  /*6790*/  IMAD R4, R15, R11, R7 ;  /* 0x0000000b0f047224 */ /* 0x000fe200078e0207 */
[----:B------:R-:W-:Y:S01]  /*67a0*/  LOP3.LUT R7, R17, 0x6c, RZ, 0xfc, !PT ;  /* 0x0000006c11077812 */ /* 0x000fe200078efcff */
[--C-:B------:R-:W-:Y:S01]  /*67b0*/  @!P0 IMAD.IADD R2, R2, 0x1, -R15.reuse ;  /* 0x0000000102028824 */ /* 0x100fe200078e0a0f */
[----:B------:R0:W-:Y:S01]  /*67c0*/  STL [R1+0x160], R10 ;  /* 0x0001600a01007387 */ /* 0x0001e20000100800 */
[----:B------:R-:W-:Y:S01]  /*67d0*/  IABS R11, R13 ;  /* 0x0000000d000b7213 */ /* 0x000fe20000000000 */
[----:B------:R-:W-:Y:S01]  /*67e0*/  @!P6 IMAD.IADD R9, R9, 0x1, -R15 ;  /* 0x000000010909e824 */ /* 0x000fe200078e0a0f */
[----:B------:R-:W-:Y:S01]  /*67f0*/  ISETP.GE.AND P0, PT, R5, RZ, PT ;  /* 0x000000ff0500720c */ /* 0x000fe20003f06270 */
[----:B------:R1:W-:Y:S01]  /*6800*/  STL [R1+0x1484], R20 ;  /* 0x0014841401007387 */ /* 0x0003e20000100800 */
[----:B------:R-:W-:Y:S01]  /*6810*/  IABS R5, R7 ;  /* 0x0000000700057213 */ /* 0x000fe20000000000 */
[----:B------:R-:W-:Y:S01]  /*6820*/  IMAD.HI.U32 R16, R19, R11, RZ ;  /* 0x0000000b13107227 */ /* 0x000fe200078e00ff */
[----:B------:R-:W-:-:S03]  /*6830*/  ISETP.GE.AND P6, PT, R13, RZ, PT ;  /* 0x000000ff0d00720c */ /* 0x000fc60003fc6270 */
[----:B0-----:R-:W-:Y:S02]  /*6840*/  IMAD.MOV.U32 R10, RZ, RZ, R2 ;  /* 0x000000ffff0a7224 */ /* 0x001fe400078e0002 */
[----:B------:R-:W-:Y:S01]  /*6850*/  IMAD.HI.U32 R14, R19, R5, RZ ;  /* 0x00000005130e7227 */ /* 0x000fe200078e00ff */
[----:B-1----:R-:W-:-:S03]  /*6860*/  LOP3.LUT R20, R17, 0x3c, RZ, 0xfc, !PT ;  /* 0x0000003c11147812 */ /* 0x002fc600078efcff */
[----:B------:R-:W-:Y:S01]  /*6870*/  @!P5 IMAD.MOV R10, RZ, RZ, -R10 ;  /* 0x000000ffff0ad224 */ /* 0x000fe200078e0a0a */
[----:B------:R-:W-:Y:S01]  /*6880*/  ISETP.GT.U32.AND P5, PT, R15, R9, PT ;  /* 0x000000090f00720c */ /* 0x000fe20003fa4070 */
[--C-:B------:R-:W-:Y:S01]  /*6890*/  @!P1 IMAD.IADD R3, R3, 0x1, -R15.reuse ;  /* 0x0000000103039824 */ /* 0x100fe200078e0a0f */
[C---:B------:R-:W-:Y:S01]  /*68a0*/  ISETP.GT.U32.AND P1, PT, R15.reuse, R4, PT ;  /* 0x000000040f00720c */ /* 0x040fe20003f24070 */
[----:B------:R-:W-:Y:S01]  /*68b0*/  @!P2 IMAD.IADD R0, R0, 0x1, -R15 ;  /* 0x000000010000a824 */ /* 0x000fe200078e0a0f */
[----:B------:R-:W-:Y:S01]  /*68c0*/  ISETP.GE.AND P2, PT, R6, RZ, PT ;  /* 0x000000ff0600720c */ /* 0x000fe20003f46270 */
[----:B------:R-:W-:Y:S01]  /*68d0*/  IMAD.MOV R16, RZ, RZ, -R16 ;  /* 0x000000ffff107224 */ /* 0x000fe200078e0a10 */
[----:B------:R-:W-:Y:S01]  /*68e0*/  IABS R6, R8 ;  /* 0x0000000800067213 */ /* 0x000fe20000000000 */
[----:B------:R-:W-:Y:S01]  /*68f0*/  IMAD.MOV R13, RZ, RZ, -R14 ;  /* 0x000000ffff0d7224 */ /* 0x000fe200078e0a0e */
[----:B------:R0:W-:Y:S01]  /*6900*/  STL [R1+0x90], R10 ;  /* 0x0000900a01007387 */ /* 0x0001e20000100800 */
[----:B------:R-:W-:-:S02]  /*6910*/  IMAD R2, R15, R16, R11 ;  /* 0x000000100f027224 */ /* 0x000fc400078e020b */
[C---:B------:R-:W-:Y:S02]  /*6920*/  IMAD R5, R15.reuse, R13, R5 ;  /* 0x0000000d0f057224 */ /* 0x040fe400078e0205 */
[----:B------:R-:W-:Y:S01]  /*6930*/  @!P4 IMAD.MOV R3, RZ, RZ, -R3 ;  /* 0x000000ffff03c224 */ /* 0x000fe200078e0a03 */
[----:B------:R-:W-:Y:S01]  /*6940*/  ISETP.GT.U32.AND P4, PT, R15, R2, PT ;  /* 0x000000020f00720c */ /* 0x000fe20003f84070 */
[--C-:B------:R-:W-:Y:S01]  /*6950*/  @!P5 IMAD.IADD R9, R9, 0x1, -R15.reuse ;  /* 0x000000010909d824 */ /* 0x100fe200078e0a0f */
[----:B------:R-:W-:Y:S01]  /*6960*/  ISETP.GT.U32.AND P5, PT, R15, R5, PT ;  /* 0x000000050f00720c */ /* 0x000fe20003fa4070 */
[----:B------:R-:W-:Y:S01]  /*6970*/  @!P1 IMAD.IADD R4, R4, 0x1, -R15 ;  /* 0x0000000104049824 */ /* 0x000fe200078e0a0f */
[----:B------:R1:W-:Y:S01]  /*6980*/  STL [R1+0x9c], R3 ;  /* 0x00009c0301007387 */ /* 0x0003e20000100800 */
[----:B0-----:R-:W-:Y:S02]  /*6990*/  IMAD.MOV.U32 R10, RZ, RZ, R0 ;  /* 0x000000ffff0a7224 */ /* 0x001fe400078e0000 */
[----:B------:R-:W-:Y:S01]  /*69a0*/  IMAD.HI.U32 R0, R19, R6, RZ ;  /* 0x0000000613007227 */ /* 0x000fe200078e00ff */
[----:B------:R-:W-:-:S03]  /*69b0*/  ISETP.GT.U32.AND P1, PT, R15, R4, PT ;  /* 0x000000040f00720c */ /* 0x000fc60003f24070 */
[----:B------:R-:W-:Y:S02]  /*69c0*/  IMAD.MOV R0, RZ, RZ, -R0 ;  /* 0x000000ffff007224 */ /* 0x000fe400078e0a00 */
[----:B------:R-:W-:Y:S01]  /*69d0*/  IMAD.MOV.U32 R11, RZ, RZ, R9 ;  /* 0x000000ffff0b7224 */ /* 0x000fe200078e0009 */
[----:B-1----:R-:W-:Y:S01]  /*69e0*/  LOP3.LUT R3, R17, 0x64, RZ, 0xfc, !PT ;  /* 0x0000006411037812 */ /* 0x002fe200078efcff */
[----:B------:R-:W-:Y:S01]  /*69f0*/  IMAD R0, R15, R0, R6 ;  /* 0x000000000f007224 */ /* 0x000fe200078e0206 */
[----:B------:R-:W-:Y:S01]  /*6a00*/  LOP3.LUT R6, R17, 0x5c, RZ, 0xfc, !PT ;  /* 0x0000005c11067812 */ /* 0x000fe200078efcff */
[----:B------:R-:W-:Y:S01]  /*6a10*/  @!P0 IMAD.MOV R11, RZ, RZ, -R11 ;  /* 0x000000ffff0b8224 */ /* 0x000fe200078e0a0b */
[----:B------:R-:W-:Y:S01]  /*6a20*/  IABS R18, R3 ;  /* 0x0000000300127213 */ /* 0x000fe20000000000 */
[--C-:B------:R-:W-:Y:S01]  /*6a30*/  @!P4 IMAD.IADD R2, R2, 0x1, -R15.reuse ;  /* 0x000000010202c824 */ /* 0x100fe200078e0a0f */
[----:B------:R-:W-:Y:S01]  /*6a40*/  ISETP.GT.U32.AND P0, PT, R15, R0, PT ;  /* 0x000000000f00720c */ /* 0x000fe20003f04070 */
[--C-:B------:R-:W-:Y:S01]  /*6a50*/  @!P5 IMAD.IADD R5, R5, 0x1, -R15.reuse ;  /* 0x000000010505d824 */ /* 0x100fe200078e0a0f */
[----:B------:R-:W-:Y:S01]  /*6a60*/  IABS R13, R6 ;  /* 0x00000006000d7213 */ /* 0x000fe20000000000 */
[----:B------:R-:W-:Y:S01]  /*6a70*/  @!P3 IMAD.MOV R10, RZ, RZ, -R10 ;  /* 0x000000ffff0ab224 */ /* 0x000fe200078e0a0a */
[C---:B------:R-:W-:Y:S01]  /*6a80*/  ISETP.GT.U32.AND P4, PT, R15.reuse, R2, PT ;  /* 0x000000020f00720c */ /* 0x040fe20003f84070 */
[----:B------:R-:W-:Y:S01]  /*6a90*/  @!P1 IMAD.IADD R4, R4, 0x1, -R15 ;  /* 0x0000000104049824 */ /* 0x000fe200078e0a0f */
[----:B------:R-:W-:Y:S01]  /*6aa0*/  ISETP.GT.U32.AND P5, PT, R15, R5, PT ;  /* 0x000000050f00720c */ /* 0x000fe20003fa4070 */
[----:B------:R-:W-:Y:S01]  /*6ab0*/  IMAD.HI.U32 R9, R19, R18, RZ ;  /* 0x0000001213097227 */ /* 0x000fe200078e00ff */
[----:B------:R0:W-:Y:S01]  /*6ac0*/  STL [R1+0xa0], R10 ;  /* 0x0000a00a01007387 */ /* 0x0001e20000100800 */
[----:B------:R-:W-:-:S02]  /*6ad0*/  ISETP.GE.AND P3, PT, R7, RZ, PT ;  /* 0x000000ff0700720c */ /* 0x000fc40003f66270 */
[----:B------:R-:W-:Y:S01]  /*6ae0*/  LOP3.LUT R7, R17, 0x60, RZ, 0xfc, !PT ;  /* 0x0000006011077812 */ /* 0x000fe200078efcff */
[----:B------:R1:W-:Y:S01]  /*6af0*/  STL [R1+0xc0], R11 ;  /* 0x0000c00b01007387 */ /* 0x0003e20000100800 */
[--C-:B------:R-:W-:Y:S01]  /*6b00*/  @!P0 IMAD.IADD R0, R0, 0x1, -R15.reuse ;  /* 0x0000000100008824 */ /* 0x100fe200078e0a0f */
[----:B------:R-:W-:Y:S02]  /*6b10*/  ISETP.GE.AND P1, PT, R8, RZ, PT ;  /* 0x000000ff0800720c */ /* 0x000fe40003f26270 */
[----:B------:R-:W-:Y:S01]  /*6b20*/  IABS R8, R7 ;  /* 0x0000000700087213 */ /* 0x000fe20000000000 */
[--C-:B------:R-:W-:Y:S01]  /*6b30*/  @!P4 IMAD.IADD R2, R2, 0x1, -R15.reuse ;  /* 0x000000010202c824 */ /* 0x100fe200078e0a0f */
[----:B------:R-:W-:Y:S01]  /*6b40*/  ISETP.GT.U32.AND P0, PT, R15, R0, PT ;  /* 0x000000000f00720c */ /* 0x000fe20003f04070 */
[----:B0-----:R-:W-:Y:S01]  /*6b50*/  IMAD.MOV.U32 R10, RZ, RZ, R4 ;  /* 0x000000ffff0a7224 */ /* 0x001fe200078e0004 */
[----:B------:R-:W-:Y:S01]  /*6b60*/  ISETP.GE.AND P4, PT, R7, RZ, PT ;  /* 0x000000ff0700720c */ /* 0x000fe20003f86270 */
[----:B------:R-:W-:Y:S01]  /*6b70*/  @!P5 IMAD.IADD R5, R5, 0x1, -R15 ;  /* 0x000000010505d824 */ /* 0x000fe200078e0a0f */
[----:B------:R-:W-:Y:S01]  /*6b80*/  ISETP.GE.AND P5, PT, R6, RZ, PT ;  /* 0x000000ff0600720c */ /* 0x000fe20003fa6270 */
[----:B------:R-:W-:Y:S01]  /*6b90*/  @!P2 IMAD.MOV R10, RZ, RZ, -R10 ;  /* 0x000000ffff0aa224 */ /* 0x000fe200078e0a0a */
[----:B------:R-:W-:Y:S01]  /*6ba0*/  LOP3.LUT R6, R17, 0x54, RZ, 0xfc, !PT ;  /* 0x0000005411067812 */ /* 0x000fe200078efcff */
[----:B------:R-:W-:Y:S01]  /*6bb0*/  IMAD.MOV R7, RZ, RZ, -R9 ;  /* 0x000000ffff077224 */ /* 0x000fe200078e0a09 */
[----:B------:R-:W-:Y:S01]  /*6bc0*/  ISETP.GE.AND P2, PT, R3, RZ, PT ;  /* 0x000000ff0300720c */ /* 0x000fe20003f46270 */
[----:B-1----:R-:W-:Y:S01]  /*6bd0*/  IMAD.MOV.U32 R11, RZ, RZ, R2 ;  /* 0x000000ffff0b7224 */ /* 0x002fe200078e0002 */
[----:B------:R0:W-:Y:S01]  /*6be0*/  STL [R1+0x118], R10 ;  /* 0x0001180a01007387 */ /* 0x0001e20000100800 */
[----:B------:R-:W-:Y:S01]  /*6bf0*/  IMAD.HI.U32 R4, R19, R8, RZ ;  /* 0x0000000813047227 */ /* 0x000fe200078e00ff */
[----:B------:R-:W-:-:S03]  /*6c00*/  LOP3.LUT R2, R17, 0x50, RZ, 0xfc, !PT ;  /* 0x0000005011027812 */ /* 0x000fc600078efcff */
[C---:B------:R-:W-:Y:S01]  /*6c10*/  IMAD R18, R15.reuse, R7, R18 ;  /* 0x000000070f127224 */ /* 0x040fe200078e0212 */
[----:B------:R-:W-:Y:S01]  /*6c20*/  IABS R7, R2 ;  /* 0x0000000200077213 */ /* 0x000fe20000000000 */
[----:B------:R-:W-:Y:S02]  /*6c30*/  @!P6 IMAD.MOV R11, RZ, RZ, -R11 ;  /* 0x000000ffff0be224 */ /* 0x000fe400078e0a0b */
[----:B------:R-:W-:Y:S01]  /*6c40*/  IMAD.MOV R4, RZ, RZ, -R4 ;  /* 0x000000ffff047224 */ /* 0x000fe200078e0a04 */
[C---:B------:R-:W-:Y:S01]  /*6c50*/  ISETP.GT.U32.AND P6, PT, R15.reuse, R18, PT ;  /* 0x000000120f00720c */ /* 0x040fe20003fc4070 */
[----:B0-----:R-:W-:Y:S01]  /*6c60*/  IMAD.MOV.U32 R10, RZ, RZ, R5 ;  /* 0x000000ffff0a7224 */ /* 0x001fe200078e0005 */
[----:B------:R0:W-:Y:S01]  /*6c70*/  STL [R1+0xcc], R11 ;  /* 0x0000cc0b01007387 */ /* 0x0001e20000100800 */
[----:B------:R-:W-:Y:S01]  /*6c80*/  @!P0 IMAD.IADD R0, R0, 0x1, -R15 ;  /* 0x0000000100008824 */ /* 0x000fe200078e0a0f */
[----:B------:R-:W-:Y:S01]  /*6c90*/  ISETP.GE.AND P0, PT, R6, RZ, PT ;  /* 0x000000ff0600720c */ /* 0x000fe20003f06270 */
[----:B------:R-:W-:Y:S01]  /*6ca0*/  @!P3 IMAD.MOV R10, RZ, RZ, -R10 ;  /* 0x000000ffff0ab224 */ /* 0x000fe200078e0a0a */
[----:B------:R-:W-:Y:S01]  /*6cb0*/  IABS R6, R6 ;  /* 0x0000000600067213 */ /* 0x000fe20000000000 */
[----:B------:R-:W-:Y:S01]  /*6cc0*/  IMAD R8, R15, R4, R8 ;  /* 0x000000040f087224 */ /* 0x000fe200078e0208 */
[----:B------:R-:W-:Y:S01]  /*6cd0*/  LOP3.LUT R4, R17, 0x58, RZ, 0xfc, !PT ;  /* 0x0000005811047812 */ /* 0x000fe200078efcff */
[----:B------:R-:W-:Y:S01]  /*6ce0*/  IMAD.HI.U32 R16, R19, R7, RZ ;  /* 0x0000000713107227 */ /* 0x000fe200078e00ff */
[----:B------:R1:W-:Y:S01]  /*6cf0*/  STL [R1+0xd0], R10 ;  /* 0x0000d00a01007387 */ /* 0x0003e20000100800 */
[----:B------:R-:W-:-:S02]  /*6d00*/  LOP3.LUT R5, R17, 0x48, RZ, 0xfc, !PT ;  /* 0x0000004811057812 */ /* 0x000fc400078efcff */
[----:B------:R-:W-:Y:S01]  /*6d10*/  @!P6 IMAD.IADD R18, R18, 0x1, -R15 ;  /* 0x000000011212e824 */ /* 0x000fe200078e0a0f */
[----:B------:R-:W-:Y:S01]  /*6d20*/  ISETP.GE.AND P3, PT, R4, RZ, PT ;  /* 0x000000ff0400720c */ /* 0x000fe20003f66270 */
[----:B------:R-:W-:Y:S01]  /*6d30*/  IMAD.HI.U32 R21, R19, R6, RZ ;  /* 0x0000000613157227 */ /* 0x000fe200078e00ff */
[----:B------:R-:W-:Y:S02]  /*6d40*/  IABS R4, R4 ;  /* 0x0000000400047213 */ /* 0x000fe40000000000 */
[----:B------:R-:W-:Y:S01]  /*6d50*/  ISETP.GT.U32.AND P6, PT, R15, R18, PT ;  /* 0x000000120f00720c */ /* 0x000fe20003fc4070 */
[----:B------:R-:W-:Y:S01]  /*6d60*/  IMAD.MOV R21, RZ, RZ, -R21 ;  /* 0x000000ffff157224 */ /* 0x000fe200078e0a15 */
[----:B0-----:R-:W-:Y:S01]  /*6d70*/  IABS R11, R5 ;  /* 0x00000005000b7213 */ /* 0x001fe20000000000 */
[----:B-1----:R-:W-:Y:S02]  /*6d80*/  IMAD.MOV.U32 R10, RZ, RZ, R0 ;  /* 0x000000ffff0a7224 */ /* 0x002fe400078e0000 */
[----:B------:R-:W-:-:S02]  /*6d90*/  IMAD.MOV R16, RZ, RZ, -R16 ;  /* 0x000000ffff107224 */ /* 0x000fc400078e0a10 */
[----:B------:R-:W-:Y:S01]  /*6da0*/  @!P1 IMAD.MOV R10, RZ, RZ, -R10 ;  /* 0x000000ffff0a9224 */ /* 0x000fe200078e0a0a */
[C---:B------:R-:W-:Y:S01]  /*6db0*/  ISETP.GT.U32.AND P1, PT, R15.reuse, R8, PT ;  /* 0x000000080f00720c */ /* 0x040fe20003f24070 */
[----:B------:R-:W-:Y:S02]  /*6dc0*/  IMAD R6, R15, R21, R6 ;  /* 0x000000150f067224 */ /* 0x000fe400078e0206 */
[----:B------:R-:W-:Y:S01]  /*6dd0*/  IMAD.HI.U32 R3, R19, R13, RZ ;  /* 0x0000000d13037227 */ /* 0x000fe200078e00ff */
[----:B------:R0:W-:Y:S03]  /*6de0*/  STL [R1+0xc8], R10 ;  /* 0x0000c80a01007387 */ /* 0x0001e60000100800 */
[----:B------:R-:W-:Y:S02]  /*6df0*/  @!P6 IMAD.IADD R18, R18, 0x1, -R15 ;  /* 0x000000011212e824 */ /* 0x000fe400078e0a0f */
[----:B------:R-:W-:Y:S01]  /*6e00*/  IMAD R7, R15, R16, R7 ;  /* 0x000000100f077224 */ /* 0x000fe200078e0207 */
[----:B------:R-:W-:Y:S01]  /*6e10*/  IABS R16, R26 ;  /* 0x0000001a00107213 */ /* 0x000fe20000000000 */
[----:B------:R-:W-:Y:S01]  /*6e20*/  IMAD.MOV.U32 R12, RZ, RZ, R18 ;  /* 0x000000ffff0c7224 */ /* 0x000fe200078e0012 */
[----:B------:R-:W-:Y:S01]  /*6e30*/  IABS R18, R20 ;  /* 0x0000001400127213 */ /* 0x000fe20000000000 */
[----:B------:R-:W-:Y:S01]  /*6e40*/  @!P1 IMAD.IADD R8, R8, 0x1, -R15 ;  /* 0x0000000108089824 */ /* 0x000fe200078e0a0f */
[----:B0-----:R-:W-:Y:S01]  /*6e50*/  LOP3.LUT R10, R17, 0x38, RZ, 0xfc, !PT ;  /* 0x00000038110a7812 */ /* 0x001fe200078efcff */
[----:B------:R-:W-:Y:S01]  /*6e60*/  @!P2 IMAD.MOV R12, RZ, RZ, -R12 ;  /* 0x000000ffff0ca224 */ /* 0x000fe200078e0a0c */
[C---:B------:R-:W-:Y:S01]  /*6e70*/  ISETP.GT.U32.AND P2, PT, R15.reuse, R6, PT ;  /* 0x000000060f00720c */ /* 0x040fe20003f44070 */
[----:B------:R-:W-:Y:S01]  /*6e80*/  IMAD.MOV R3, RZ, RZ, -R3 ;  /* 0x000000ffff037224 */ /* 0x000fe200078e0a03 */
[----:B------:R-:W-:Y:S01]  /*6e90*/  ISETP.GT.U32.AND P1, PT, R15, R8, PT ;  /* 0x000000080f00720c */ /* 0x000fe20003f24070 */
[----:B------:R-:W-:Y:S01]  /*6ea0*/  IMAD.HI.U32 R0, R19, R4, RZ ;  /* 0x0000000413007227 */ /* 0x000fe200078e00ff */
[----:B------:R-:W-:Y:S01]  /*6eb0*/  STL [R1+0x78], R12 ;  /* 0x0000780c01007387 */ /* 0x000fe20000100800 */
[----:B------:R-:W-:-:S02]  /*6ec0*/  LOP3.LUT R20, R17, 0x2c, RZ, 0xfc, !PT ;  /* 0x0000002c11147812 */ /* 0x000fc400078efcff */
[----:B------:R-:W-:Y:S01]  /*6ed0*/  IMAD R13, R15, R3, R13 ;  /* 0x000000030f0d7224 */ /* 0x000fe200078e020d */
[----:B------:R-:W-:Y:S01]  /*6ee0*/  LOP3.LUT R3, R17, 0x4c, RZ, 0xfc, !PT ;  /* 0x0000004c11037812 */ /* 0x000fe200078efcff */
[----:B------:R-:W-:Y:S02]  /*6ef0*/  IMAD.MOV R0, RZ, RZ, -R0 ;  /* 0x000000ffff007224 */ /* 0x000fe400078e0a00 */
[----:B------:R-:W-:Y:S01]  /*6f00*/  IMAD.HI.U32 R14, R19, R11, RZ ;  /* 0x0000000b130e7227 */ /* 0x000fe200078e00ff */
[----:B------:R-:W-:Y:S02]  /*6f10*/  IABS R9, R3 ;  /* 0x0000000300097213 */ /* 0x000fe40000000000 */
[C---:B------:R-:W-:Y:S01]  /*6f20*/  ISETP.GT.U32.AND P6, PT, R15.reuse, R13, PT ;  /* 0x0000000d0f00720c */ /* 0x040fe20003fc4070 */
[----:B------:R-:W-:Y:S02]  /*6f30*/  @!P1 IMAD.IADD R8, R8, 0x1, -R15 ;  /* 0x0000000108089824 */ /* 0x000fe400078e0a0f */
[----:B------:R-:W-:-:S02]  /*6f40*/  IMAD R4, R15, R0, R4 ;  /* 0x000000000f047224 */ /* 0x000fc400078e0204 */
[----:B------:R-:W-:Y:S01]  /*6f50*/  @!P4 IMAD.MOV R8, RZ, RZ, -R8 ;  /* 0x000000ffff08c224 */ /* 0x000fe200078e0a08 */
[C---:B------:R-:W-:Y:S01]  /*6f60*/  ISETP.GT.U32.AND P4, PT, R15.reuse, R7, PT ;  /* 0x000000070f00720c */ /* 0x040fe20003f84070 */
[----:B------:R-:W-:Y:S01]  /*6f70*/  @!P2 IMAD.IADD R6, R6, 0x1, -R15 ;  /* 0x000000010606a824 */ /* 0x000fe200078e0a0f */
[----:B------:R-:W-:Y:S01]  /*6f80*/  ISETP.GT.U32.AND P1, PT, R15, R4, PT ;  /* 0x000000040f00720c */ /* 0x000fe20003f24070 */
[----:B------:R-:W-:Y:S01]  /*6f90*/  IMAD.HI.U32 R0, R19, R9, RZ ;  /* 0x0000000913007227 */ /* 0x000fe200078e00ff */
[----:B------:R0:W-:Y:S03]  /*6fa0*/  STL [R1+0x70], R8 ;  /* 0x0000700801007387 */ /* 0x0001e60000100800 */
[----:B------:R-:W-:Y:S02]  /*6fb0*/  IMAD.MOV R0, RZ, RZ, -R0 ;  /* 0x000000ffff007224 */ /* 0x000fe400078e0a00 */
[----:B------:R-:W-:-:S02]  /*6fc0*/  IMAD.MOV R14, RZ, RZ, -R14 ;  /* 0x000000ffff0e7224 */ /* 0x000fc400078e0a0e */
[----:B------:R-:W-:Y:S01]  /*6fd0*/  IMAD R9, R15, R0, R9 ;  /* 0x000000000f097224 */ /* 0x000fe200078e0209 */
[----:B------:R-:W-:Y:S01]  /*6fe0*/  LOP3.LUT R0, R17, 0x44, RZ, 0xfc, !PT ;  /* 0x0000004411007812 */ /* 0x000fe200078efcff */
[----:B------:R-:W-:Y:S01]  /*6ff0*/  @!P4 IMAD.IADD R7, R7, 0x1, -R15 ;  /* 0x000000010707c824 */ /* 0x000fe200078e0a0f */
[----:B------:R-:W-:Y:S01]  /*7000*/  ISETP.GT.U32.AND P4, PT, R15, R6, PT ;  /* 0x000000060f00720c */ /* 0x000fe20003f84070 */
[----:B0-----:R-:W-:-:S04]  /*7010*/  IMAD.HI.U32 R8, R19, R16, RZ ;  /* 0x0000001013087227 */ /* 0x001fc800078e00ff */
[----:B------:R-:W-:Y:S01]  /*7020*/  IMAD R11, R15, R14, R11 ;  /* 0x0000000e0f0b7224 */ /* 0x000fe200078e020b */
[----:B------:R-:W-:Y:S01]  /*7030*/  IABS R14, R0 ;  /* 0x00000000000e7213 */ /* 0x000fe20000000000 */
[----:B------:R-:W-:Y:S02]  /*7040*/  IMAD.MOV R8, RZ, RZ, -R8 ;  /* 0x000000ffff087224 */ /* 0x000fe400078e0a08 */
[--C-:B------:R-:W-:Y:S02]  /*7050*/  @!P6 IMAD.IADD R13, R13, 0x1, -R15.reuse ;  /* 0x000000010d0de824 */ /* 0x100fe400078e0a0f */
[--C-:B------:R-:W-:Y:S01]  /*7060*/  @!P1 IMAD.IADD R4, R4, 0x1, -R15.reuse ;  /* 0x0000000104049824 */ /* 0x100fe200078e0a0f */
[C---:B------:R-:W-:Y:S01]  /*7070*/  ISETP.GT.U32.AND P1, PT, R15.reuse, R11, PT ;  /* 0x0000000b0f00720c */ /* 0x040fe20003f24070 */
[C---:B------:R-:W-:Y:S01]  /*7080*/  IMAD R16, R15.reuse, R8, R16 ;  /* 0x000000080f107224 */ /* 0x040fe200078e0210 */
[C---:B------:R-:W-:Y:S01]  /*7090*/  ISETP.GT.U32.AND P6, PT, R15.reuse, R13, PT ;  /* 0x0000000d0f00720c */ /* 0x040fe20003fc4070 */
[----:B------:R-:W-:Y:S01]  /*70a0*/  @!P4 IMAD.IADD R6, R6, 0x1, -R15 ;  /* 0x000000010606c824 */ /* 0x000fe200078e0a0f */
[----:B------:R-:W-:Y:S01]  /*70b0*/  ISETP.GT.U32.AND P2, PT, R15, R4, PT ;  /* 0x000000040f00720c */ /* 0x000fe20003f44070 */
[----:B------:R-:W-:Y:S01]  /*70c0*/  IMAD.HI.U32 R21, R19, R14, RZ ;  /* 0x0000000e13157227 */ /* 0x000fe200078e00ff */
[----:B------:R-:W-:-:S03]  /*70d0*/  ISETP.GT.U32.AND P4, PT, R15, R16, PT ;  /* 0x000000100f00720c */ /* 0x000fc60003f84070 */
[----:B------:R-:W-:-:S04]  /*70e0*/  IMAD.HI.U32 R8, R19, R18, RZ ;  /* 0x0000001213087227 */ /* 0x000fc800078e00ff */
[----:B------:R-:W-:Y:S02]  /*70f0*/  IMAD.MOV R21, RZ, RZ, -R21 ;  /* 0x000000ffff157224 */ /* 0x000fe400078e0a15 */
[----:B------:R-:W-:Y:S02]  /*7100*/  IMAD.MOV R8, RZ, RZ, -R8 ;  /* 0x000000ffff087224 */ /* 0x000fe400078e0a08 */
[----:B------:R-:W-:Y:S01]  /*7110*/  IMAD R14, R15, R21, R14 ;  /* 0x000000150f0e7224 */ /* 0x000fe200078e020e */
[----:B------:R-:W-:Y:S01]  /*7120*/  IABS R21, R10 ;  /* 0x0000000a00157213 */ /* 0x000fe20000000000 */
[--C-:B------:R-:W-:Y:S02]  /*7130*/  @!P1 IMAD.IADD R11, R11, 0x1, -R15.reuse ;  /* 0x000000010b0b9824 */ /* 0x100fe400078e0a0f */
[----:B------:R-:W-:Y:S02]  /*7140*/  IMAD R18, R15, R8, R18 ;  /* 0x000000080f127224 */ /* 0x000fe400078e0212 */
[--C-:B------:R-:W-:Y:S01]  /*7150*/  @!P6 IMAD.IADD R13, R13, 0x1, -R15.reuse ;  /* 0x000000010d0de824 */ /* 0x100fe200078e0a0f */
[C---:B------:R-:W-:Y:S01]  /*7160*/  ISETP.GT.U32.AND P1, PT, R15.reuse, R11, PT ;  /* 0x0000000b0f00720c */ /* 0x040fe20003f24070 */
[----:B------:R-:W-:Y:S01]  /*7170*/  @!P4 IMAD.IADD R16, R16, 0x1, -R15 ;  /* 0x000000011010c824 */ /* 0x000fe200078e0a0f */
[C---:B------:R-:W-:Y:S01]  /*7180*/  ISETP.GT.U32.AND P4, PT, R15.reuse, R18, PT ;  /* 0x000000120f00720c */ /* 0x040fe20003f84070 */
[----:B------:R-:W-:Y:S01]  /*7190*/  IMAD.MOV.U32 R12, RZ, RZ, R13 ;  /* 0x000000ffff0c7224 */ /* 0x000fe200078e000d */
[----:B------:R-:W-:Y:S01]  /*71a0*/  ISETP.GT.U32.AND P6, PT, R15, R9, PT ;  /* 0x000000090f00720c */ /* 0x000fe20003fc4070 */
[----:B------:R-:W-:-:S04]  /*71b0*/  IMAD.HI.U32 R13, R19, R21, RZ ;  /* 0x00000015130d7227 */ /* 0x000fc800078e00ff */
[----:B------:R-:W-:Y:S02]  /*71c0*/  IMAD.MOV R13, RZ, RZ, -R13 ;  /* 0x000000ffff0d7224 */ /* 0x000fe400078e0a0d */
[----:B------:R-:W-:Y:S02]  /*71d0*/  @!P5 IMAD.MOV R12, RZ, RZ, -R12 ;  /* 0x000000ffff0cd224 */ /* 0x000fe400078e0a0c */
[----:B------:R-:W-:Y:S02]  /*71e0*/  IMAD R21, R15, R13, R21 ;  /* 0x0000000d0f157224 */ /* 0x000fe400078e0215 */
[--C-:B------:R-:W-:Y:S01]  /*71f0*/  @!P1 IMAD.IADD R11, R11, 0x1, -R15.reuse ;  /* 0x000000010b0b9824 */ /* 0x100fe200078e0a0f */
[----:B------:R-:W-:Y:S01]  /*7200*/  ISETP.GE.AND P1, PT, R5, RZ, PT ;  /* 0x000000ff0500720c */ /* 0x000fe20003f26270 */
[--C-:B------:R-:W-:Y:S01]  /*7210*/  @!P4 IMAD.IADD R18, R18, 0x1, -R15.reuse ;  /* 0x000000011212c824 */ /* 0x100fe200078e0a0f */
[----:B------:R-:W-:Y:S01]  /*7220*/  ISETP.GT.U32.AND P4, PT, R15, R21, PT ;  /* 0x000000150f00720c */ /* 0x000fe20003f84070 */
[----:B------:R-:W-:Y:S01]  /*7230*/  @!P6 IMAD.IADD R9, R9, 0x1, -R15 ;  /* 0x000000010909e824 */ /* 0x000fe200078e0a0f */
[----:B------:R-:W-:Y:S01]  /*7240*/  ISETP.GT.U32.AND P6, PT, R15, R7, PT ;  /* 0x000000070f00720c */ /* 0x000fe20003fc4070 */
[----:B------:R-:W-:Y:S01]  /*7250*/  IMAD.HI.U32 R5, R19, R22, RZ ;  /* 0x0000001613057227 */ /* 0x000fe200078e00ff */
[----:B------:R0:W-:Y:S02]  /*7260*/  STL [R1+0x20], R12 ;  /* 0x0000200c01007387 */ /* 0x0001e40000100800 */
[C---:B------:R-:W-:Y:S01]  /*7270*/  ISETP.GT.U32.AND P5, PT, R15.reuse, R9, PT ;  /* 0x000000090f00720c */ /* 0x040fe20003fa4070 */
[----:B------:R-:W-:Y:S01]  /*7280*/  IMAD.MOV R5, RZ, RZ, -R5 ;  /* 0x000000ffff057224 */ /* 0x000fe200078e0a05 */
[----:B------:R1:W-:Y:S01]  /*7290*/  STL [R1+0x58], R23 ;  /* 0x0000581701007387 */ /* 0x0003e20000100800 */
[--C-:B------:R-:W-:Y:S01]  /*72a0*/  @!P2 IMAD.IADD R4, R4, 0x1, -R15.reuse ;  /* 0x000000010404a824 */ /* 0x100fe200078e0a0f */
[C---:B------:R-:W-:Y:S01]  /*72b0*/  ISETP.GT.U32.AND P2, PT, R15.reuse, R14, PT ;  /* 0x0000000e0f00720c */ /* 0x040fe20003f44070 */
[----:B------:R-:W-:Y:S01]  /*72c0*/  IMAD R22, R15, R5, R22 ;  /* 0x000000050f167224 */ /* 0x000fe200078e0216 */
[----:B------:R2:W-:Y:S01]  /*72d0*/  STL [R1+0x54], R20 ;  /* 0x0000541401007387 */ /* 0x0005e20000100800 */
[--C-:B------:R-:W-:Y:S01]  /*72e0*/  @!P4 IMAD.IADD R21, R21, 0x1, -R15.reuse ;  /* 0x000000011515c824 */ /* 0x100fe200078e0a0f */
[----:B0-----:R-:W-:Y:S01]  /*72f0*/  LOP3.LUT R12, R17, 0x28, RZ, 0xfc, !PT ;  /* 0x00000028110c7812 */ /* 0x001fe200078efcff */
[--C-:B------:R-:W-:Y:S01]  /*7300*/  @!P6 IMAD.IADD R7, R7, 0x1, -R15.reuse ;  /* 0x000000010707e824 */ /* 0x100fe200078e0a0f */
[----:B------:R-:W-:Y:S01]  /*7310*/  ISETP.GT.U32.AND P4, PT, R15, R22, PT ;  /* 0x000000160f00720c */ /* 0x000fe20003f84070 */
[----:B------:R-:W-:Y:S01]  /*7320*/  @!P3 IMAD.MOV R4, RZ, RZ, -R4 ;  /* 0x000000ffff04b224 */ /* 0x000fe200078e0a04 */
[----:B------:R-:W-:Y:S01]  /*7330*/  ISETP.GE.AND P6, PT, R2, RZ, PT ;  /* 0x000000ff0200720c */ /* 0x000fe20003fc6270 */
[--C-:B------:R-:W-:Y:S01]  /*7340*/  @!P5 IMAD.IADD R9, R9, 0x1, -R15.reuse ;  /* 0x000000010909d824 */ /* 0x100fe200078e0a0f */
[----:B------:R-:W-:Y:S01]  /*7350*/  ISETP.GE.AND P5, PT, R3, RZ, PT ;  /* 0x000000ff0300720c */ /* 0x000fe20003fa6270 */
[----:B------:R0:W-:Y:S01]  /*7360*/  STL [R1+0x50], R12 ;  /* 0x0000500c01007387 */ /* 0x0001e20000100800 */
[----:B------:R-:W-:Y:S01]  /*7370*/  IABS R2, R12 ;  /* 0x0000000c00027213 */ /* 0x000fe20000000000 */
[--C-:B------:R-:W-:Y:S01]  /*7380*/  @!P2 IMAD.IADD R14, R14, 0x1, -R15.reuse ;  /* 0x000000010e0ea824 */ /* 0x100fe200078e0a0f */
[----:B------:R-:W-:Y:S01]  /*7390*/  IABS R3, R25 ;  /* 0x0000001900037213 */ /* 0x000fe20000000000 */
[----:B------:R-:W-:Y:S01]  /*73a0*/  @!P0 IMAD.MOV R6, RZ, RZ, -R6 ;  /* 0x000000ffff068224 */ /* 0x000fe200078e0a06 */
[----:B-1----:R-:W-:Y:S01]  /*73b0*/  IABS R23, R23 ;  /* 0x0000001700177213 */ /* 0x002fe20000000000 */
[----:B------:R-:W-:Y:S01]  /*73c0*/  IMAD.HI.U32 R8, R19, R2, RZ ;  /* 0x0000000213087227 */ /* 0x000fe200078e00ff */
[----:B------:R-:W-:Y:S01]  /*73d0*/  ISETP.GE.AND P2, PT, R0, RZ, PT ;  /* 0x000000ff0000720c */ /* 0x000fe20003f46270 */
[----:B------:R1:W-:Y:S01]  /*73e0*/  STL [R1+0x14d8], R25 ;  /* 0x0014d81901007387 */ /* 0x0003e20000100800 */
[----:B------:R-:W-:Y:S01]  /*73f0*/  IABS R0, R20 ;  /* 0x0000001400007213 */ /* 0x000fe20000000000 */
[----:B------:R-:W-:Y:S01]  /*7400*/  @!P4 IMAD.IADD R22, R22, 0x1, -R15 ;  /* 0x000000011616c824 */ /* 0x000fe200078e0a0f */
[C---:B------:R-:W-:Y:S01]  /*7410*/  ISETP.GT.U32.AND P4, PT, R15.reuse, R18, PT ;  /* 0x000000120f00720c */ /* 0x040fe20003f84070 */
[----:B------:R-:W-:Y:S01]  /*7420*/  IMAD.MOV R8, RZ, RZ, -R8 ;  /* 0x000000ffff087224 */ /* 0x000fe200078e0a08 */
[C---:B------:R-:W-:Y:S01]  /*7430*/  ISETP.GT.U32.AND P3, PT, R15.reuse, R14, PT ;  /* 0x0000000e0f00720c */ /* 0x040fe20003f64070 */
[----:B------:R-:W-:Y:S01]  /*7440*/  @!P5 IMAD.MOV R9, RZ, RZ, -R9 ;  /* 0x000000ffff09d224 */ /* 0x000fe200078e0a09 */
[----:B------:R-:W-:Y:S01]  /*7450*/  ISETP.GT.U32.AND P5, PT, R15, R21, PT ;  /* 0x000000150f00720c */ /* 0x000fe20003fa4070 */
[----:B------:R-:W-:Y:S01]  /*7460*/  IMAD.HI.U32 R5, R19, R3, RZ ;  /* 0x0000000313057227 */ /* 0x000fe200078e00ff */
[C---:B--2---:R-:W-:Y:S01]  /*7470*/  LOP3.LUT R20, R17.reuse, 0x1c, RZ, 0xfc, !PT ;  /* 0x0000001c11147812 */ /* 0x044fe200078efcff */
[----:B------:R-:W-:Y:S01]  /*7480*/  STL [R1+0x14dc], R28 ;  /* 0x0014dc1c01007387 */ /* 0x000fe20000100800 */
[----:B0-----:R-:W-:Y:S01]  /*7490*/  LOP3.LUT R12, R17, 0x18, RZ, 0xfc, !PT ;  /* 0x00000018110c7812 */ /* 0x001fe200078efcff */
[----:B------:R-:W-:Y:S01]  /*74a0*/  IMAD R2, R15, R8, R2 ;  /* 0x000000080f027224 */ /* 0x000fe200078e0202 */
[----:B-1----:R-:W-:Y:S01]  /*74b0*/  LOP3.LUT R25, R17, 0x3c, RZ, 0xfc, !PT ;  /* 0x0000003c11197812 */ /* 0x002fe200078efcff */
[----:B------:R-:W-:Y:S01]  /*74c0*/  @!P6 IMAD.MOV R7, RZ, RZ, -R7 ;  /* 0x000000ffff07e224 */ /* 0x000fe200078e0a07 */
[----:B------:R-:W-:Y:S01]  /*74d0*/  ISETP.GT.U32.AND P6, PT, R15, R22, PT ;  /* 0x000000160f00720c */ /* 0x000fe20003fc4070 */
[----:B------:R-:W-:Y:S01]  /*74e0*/  IMAD.MOV R5, RZ, RZ, -R5 ;  /* 0x000000ffff057224 */ /* 0x000fe200078e0a05 */
[----:B------:R-:W-:Y:S01]  /*74f0*/  STL [R1+0x14e0], R20 ;  /* 0x0014e01401007387 */ /* 0x000fe20000100800 */
[----:B------:R-:W-:Y:S01]  /*7500*/  IMAD.HI.U32 R24, R19, R23, RZ ;  /* 0x0000001713187227 */ /* 0x000fe200078e00ff */
[----:B------:R-:W-:-:S02]  /*7510*/  ISETP.GT.U32.AND P0, PT, R15, R16, PT ;  /* 0x000000100f00720c */ /* 0x000fc40003f04070 */
[----:B------:R0:W-:Y:S01]  /*7520*/  STL [R1+0x1470], R4 ;  /* 0x0014700401007387 */ /* 0x0001e20000100800 */
[----:B------:R-:W-:Y:S01]  /*7530*/  @!P4 IMAD.IADD R18, R18, 0x1, -R15 ;  /* 0x000000011212c824 */ /* 0x000fe200078e0a0f */
[C---:B------:R-:W-:Y:S01]  /*7540*/  ISETP.GT.U32.AND P4, PT, R15.reuse, R2, PT ;  /* 0x000000020f00720c */ /* 0x040fe20003f84070 */
[----:B------:R-:W-:Y:S01]  /*7550*/  IMAD R3, R15, R5, R3 ;  /* 0x000000050f037224 */ /* 0x000fe200078e0203 */
[----:B------:R-:W-:Y:S01]  /*7560*/  IABS R5, R28 ;  /* 0x0000001c00057213 */ /* 0x000fe20000000000 */
[----:B------:R-:W-:Y:S01]  /*7570*/  IMAD.HI.U32 R13, R19, R0, RZ ;  /* 0x00000000130d7227 */ /* 0x000fe200078e00ff */
[----:B------:R1:W-:Y:S03]  /*7580*/  STL [R1+0x1474], R6 ;  /* 0x0014740601007387 */ /* 0x0003e60000100800 */
[----:B------:R-:W-:Y:S01]  /*7590*/  IMAD.MOV R24, RZ, RZ, -R24 ;  /* 0x000000ffff187224 */ /* 0x000fe200078e0a18 */
[----:B------:R2:W-:Y:S01]  /*75a0*/  STL [R1+0x1478], R7 ;  /* 0x0014780701007387 */ /* 0x0005e20000100800 */
[----:B------:R-:W-:Y:S01]  /*75b0*/  IMAD.MOV R13, RZ, RZ, -R13 ;  /* 0x000000ffff0d7224 */ /* 0x000fe200078e0a0d */
[----:B0-----:R-:W-:Y:S01]  /*75c0*/  LOP3.LUT R4, R17, 0x4, RZ, 0xfc, !PT ;  /* 0x0000000411047812 */ /* 0x001fe200078efcff */
[----:B------:R-:W-:Y:S01]  /*75d0*/  IMAD R23, R15, R24, R23 ;  /* 0x000000180f177224 */ /* 0x000fe200078e0217 */
[----:B------:R-:W-:Y:S01]  /*75e0*/  IABS R24, R20 ;  /* 0x0000001400187213 */ /* 0x000fe20000000000 */
[----:B------:R-:W-:Y:S01]  /*75f0*/  @!P5 IMAD.IADD R21, R21, 0x1, -R15 ;  /* 0x000000011515d824 */ /* 0x000fe200078e0a0f */
[----:B------:R-:W-:Y:S01]  /*7600*/  ISETP.GT.U32.AND P5, PT, R15, R3, PT ;  /* 0x000000030f00720c */ /* 0x000fe20003fa4070 */
[----:B------:R-:W-:Y:S01]  /*7610*/  IMAD.HI.U32 R8, R19, R5, RZ ;  /* 0x0000000513087227 */ /* 0x000fe200078e00ff */
[----:B------:R0:W-:Y:S01]  /*7620*/  STL [R1+0x147c], R9 ;  /* 0x00147c0901007387 */ /* 0x0001e20000100800 */
[----:B-1----:R-:W-:-:S02]  /*7630*/  LOP3.LUT R6, R17, 0x8, RZ, 0xfc, !PT ;  /* 0x0000000811067812 */ /* 0x002fc400078efcff */
[----:B------:R-:W-:Y:S01]  /*7640*/  IMAD R0, R15, R13, R0 ;  /* 0x0000000d0f007224 */ /* 0x000fe200078e0200 */
[----:B------:R-:W-:Y:S01]  /*7650*/  IABS R13, R12 ;  /* 0x0000000c000d7213 */ /* 0x000fe20000000000 */
[--C-:B------:R-:W-:Y:S01]  /*7660*/  @!P6 IMAD.IADD R22, R22, 0x1, -R15.reuse ;  /* 0x000000011616e824 */ /* 0x100fe200078e0a0f */
[----:B------:R-:W-:Y:S01]  /*7670*/  ISETP.GE.AND P6, PT, R26, RZ, PT ;  /* 0x000000ff1a00720c */ /* 0x000fe20003fc6270 */
[----:B------:R-:W-:Y:S01]  /*7680*/  IMAD.MOV R8, RZ, RZ, -R8 ;  /* 0x000000ffff087224 */ /* 0x000fe200078e0a08 */
[----:B--2---:R-:W-:Y:S01]  /*7690*/  LOP3.LUT R7, R17, 0xc, RZ, 0xfc, !PT ;  /* 0x0000000c11077812 */ /* 0x004fe200078efcff */
[--C-:B------:R-:W-:Y:S01]  /*76a0*/  @!P3 IMAD.IADD R14, R14, 0x1, -R15.reuse ;  /* 0x000000010e0eb824 */ /* 0x100fe200078e0a0f */
[----:B------:R-:W-:Y:S01]  /*76b0*/  ISETP.GT.U32.AND P3, PT, R15, R23, PT ;  /* 0x000000170f00720c */ /* 0x000fe20003f64070 */
[----:B------:R-:W-:Y:S01]  /*76c0*/  IMAD.HI.U32 R26, R19, R24, RZ ;  /* 0x00000018131a7227 */ /* 0x000fe200078e00ff */
[----:B0-----:R-:W-:Y:S01]  /*76d0*/  LOP3.LUT R9, R17, 0x10, RZ, 0xfc, !PT ;  /* 0x0000001011097812 */ /* 0x001fe200078efcff */
[----:B------:R0:W-:Y:S02]  /*76e0*/  STL [R1+0x14e4], R12 ;  /* 0x0014e40c01007387 */ /* 0x0001e40000100800 */
[----:B------:R-:W-:Y:S01]  /*76f0*/  @!P4 IMAD.IADD R2, R2, 0x1, -R15 ;  /* 0x000000010202c824 */ /* 0x000fe200078e0a0f */
[----:B------:R-:W-:Y:S01]  /*7700*/  ISETP.GE.AND P4, PT, R10, RZ, PT ;  /* 0x000000ff0a00720c */ /* 0x000fe20003f86270 */
[----:B------:R-:W-:Y:S01]  /*7710*/  IMAD R5, R15, R8, R5 ;  /* 0x000000080f057224 */ /* 0x000fe200078e0205 */
[----:B------:R-:W-:Y:S01]  /*7720*/  LOP3.LUT R10, R17, 0x14, RZ, 0xfc, !PT ;  /* 0x00000014110a7812 */ /* 0x000fe200078efcff */
[----:B------:R-:W-:-:S03]  /*7730*/  IMAD.HI.U32 R27, R19, R13, RZ ;  /* 0x0000000d131b7227 */ /* 0x000fc600078e00ff */
[----:B------:R-:W-:Y:S01]  /*7740*/  IABS R17, R10 ;  /* 0x0000000a00117213 */ /* 0x000fe20000000000 */
[----:B------:R-:W-:Y:S02]  /*7750*/  IMAD.MOV R8, RZ, RZ, -R26 ;  /* 0x000000ffff087224 */ /* 0x000fe400078e0a1a */
[----:B------:R-:W-:Y:S01]  /*7760*/  IMAD.MOV R26, RZ, RZ, -R27 ;  /* 0x000000ffff1a7224 */ /* 0x000fe200078e0a1b */
[----:B------:R-:W-:Y:S01]  /*7770*/  IABS R27, R6 ;  /* 0x00000006001b7213 */ /* 0x000fe20000000000 */
[----:B------:R-:W-:Y:S01]  /*7780*/  @!P5 IMAD.IADD R3, R3, 0x1, -R15 ;  /* 0x000000010303d824 */ /* 0x000fe200078e0a0f */
[----:B------:R-:W-:Y:S01]  /*7790*/  ISETP.GE.AND P5, PT, R29, RZ, PT ;  /* 0x000000ff1d00720c */ /* 0x000fe20003fa6270 */
[C---:B------:R-:W-:Y:S01]  /*77a0*/  IMAD R8, R15.reuse, R8, R24 ;  /* 0x000000080f087224 */ /* 0x040fe200078e0218 */
[----:B------:R-:W-:Y:S01]  /*77b0*/  IABS R24, R9 ;  /* 0x0000000900187213 */ /* 0x000fe20000000000 */
[----:B------:R-:W-:Y:S01]  /*77c0*/  IMAD R13, R15, R26, R13 ;  /* 0x0000001a0f0d7224 */ /* 0x000fe200078e020d */
[----:B------:R-:W-:Y:S01]  /*77d0*/  IABS R29, R7 ;  /* 0x00000007001d7213 */ /* 0x000fe20000000000 */
[----:B------:R-:W-:-:S04]  /*77e0*/  IMAD.HI.U32 R26, R19, R17, RZ ;  /* 0x00000011131a7227 */ /* 0x000fc800078e00ff */
[----:B------:R-:W-:Y:S01]  /*77f0*/  @!P3 IMAD.IADD R23, R23, 0x1, -R15 ;  /* 0x000000011717b824 */ /* 0x000fe200078e0a0f */
[----:B------:R-:W-:Y:S01]  /*7800*/  ISETP.GE.AND P3, PT, R25, RZ, PT ;  /* 0x000000ff1900720c */ /* 0x000fe20003f66270 */
[----:B0-----:R-:W-:Y:S01]  /*7810*/  IMAD.HI.U32 R12, R19, R24, RZ ;  /* 0x00000018130c7227 */ /* 0x001fe200078e00ff */
[----:B------:R-:W-:-:S03]  /*7820*/  IABS R25, R4 ;  /* 0x0000000400197213 */ /* 0x000fc60000000000 */
[----:B------:R-:W-:-:S04]  /*7830*/  IMAD.HI.U32 R20, R19, R29, RZ ;  /* 0x0000001d13147227 */ /* 0x000fc800078e00ff */
[----:B------:R-:W-:-:S04]  /*7840*/  IMAD.HI.U32 R28, R19, R27, RZ ;  /* 0x0000001b131c7227 */ /* 0x000fc800078e00ff */
[----:B------:R-:W-:Y:S02]  /*7850*/  IMAD.MOV R26, RZ, RZ, -R26 ;  /* 0x000000ffff1a7224 */ /* 0x000fe400078e0a1a */
[----:B------:R-:W-:Y:S02]  /*7860*/  IMAD.MOV R12, RZ, RZ, -R12 ;  /* 0x000000ffff0c7224 */ /* 0x000fe400078e0a0c */
[----:B------:R-:W-:Y:S02]  /*7870*/  IMAD.MOV R20, RZ, RZ, -R20 ;  /* 0x000000ffff147224 */ /* 0x000fe400078e0a14 */
[----:B------:R-:W-:Y:S02]  /*7880*/  IMAD.MOV R28, RZ, RZ, -R28 ;  /* 0x000000ffff1c7224 */ /* 0x000fe400078e0a1c */
[----:B------:R-:W-:Y:S02]  /*7890*/  IMAD R17, R15, R26, R17 ;  /* 0x0000001a0f117224 */ /* 0x000fe400078e0211 */
[----:B------:R-:W-:-:S04]  /*78a0*/  IMAD.HI.U32 R26, R19, R25, RZ ;  /* 0x00000019131a7227 */ /* 0x000fc800078e00ff */
[----:B------:R-:W-:Y:S01]  /*78b0*/  @!P0 IMAD.IADD R16, R16, 0x1, -R15 ;  /* 0x0000000110108824 */ /* 0x000fe200078e0a0f */
[C---:B------:R-:W-:Y:S01]  /*78c0*/  ISETP.GT.U32.AND P0, PT, R15.reuse, R0, PT ;  /* 0x000000000f00720c */ /* 0x040fe20003f04070 */
[C---:B------:R-:W-:Y:S02]  /*78d0*/  IMAD R19, R15.reuse, R12, R24 ;  /* 0x0000000c0f137224 */ /* 0x040fe400078e0218 */
[----:B------:R-:W-:Y:S01]  /*78e0*/  @!P1 IMAD.MOV R11, RZ, RZ, -R11 ;  /* 0x000000ffff0b9224 */ /* 0x000fe200078e0a0b */
[----:B------:R-:W2:Y:S01]  /*78f0*/  LDL.LU R12, [R1+0x14e4] ;  /* 0x0014e400010c7983 */ /* 0x000ea20000300800 */
[C---:B------:R-:W-:Y:S02]  /*7900*/  IMAD R29, R15.reuse, R20, R29 ;  /* 0x000000140f1d7224 */ /* 0x040fe400078e021d */
[----:B------:R-:W-:Y:S01]  /*7910*/  IMAD R27, R15, R28, R27 ;  /* 0x0000001c0f1b7224 */ /* 0x000fe200078e021b */
[----:B------:R-:W3:Y:S01]  /*7920*/  LDL.LU R20, [R1+0x14e0] ;  /* 0x0014e00001147983 */ /* 0x000ee20000300800 */
[----:B------:R-:W-:-:S02]  /*7930*/  @!P2 IMAD.MOV R14, RZ, RZ, -R14 ;  /* 0x000000ffff0ea224 */ /* 0x000fc400078e0a0e */
[----:B------:R-:W-:Y:S01]  /*7940*/  @!P6 IMAD.MOV R16, RZ, RZ, -R16 ;  /* 0x000000ffff10e224 */ /* 0x000fe200078e0a10 */
[----:B------:R-:W4:Y:S01]  /*7950*/  LDL.LU R28, [R1+0x14dc] ;  /* 0x0014dc00011c7983 */ /* 0x000f220000300800 */
[----:B------:R-:W-:Y:S02]  /*7960*/  @!P3 IMAD.MOV R18, RZ, RZ, -R18 ;  /* 0x000000ffff12b224 */ /* 0x000fe400078e0a12 */
[----:B------:R-:W-:Y:S01]  /*7970*/  @!P4 IMAD.MOV R21, RZ, RZ, -R21 ;  /* 0x000000ffff15c224 */ /* 0x000fe200078e0a15 */
[----:B------:R-:W2:Y:S01]  /*7980*/  LDL.LU R24, [R1+0x50] ;  /* 0x0000500001187983 */ /* 0x000ea20000300800 */
[----:B------:R-:W-:Y:S02]  /*7990*/  @!P5 IMAD.MOV R22, RZ, RZ, -R22 ;  /* 0x000000ffff16d224 */ /* 0x000fe400078e0a16 */
[----:B------:R-:W-:Y:S01]  /*79a0*/  IMAD.MOV R26, RZ, RZ, -R26 ;  /* 0x000000ffff1a7224 */ /* 0x000fe200078e0a1a */
[----:B------:R0:W-:Y:S01]  /*79b0*/  STL [R1+0x1480], R11 ;  /* 0x0014800b01007387 */ /* 0x0001e20000100800 */
[----:B------:R-:W-:Y:S01]  /*79c0*/  @!P0 IMAD.IADD R0, R0, 0x1, -R15 ;  /* 0x0000000100008824 */ /* 0x000fe200078e0a0f */
[C---:B------:R-:W-:Y:S01]  /*79d0*/  ISETP.GT.U32.AND P0, PT, R15.reuse, R5, PT ;  /* 0x000000050f00720c */ /* 0x040fe20003f04070 */
[----:B------:R-:W-:Y:S01]  /*79e0*/  IMAD R26, R15, R26, R25 ;  /* 0x0000001a0f1a7224 */ /* 0x000fe200078e0219 */
[----:B0-----:R-:W2:Y:S04]  /*79f0*/  LDL.LU R11, [R1+0x54] ;  /* 0x00005400010b7983 */ /* 0x001ea80000300800 */
[----:B------:R0:W-:Y:S07]  /*7a00*/  STL [R1+0x1488], R14 ;  /* 0x0014880e01007387 */ /* 0x0001ee0000100800 */
[--C-:B------:R-:W-:Y:S01]  /*7a10*/  @!P0 IMAD.IADD R5, R5, 0x1, -R15.reuse ;  /* 0x0000000105058824 */ /* 0x100fe200078e0a0f */
[C---:B------:R-:W-:Y:S01]  /*7a20*/  ISETP.GT.U32.AND P0, PT, R15.reuse, R8, PT ;  /* 0x000000080f00720c */ /* 0x040fe20003f04070 */
[----:B0-----:R-:W2:Y:S04]  /*7a30*/  LDL.LU R14, [R1+0x58] ;  /* 0x00005800010e7983 */ /* 0x001ea80000300800 */
[----:B------:R0:W-:Y:S08]  /*7a40*/  STL [R1+0x148c], R16 ;  /* 0x00148c1001007387 */ /* 0x0001f00000100800 */
[--C-:B------:R-:W-:Y:S01]  /*7a50*/  @!P0 IMAD.IADD R8, R8, 0x1, -R15.reuse ;  /* 0x0000000108088824 */ /* 0x100fe200078e0a0f */
[C---:B------:R-:W-:Y:S01]  /*7a60*/  ISETP.GT.U32.AND P0, PT, R15.reuse, R13, PT ;  /* 0x0000000d0f00720c */ /* 0x040fe20003f04070 */
[----:B------:R-:W-:Y:S04]  /*7a70*/  STL [R1+0x1490], R18 ;  /* 0x0014901201007387 */ /* 0x000fe80000100800 */
[----:B------:R-:W-:Y:S04]  /*7a80*/  STL [R1+0x1494], R21 ;  /* 0x0014941501007387 */ /* 0x000fe80000100800 */
[----:B------:R-:W-:Y:S04]  /*7a90*/  STL [R1+0x1498], R22 ;  /* 0x0014981601007387 */ /* 0x000fe80000100800 */
[----:B------:R-:W2:Y:S01]  /*7aa0*/  LDL.LU R25, [R1+0x14d8] ;  /* 0x0014d80001197983 */ /* 0x000ea20000300800 */
[----:B------:R-:W-:Y:S01]  /*7ab0*/  ISETP.GT.U32.AND P3, PT, R15, R3, PT ;  /* 0x000000030f00720c */ /* 0x000fe20003f64070 */
[----:B------:R-:W-:Y:S01]  /*7ac0*/  @!P0 IMAD.IADD R13, R13, 0x1, -R15 ;  /* 0x000000010d0d8824 */ /* 0x000fe200078e0a0f */
[----:B------:R-:W-:-:S02]  /*7ad0*/  ISETP.GT.U32.AND P1, PT, R15, R0, PT ;  /* 0x000000000f00720c */ /* 0x000fc40003f24070 */
[C---:B------:R-:W-:Y:S02]  /*7ae0*/  ISETP.GT.U32.AND P2, PT, R15.reuse, R2, PT ;  /* 0x000000020f00720c */ /* 0x040fe40003f44070 */
[C---:B------:R-:W-:Y:S02]  /*7af0*/  ISETP.GT.U32.AND P0, PT, R15.reuse, R23, PT ;  /* 0x000000170f00720c */ /* 0x040fe40003f04070 */
[----:B------:R-:W-:-:S05]  /*7b00*/  ISETP.GT.U32.AND P5, PT, R15, R8, PT ;  /* 0x000000080f00720c */ /* 0x000fca0003fa4070 */
[--C-:B------:R-:W-:Y:S01]  /*7b10*/  @!P3 IMAD.IADD R3, R3, 0x1, -R15.reuse ;  /* 0x000000010303b824 */ /* 0x100fe200078e0a0f */
[C---:B------:R-:W-:Y:S01]  /*7b20*/  ISETP.GT.U32.AND P3, PT, R15.reuse, R27, PT ;  /* 0x0000001b0f00720c */ /* 0x040fe20003f64070 */
[--C-:B------:R-:W-:Y:S01]  /*7b30*/  @!P1 IMAD.IADD R0, R0, 0x1, -R15.reuse ;  /* 0x0000000100009824 */ /* 0x100fe200078e0a0f */
[C---:B------:R-:W-:Y:S01]  /*7b40*/  ISETP.GT.U32.AND P1, PT, R15.reuse, R19, PT ;  /* 0x000000130f00720c */ /* 0x040fe20003f24070 */
[--C-:B------:R-:W-:Y:S01]  /*7b50*/  @!P2 IMAD.IADD R2, R2, 0x1, -R15.reuse ;  /* 0x000000010202a824 */ /* 0x100fe200078e0a0f */
[----:B------:R-:W-:Y:S01]  /*7b60*/  ISETP.GT.U32.AND P6, PT, R15, R13, PT ;  /* 0x0000000d0f00720c */ /* 0x000fe20003fc4070 */
[--C-:B------:R-:W-:Y:S01]  /*7b70*/  @!P0 IMAD.IADD R23, R23, 0x1, -R15.reuse ;  /* 0x0000000117178824 */ /* 0x100fe200078e0a0f */
[C---:B------:R-:W-:Y:S02]  /*7b80*/  ISETP.GT.U32.AND P2, PT, R15.reuse, R29, PT ;  /* 0x0000001d0f00720c */ /* 0x040fe40003f44070 */
[C---:B------:R-:W-:Y:S01]  /*7b90*/  ISETP.GT.U32.AND P0, PT, R15.reuse, R17, PT ;  /* 0x000000110f00720c */ /* 0x040fe20003f04070 */
[----:B------:R-:W-:Y:S01]  /*7ba0*/  @!P5 IMAD.IADD R8, R8, 0x1, -R15 ;  /* 0x000000010808d824 */ /* 0x000fe200078e0a0f */
[----:B------:R-:W-:-:S03]  /*7bb0*/  ISETP.GT.U32.AND P4, PT, R15, R5, PT ;  /* 0x000000050f00720c */ /* 0x000fc60003f84070 */
[--C-:B------:R-:W-:Y:S02]  /*7bc0*/  @!P3 IMAD.IADD R27, R27, 0x1, -R15.reuse ;  /* 0x000000011b1bb824 */ /* 0x100fe400078e0a0f */
[--C-:B------:R-:W-:Y:S02]  /*7bd0*/  @!P1 IMAD.IADD R19, R19, 0x1, -R15.reuse ;  /* 0x0000000113139824 */ /* 0x100fe400078e0a0f */
[--C-:B------:R-:W-:Y:S02]  /*7be0*/  @!P6 IMAD.IADD R13, R13, 0x1, -R15.reuse ;  /* 0x000000010d0de824 */ /* 0x100fe400078e0a0f */
[--C-:B------:R-:W-:Y:S02]  /*7bf0*/  @!P2 IMAD.IADD R29, R29, 0x1, -R15.reuse ;  /* 0x000000011d1da824 */ /* 0x100fe400078e0a0f */
[--C-:B------:R-:W-:Y:S02]  /*7c00*/  @!P0 IMAD.IADD R17, R17, 0x1, -R15.reuse ;  /* 0x0000000111118824 */ /* 0x100fe400078e0a0f */
[----:B------:R-:W-:Y:S01]  /*7c10*/  @!P4 IMAD.IADD R5, R5, 0x1, -R15 ;  /* 0x000000010505c824 */ /* 0x000fe200078e0a0f */
[----:B---3--:R-:W-:-:S02]  /*7c20*/  ISETP.GE.AND P3, PT, R20, RZ, PT ;  /* 0x000000ff1400720c */ /* 0x008fc40003f66270 */
[----:B----4-:R-:W-:Y:S02]  /*7c30*/  ISETP.GE.AND P2, PT, R28, RZ, PT ;  /* 0x000000ff1c00720c */ /* 0x010fe40003f46270 */
[----:B--2---:R-:W-:Y:S02]  /*7c40*/  ISETP.GE.AND P0, PT, R24, RZ, PT ;  /* 0x000000ff1800720c */ /* 0x004fe40003f06270 */
[----:B------:R-:W-:-:S07]  /*7c50*/  ISETP.GE.AND P6, PT, R11, RZ, PT ;  /* 0x000000ff0b00720c */ /* 0x000fce0003fc6270 */
[----:B------:R-:W-:Y:S01]  /*7c60*/  @!P3 IMAD.MOV R8, RZ, RZ, -R8 ;  /* 0x000000ffff08b224 */ /* 0x000fe200078e0a08 */
[----:B------:R-:W-:Y:S02]  /*7c70*/  ISETP.GE.AND P3, PT, R10, RZ, PT ;  /* 0x000000ff0a00720c */ /* 0x000fe40003f66270 */
[----:B------:R-:W-:Y:S01]  /*7c80*/  ISETP.GE.AND P5, PT, R14, RZ, PT ;  /* 0x000000ff0e00720c */ /* 0x000fe20003fa6270 */
[----:B------:R-:W1:Y:S02]  /*7c90*/  S2R R10, SR_TID.X ;  /* 0x00000000000a7919 */ /* 0x000e640000002100 */
[----:B------:R-:W-:Y:S02]  /*7ca0*/  @!P6 IMAD.MOV R0, RZ, RZ, -R0 ;  /* 0x000000ffff00e224 */ /* 0x000fe400078e0a00 */
[----:B------:R-:W-:Y:S01]  /*7cb0*/  @!P0 IMAD.MOV R2, RZ, RZ, -R2 ;  /* 0x000000ffff028224 */ /* 0x000fe200078e0a02 */
[----:B------:R-:W-:Y:S02]  /*7cc0*/  ISETP.GE.AND P1, PT, R25, RZ, PT ;  /* 0x000000ff1900720c */ /* 0x000fe40003f26270 */
[----:B------:R-:W2:Y:S04]  /*7cd0*/  LDL.LU R25, [R1+0x14d4] ;  /* 0x0014d40001197983 */ /* 0x000ea80000300800 */
[----:B------:R-:W3:Y:S01]  /*7ce0*/  LDL.LU R28, [R1+0x14d0] ;  /* 0x0014d000011c7983 */ /* 0x000ee20000300800 */
[----:B------:R-:W-:-:S02]  /*7cf0*/  @!P5 IMAD.MOV R23, RZ, RZ, -R23 ;  /* 0x000000ffff17d224 */ /* 0x000fc400078e0a17 */
[----:B------:R-:W-:-:S04]  /*7d00*/  @!P2 IMAD.MOV R5, RZ, RZ, -R5 ;  /* 0x000000ffff05a224 */ /* 0x000fc800078e0a05 */
[----:B------:R-:W-:Y:S01]  /*7d10*/  @!P1 IMAD.MOV R3, RZ, RZ, -R3 ;  /* 0x000000ffff039224 */ /* 0x000fe200078e0a03 */
[----:B------:R-:W-:Y:S01]  /*7d20*/  ISETP.GT.U32.AND P1, PT, R15, R27, PT ;  /* 0x0000001b0f00720c */ /* 0x000fe20003f24070 */
[----:B------:R-:W-:Y:S04]  /*7d30*/  STL [R1+0x149c], R23 ;  /* 0x00149c1701007387 */ /* 0x000fe80000100800 */
[----:B------:R4:W-:Y:S04]  /*7d40*/  STL [R1+0x14a0], R0 ;  /* 0x0014a00001007387 */ /* 0x0009e80000100800 */
[----:B------:R-:W-:Y:S04]  /*7d50*/  STL [R1+0x14a4], R2 ;  /* 0x0014a40201007387 */ /* 0x000fe80000100800 */
[----:B------:R0:W-:Y:S04]  /*7d60*/  STL [R1+0x14a8], R3 ;  /* 0x0014a80301007387 */ /* 0x0001e80000100800 */
[----:B------:R-:W-:Y:S04]  /*7d70*/  STL [R1+0x14ac], R5 ;  /* 0x0014ac0501007387 */ /* 0x000fe80000100800 */
[----:B------:R-:W-:Y:S04]  /*7d80*/  STL [R1+0x14b0], R8 ;  /* 0x0014b00801007387 */ /* 0x000fe80000100800 */
[----:B0-----:R-:W2:Y:S01]  /*7d90*/  LDL.LU R16, [R1+0x48] ;  /* 0x0000480001107983 */ /* 0x001ea20000300800 */
[----:B------:R-:W-:-:S03]  /*7da0*/  @!P1 IMAD.IADD R27, R27, 0x1, -R15 ;  /* 0x000000011b1b9824 */ /* 0x000fc600078e0a0f */
[----:B------:R-:W2:Y:S01]  /*7db0*/  LDL.LU R14, [R1+0x24] ;  /* 0x00002400010e7983 */ /* 0x000ea20000300800 */
[----:B------:R-:W-:-:S03]  /*7dc0*/  ISETP.GE.AND P1, PT, R4, RZ, PT ;  /* 0x000000ff0400720c */ /* 0x000fc60003f26270 */
[----:B------:R-:W2:Y:S01]  /*7dd0*/  LDL.LU R11, [R1+0x1c] ;  /* 0x00001c00010b7983 */ /* 0x000ea20000300800 */
[----:B------:R-:W-:-:S03]  /*7de0*/  ISETP.GE.AND P2, PT, R12, RZ, PT ;  /* 0x000000ff0c00720c */ /* 0x000fc60003f46270 */
[----:B------:R-:W2:Y:S04]  /*7df0*/  LDL.LU R4, [R1+0x18] ;  /* 0x0000180001047983 */ /* 0x000ea80000300800 */
[----:B------:R-:W2:Y:S01]  /*7e00*/  LDL.LU R20, [R1+0x4] ;  /* 0x0000040001147983 */ /* 0x000ea20000300800 */
[----:B-1----:R-:W-:-:S03]  /*7e10*/  IMAD.SHL.U32 R24, R10, 0x100, RZ ;  /* 0x000001000a187824 */ /* 0x002fc600078e00ff */
[----:B------:R-:W2:Y:S01]  /*7e20*/  LDL.LU R12, [R1] ;  /* 0x00000000010c7983 */ /* 0x000ea20000300800 */
[----:B----4-:R-:W-:-:S03]  /*7e30*/  LOP3.LUT R0, R10, 0x3f, RZ, 0xc0, !PT ;  /* 0x0000003f0a007812 */ /* 0x010fc600078ec0ff */
[----:B------:R-:W4:Y:S01]  /*7e40*/  LDL.LU R10, [R1+0x120] ;  /* 0x00012000010a7983 */ /* 0x000f220000300800 */
[C---:B------:R-:W-:Y:S02]  /*7e50*/  ISETP.GT.U32.AND P4, PT, R15.reuse, R26, PT ;  /* 0x0000001a0f00720c */ /* 0x040fe40003f84070 */
[C---:B------:R-:W-:Y:S02]  /*7e60*/  ISETP.GT.U32.AND P5, PT, R15.reuse, R19, PT ;  /* 0x000000130f00720c */ /* 0x040fe40003fa4070 */
[----:B------:R-:W-:-:S09]  /*7e70*/  ISETP.GT.U32.AND P0, PT, R15, R29, PT ;  /* 0x0000001d0f00720c */ /* 0x000fd20003f04070 */
[----:B------:R-:W-:Y:S01]  /*7e80*/  @!P4 IMAD.IADD R26, R26, 0x1, -R15 ;  /* 0x000000011a1ac824 */ /* 0x000fe200078e0a0f */
[----:B------:R-:W-:Y:S01]  /*7e90*/  ISETP.GT.U32.AND P4, PT, R15, R17, PT ;  /* 0x000000110f00720c */ /* 0x000fe20003f84070 */
[----:B------:R-:W-:-:S03]  /*7ea0*/  @!P2 IMAD.MOV R13, RZ, RZ, -R13 ;  /* 0x000000ffff0da224 */ /* 0x000fc600078e0a0d */
[----:B------:R-:W-:Y:S01]  /*7eb0*/  ISETP.GT.U32.AND P6, PT, R15, R26, PT ;  /* 0x0000001a0f00720c */ /* 0x000fe20003fc4070 */
[--C-:B------:R-:W-:Y:S01]  /*7ec0*/  @!P5 IMAD.IADD R19, R19, 0x1, -R15.reuse ;  /* 0x000000011313d824 */ /* 0x100fe200078e0a0f */
[----:B------:R-:W-:Y:S01]  /*7ed0*/  ISETP.GE.AND P5, PT, R7, RZ, PT ;  /* 0x000000ff0700720c */ /* 0x000fe20003fa6270 */
[----:B------:R-:W-:Y:S01]  /*7ee0*/  @!P0 IMAD.IADD R29, R29, 0x1, -R15 ;  /* 0x000000011d1d8824 */ /* 0x000fe200078e0a0f */
[----:B------:R-:W-:-:S05]  /*7ef0*/  ISETP.GE.AND P0, PT, R6, RZ, PT ;  /* 0x000000ff0600720c */ /* 0x000fca0003f06270 */
[--C-:B------:R-:W-:Y:S01]  /*7f00*/  @!P4 IMAD.IADD R17, R17, 0x1, -R15.reuse ;  /* 0x000000011111c824 */ /* 0x100fe200078e0a0f */
[----:B------:R-:W-:Y:S01]  /*7f10*/  ISETP.GE.AND P4, PT, R9, RZ, PT ;  /* 0x000000ff0900720c */ /* 0x000fe20003f86270 */
[----:B------:R-:W-:Y:S01]  /*7f20*/  STL [R1+0x14b4], R13 ;  /* 0x0014b40d01007387 */ /* 0x000fe20000100800 */
[----:B------:R-:W-:Y:S02]  /*7f30*/  IMAD R0, R0, c[0x0][0x18c], RZ ;  /* 0x0000630000007a24 */ /* 0x000fe400078e02ff */
[----:B------:R-:W-:Y:S02]  /*7f40*/  @!P6 IMAD.IADD R26, R26, 0x1, -R15 ;  /* 0x000000011a1ae824 */ /* 0x000fe400078e0a0f */
[----:B------:R-:W-:Y:S01]  /*7f50*/  @!P3 IMAD.MOV R17, RZ, RZ, -R17 ;  /* 0x000000ffff11b224 */ /* 0x000fe200078e0a11 */
[----:B------:R-:W-:Y:S01]  /*7f60*/  LEA R15, P6, R0, c[0x0][0x168], 0x1 ;  /* 0x00005a00000f7a11 */ /* 0x000fe200078c08ff */
[----:B------:R-:W-:Y:S01]  /*7f70*/  @!P5 IMAD.MOV R29, RZ, RZ, -R29 ;  /* 0x000000ffff1dd224 */ /* 0x000fe200078e0a1d */
[----:B------:R-:W-:Y:S01]  /*7f80*/  ISETP.NE.AND P2, PT, RZ, c[0x0][0x17c], PT ;  /* 0x00005f00ff007a0c */ /* 0x000fe20003f45270 */
[----:B------:R-:W-:-:S03]  /*7f90*/  @!P0 IMAD.MOV R27, RZ, RZ, -R27 ;  /* 0x000000ffff1b8224 */ /* 0x000fc600078e0a1b */
[----:B------:R-:W-:Y:S01]  /*7fa0*/  @!P4 IMAD.MOV R19, RZ, RZ, -R19 ;  /* 0x000000ffff13c224 */ /* 0x000fe200078e0a13 */
[----:B---3--:R-:W-:-:S05]  /*7fb0*/  LOP3.LUT R28, R28, 0x1000, R24, 0xf8, !PT ;  /* 0x000010001c1c7812 */ /* 0x008fca00078ef818 */
[----:B------:R-:W-:Y:S04]  /*7fc0*/  STL [R1+0xd38], R28 ;  /* 0x000d381c01007387 */ /* 0x000fe80000100800 */
[----:B------:R-:W-:Y:S04]  /*7fd0*/  STL [R1+0x137c], R28 ;  /* 0x00137c1c01007387 */ /* 0x000fe80000100800 */
[----:B------:R-:W3:Y:S01]  /*7fe0*/  LDL.LU R9, [R1+0x124] ;  /* 0x0001240001097983 */ /* 0x000ee20000300800 */
[----:B------:R-:W-:-:S03]  /*7ff0*/  LOP3.LUT R24, RZ, c[0x0][0x17c], RZ, 0x33, !PT ;  /* 0x00005f00ff187a12 */ /* 0x000fc600078e33ff */
[----:B------:R-:W-:Y:S01]  /*8000*/  STL [R1+0x13e0], R15 ;  /* 0x0013e00f01007387 */ /* 0x000fe20000100800 */
[----:B--2---:R-:W-:-:S03]  /*8010*/  SEL R0, R24, R25, !P2 ;  /* 0x0000001918007207 */ /* 0x004fc60005000000 */
[----:B------:R-:W-:Y:S04]  /*8020*/  STL [R1+0x14b8], R17 ;  /* 0x0014b81101007387 */ /* 0x000fe80000100800 */
[----:B------:R-:W-:Y:S04]  /*8030*/  STL [R1+0x14bc], R19 ;  /* 0x0014bc1301007387 */ /* 0x000fe80000100800 */
[----:B------:R-:W-:Y:S04]  /*8040*/  STL [R1+0x14c8], R29 ;  /* 0x0014c81d01007387 */ /* 0x000fe80000100800 */
[----:B------:R-:W-:Y:S01]  /*8050*/  STL [R1+0x14cc], R27 ;  /* 0x0014cc1b01007387 */ /* 0x000fe20000100800 */
[----:B------:R-:W-:-:S03]  /*8060*/  SEL R3, R24, R16, !P2 ;  /* 0x0000001018037207 */ /* 0x000fc60005000000 */
[----:B------:R-:W2:Y:S04]  /*8070*/  LDL.LU R7, [R1+0x128] ;  /* 0x0001280001077983 */ /* 0x000ea80000300800 */
[----:B------:R-:W2:Y:S01]  /*8080*/  LDL.LU R6, [R1+0x12c] ;  /* 0x00012c0001067983 */ /* 0x000ea20000300800 */
[----:B------:R-:W-:-:S03]  /*8090*/  SEL R2, R24, R11, !P2 ;  /* 0x0000000b18027207 */ /* 0x000fc60005000000 */
[----:B------:R0:W-:Y:S04]  /*80a0*/  STL [R1+0x1e0], R0 ;  /* 0x0001e00001007387 */ /* 0x0001e80000100800 */
[----:B------:R1:W-:Y:S01]  /*80b0*/  STL [R1+0x1e8], R3 ;  /* 0x0001e80301007387 */ /* 0x0003e20000100800 */
[C---:B0-----:R-:W-:Y:S02]  /*80c0*/  SEL R0, R24.reuse, R14, !P2 ;  /* 0x0000000e18007207 */ /* 0x041fe40005000000 */
[----:B-1----:R-:W-:-:S03]  /*80d0*/  SEL R3, R24, R4, !P2 ;  /* 0x0000000418037207 */ /* 0x002fc60005000000 */
[----:B------:R0:W-:Y:S04]  /*80e0*/  STL [R1+0x1e4], R0 ;  /* 0x0001e40001007387 */ /* 0x0001e80000100800 */
[----:B------:R1:W-:Y:S01]  /*80f0*/  STL [R1+0x1d0], R2 ;  /* 0x0001d00201007387 */ /* 0x0003e20000100800 */
[----:B0-----:R-:W-:-:S03]  /*8100*/  SEL R0, R24, R20, !P2 ;  /* 0x0000001418007207 */ /* 0x001fc60005000000 */
[----:B------:R-:W-:Y:S01]  /*8110*/  STL [R1+0x1c8], R3 ;  /* 0x0001c80301007387 */ /* 0x000fe20000100800 */
[----:B-1----:R-:W-:-:S03]  /*8120*/  SEL R2, R24, R12, !P2 ;  /* 0x0000000c18027207 */ /* 0x002fc60005000000 */
[----:B------:R-:W2:Y:S04]  /*8130*/  LDL.LU R20, [R1+0x154] ;  /* 0x0001540001147983 */ /* 0x000ea80000300800 */
[----:B------:R4:W-:Y:S04]  /*8140*/  STL [R1+0x1c4], R0 ;  /* 0x0001c40001007387 */ /* 0x0009e80000100800 */
[----:B------:R-:W-:Y:S04]  /*8150*/  STL [R1+0x1c0], R2 ;  /* 0x0001c00201007387 */ /* 0x000fe80000100800 */
[----:B------:R-:W2:Y:S01]  /*8160*/  LDL.LU R27, [R1+0x18c] ;  /* 0x00018c00011b7983 */ /* 0x000ea20000300800 */
[----:B----4-:R-:W-:-:S03]  /*8170*/  SEL R0, R24, R10, !P2 ;  /* 0x0000000a18007207 */ /* 0x010fc60005000000 */
[----:B------:R-:W4:Y:S04]  /*8180*/  LDL.LU R29, [R1+0x194] ;  /* 0x00019400011d7983 */ /* 0x000f280000300800 */
[----:B------:R3:W-:Y:S04]  /*8190*/  STL [R1+0x1bc], R0 ;  /* 0x0001bc0001007387 */ /* 0x0007e80000100800 */
[----:B------:R-:W4:Y:S04]  /*81a0*/  LDL.LU R12, [R1+0x190] ;  /* 0x00019000010c7983 */ /* 0x000f280000300800 */
[----:B------:R-:W4:Y:S04]  /*81b0*/  LDL.LU R10, [R1+0x168] ;  /* 0x00016800010a7983 */ /* 0x000f280000300800 */
[----:B------:R-:W4:Y:S04]  /*81c0*/  LDL.LU R4, [R1+0x16c] ;  /* 0x00016c0001047983 */ /* 0x000f280000300800 */
[----:B------:R-:W4:Y:S04]  /*81d0*/  LDL.LU R25, [R1+0x188] ;  /* 0x0001880001197983 */ /* 0x000f280000300800 */
[----:B------:R-:W4:Y:S01]  /*81e0*/  LDL.LU R19, [R1+0x184] ;  /* 0x0001840001137983 */ /* 0x000f220000300800 */
[----:B---3--:R-:W-:-:S05]  /*81f0*/  SEL R0, R24, R9, !P2 ;  /* 0x0000000918007207 */ /* 0x008fca0005000000 */
[----:B------:R0:W-:Y:S04]  /*8200*/  STL [R1+0x1b8], R0 ;  /* 0x0001b80001007387 */ /* 0x0001e80000100800 */
[----:B------:R-:W3:Y:S04]  /*8210*/  LDL.LU R17, [R1+0x178] ;  /* 0x0001780001117983 */ /* 0x000ee80000300800 */
[----:B------:R-:W3:Y:S04]  /*8220*/  LDL.LU R15, [R1+0x17c] ;  /* 0x00017c00010f7983 */ /* 0x000ee80000300800 */
[----:B------:R-:W3:Y:S04]  /*8230*/  LDL.LU R28, [R1+0x174] ;  /* 0x00017400011c7983 */ /* 0x000ee80000300800 */
[----:B------:R-:W3:Y:S04]  /*8240*/  LDL.LU R13, [R1+0x164] ;  /* 0x00016400010d7983 */ /* 0x000ee80000300800 */
[----:B------:R-:W3:Y:S04]  /*8250*/  LDL.LU R8, [R1+0x15c] ;  /* 0x00015c0001087983 */ /* 0x000ee80000300800 */
[----:B------:R-:W3:Y:S04]  /*8260*/  LDL.LU R5, [R1+0x158] ;  /* 0x0001580001057983 */ /* 0x000ee80000300800 */
[----:B------:R-:W3:Y:S04]  /*8270*/  LDL.LU R3, [R1+0x13c] ;  /* 0x00013c0001037983 */ /* 0x000ee80000300800 */
[----:B------:R-:W3:Y:S04]  /*8280*/  LDL.LU R2, [R1+0x140] ;  /* 0x0001400001027983 */ /* 0x000ee80000300800 */
[----:B0-----:R-:W3:Y:S01]  /*8290*/  LDL.LU R0, [R1+0x14c] ;  /* 0x00014c0001007983 */ /* 0x001ee20000300800 */
[----:B--2---:R-:W-:-:S03]  /*82a0*/  SEL R7, R24, R7, !P2 ;  /* 0x0000000718077207 */ /* 0x004fc60005000000 */
[----:B------:R-:W2:Y:S04]  /*82b0*/  LDL.LU R23, [R1+0x150] ;  /* 0x0001500001177983 */ /* 0x000ea80000300800 */
[----:B------:R-:W2:Y:S01]  /*82c0*/  LDL.LU R22, [R1+0x144] ;  /* 0x0001440001167983 */ /* 0x000ea20000300800 */
[----:B------:R-:W-:-:S03]  /*82d0*/  SEL R6, R24, R6, !P2 ;  /* 0x0000000618067207 */ /* 0x000fc60005000000 */
[----:B------:R-:W2:Y:S04]  /*82e0*/  LDL.LU R16, [R1+0x148] ;  /* 0x0001480001107983 */ /* 0x000ea80000300800 */
[----:B------:R-:W2:Y:S04]  /*82f0*/  LDL.LU R14, [R1+0x138] ;  /* 0x00013800010e7983 */ /* 0x000ea80000300800 */
[----:B------:R-:W2:Y:S01]  /*8300*/  LDL.LU R21, [R1+0x134] ;  /* 0x0001340001157983 */ /* 0x000ea20000300800 */
[----:B------:R-:W-:-:S03]  /*8310*/  SEL R20, R24, R20, !P2 ;  /* 0x0000001418147207 */ /* 0x000fc60005000000 */
[----:B------:R0:W-:Y:S04]  /*8320*/  STL [R1+0x1b4], R7 ;  /* 0x0001b40701007387 */ /* 0x0001e80000100800 */
[----:B------:R-:W2:Y:S04]  /*8330*/  LDL.LU R18, [R1+0x130] ;  /* 0x0001300001127983 */ /* 0x000ea80000300800 */
[----:B------:R1:W-:Y:S01]  /*8340*/  STL [R1+0x1b0], R6 ;  /* 0x0001b00601007387 */ /* 0x0003e20000100800 */
[----:B------:R-:W-:-:S03]  /*8350*/  SEL R27, R24, R27, !P2 ;  /* 0x0000001b181b7207 */ /* 0x000fc60005000000 */
[----:B------:R-:W2:Y:S01]  /*8360*/  LDL.LU R11, [R1+0x11c] ;  /* 0x00011c00010b7983 */ /* 0x000ea20000300800 */
[----:B----4-:R-:W-:-:S03]  /*8370*/  SEL R29, R24, R29, !P2 ;  /* 0x0000001d181d7207 */ /* 0x010fc60005000000 */
[----:B------:R-:W4:Y:S04]  /*8380*/  LDL.LU R9, [R1+0x114] ;  /* 0x0001140001097983 */ /* 0x000f280000300800 */
[----:B0-----:R-:W4:Y:S01]  /*8390*/  LDL.LU R7, [R1+0x110] ;  /* 0x0001100001077983 */ /* 0x001f220000300800 */
[----:B------:R-:W-:-:S03]  /*83a0*/  SEL R12, R24, R12, !P2 ;  /* 0x0000000c180c7207 */ /* 0x000fc60005000000 */
[----:B-1----:R-:W4:Y:S01]  /*83b0*/  LDL.LU R6, [R1+0x10c] ;  /* 0x00010c0001067983 */ /* 0x002f220000300800 */
[----:B------:R-:W-:-:S03]  /*83c0*/  SEL R10, R24, R10, !P2 ;  /* 0x0000000a180a7207 */ /* 0x000fc60005000000 */
[----:B------:R0:W-:Y:S04]  /*83d0*/  STL [R1+0x1ac], R20 ;  /* 0x0001ac1401007387 */ /* 0x0001e80000100800 */
[----:B0-----:R-:W4:Y:S04]  /*83e0*/  LDL.LU R20, [R1+0xa8] ;  /* 0x0000a80001147983 */ /* 0x001f280000300800 */
[----:B------:R0:W-:Y:S04]  /*83f0*/  STL [R1+0x1a8], R27 ;  /* 0x0001a81b01007387 */ /* 0x0001e80000100800 */
[----:B0-----:R-:W4:Y:S04]  /*8400*/  LDL.LU R27, [R1+0x14cc] ;  /* 0x0014cc00011b7983 */ /* 0x001f280000300800 */
[----:B------:R0:W-:Y:S04]  /*8410*/  STL [R1+0x1a4], R29 ;  /* 0x0001a41d01007387 */ /* 0x0001e80000100800 */
[----:B0-----:R-:W4:Y:S04]  /*8420*/  LDL.LU R29, [R1+0x14c8] ;  /* 0x0014c800011d7983 */ /* 0x001f280000300800 */
[----:B------:R0:W-:Y:S04]  /*8430*/  STL [R1+0x19c], R12 ;  /* 0x00019c0c01007387 */ /* 0x0001e80000100800 */
[----:B0-----:R-:W4:Y:S04]  /*8440*/  LDL.LU R12, [R1+0x14c4] ;  /* 0x0014c400010c7983 */ /* 0x001f280000300800 */
[----:B------:R0:W-:Y:S04]  /*8450*/  STL [R1+0x194], R10 ;  /* 0x0001940a01007387 */ /* 0x0001e80000100800 */
[----:B0-----:R-:W4:Y:S01]  /*8460*/  LDL.LU R10, [R1+0x14c0] ;  /* 0x0014c000010a7983 */ /* 0x001f220000300800 */
[----:B------:R-:W-:-:S02]  /*8470*/  SEL R4, R24, R4, !P2 ;  /* 0x0000000418047207 */ /* 0x000fc40005000000 */
[C---:B------:R-:W-:Y:S02]  /*8480*/  SEL R25, R24.reuse, R25, !P2 ;  /* 0x0000001918197207 */ /* 0x040fe40005000000 */
[C---:B------:R-:W-:Y:S01]  /*8490*/  SEL R19, R24.reuse, R19, !P2 ;  /* 0x0000001318137207 */ /* 0x040fe20005000000 */
[----:B------:R0:W-:Y:S04]  /*84a0*/  STL [R1+0x190], R4 ;  /* 0x0001900401007387 */ /* 0x0001e80000100800 */
[----:B0-----:R-:W4:Y:S04]  /*84b0*/  LDL.LU R4, [R1+0xbc] ;  /* 0x0000bc0001047983 */ /* 0x001f280000300800 */
[----:B------:R3:W-:Y:S04]  /*84c0*/  STL [R1+0x18c], R25 ;  /* 0x00018c1901007387 */ /* 0x0007e80000100800 */
[----:B------:R0:W-:Y:S01]  /*84d0*/  STL [R1+0x188], R19 ;  /* 0x0001881301007387 */ /* 0x0001e20000100800 */
[----:B---3--:R-:W-:-:S02]  /*84e0*/  SEL R25, R24, R17, !P2 ;  /* 0x0000001118197207 */ /* 0x008fc40005000000 */
[----:B0-----:R-:W-:-:S03]  /*84f0*/  SEL R19, R24, R15, !P2 ;  /* 0x0000000f18137207 */ /* 0x001fc60005000000 */
[----:B------:R-:W-:Y:S01]  /*8500*/  STL [R1+0x184], R25 ;  /* 0x0001841901007387 */ /* 0x000fe20000100800 */
[----:B------:R-:W-:-:S03]  /*8510*/  SEL R17, R24, R28, !P2 ;  /* 0x0000001c18117207 */ /* 0x000fc60005000000 */
        /* <DEDUP_REMOVED lines=12> */
[----:B------:R0:W-:Y:S01]  /*85e0*/  STL [R1+0x15c], R3 ;  /* 0x00015c0301007387 */ /* 0x0001e20000100800 */
[----:B--2---:R-:W-:-:S03]  /*85f0*/  SEL R0, R24, R23, !P2 ;  /* 0x0000001718007207 */ /* 0x004fc60005000000 */
[----:B------:R1:W-:Y:S01]  /*8600*/  STL [R1+0x158], R2 ;  /* 0x0001580201007387 */ /* 0x0003e20000100800 */
[----:B0-----:R-:W-:-:S03]  /*8610*/  SEL R3, R24, R22, !P2 ;  /* 0x0000001618037207 */ /* 0x001fc60005000000 */
[----:B------:R0:W-:Y:S01]  /*8620*/  STL [R1+0x154], R0 ;  /* 0x0001540001007387 */ /* 0x0001e20000100800 */
[----:B-1----:R-:W-:-:S03]  /*8630*/  SEL R2, R24, R16, !P2 ;  /* 0x0000001018027207 */ /* 0x002fc60005000000 */
[----:B------:R1:W-:Y:S04]  /*8640*/  STL [R1+0x150], R3 ;  /* 0x0001500301007387 */ /* 0x0003e80000100800 */
[----:B------:R-:W2:Y:S01]  /*8650*/  LDL.LU R16, [R1+0x108] ;  /* 0x0001080001107983 */ /* 0x000ea20000300800 */
[----:B0-----:R-:W-:-:S03]  /*8660*/  SEL R0, R24, R14, !P2 ;  /* 0x0000000e18007207 */ /* 0x001fc60005000000 */
[----:B------:R0:W-:Y:S01]  /*8670*/  STL [R1+0x14c], R2 ;  /* 0x00014c0201007387 */ /* 0x0001e20000100800 */
[----:B-1----:R-:W-:-:S03]  /*8680*/  SEL R3, R24, R21, !P2 ;  /* 0x0000001518037207 */ /* 0x002fc60005000000 */
[----:B------:R-:W3:Y:S04]  /*8690*/  LDL.LU R14, [R1+0x104] ;  /* 0x00010400010e7983 */ /* 0x000ee80000300800 */
[----:B------:R1:W-:Y:S01]  /*86a0*/  STL [R1+0x148], R0 ;  /* 0x0001480001007387 */ /* 0x0003e20000100800 */
[----:B0-----:R-:W-:-:S03]  /*86b0*/  SEL R2, R24, R18, !P2 ;  /* 0x0000001218027207 */ /* 0x001fc60005000000 */
[----:B------:R4:W-:Y:S04]  /*86c0*/  STL [R1+0x144], R3 ;  /* 0x0001440301007387 */ /* 0x0009e80000100800 */
[----:B------:R0:W-:Y:S01]  /*86d0*/  STL [R1+0x140], R2 ;  /* 0x0001400201007387 */ /* 0x0001e20000100800 */
[C---:B-1----:R-:W-:Y:S02]  /*86e0*/  SEL R0, R24.reuse, R11, !P2 ;  /* 0x0000000b18007207 */ /* 0x042fe40005000000 */
[----:B----4-:R-:W-:-:S03]  /*86f0*/  SEL R3, R24, R9, !P2 ;  /* 0x0000000918037207 */ /* 0x010fc60005000000 */
[----:B------:R1:W-:Y:S01]  /*8700*/  STL [R1+0x13c], R0 ;  /* 0x00013c0001007387 */ /* 0x0003e20000100800 */
[----:B0-----:R-:W-:-:S03]  /*8710*/  SEL R2, R24, R7, !P2 ;  /* 0x0000000718027207 */ /* 0x001fc60005000000 */
[----:B------:R-:W-:Y:S04]  /*8720*/  STL [R1+0x138], R3 ;  /* 0x0001380301007387 */ /* 0x000fe80000100800 */
[----:B------:R-:W4:Y:S01]  /*8730*/  LDL.LU R11, [R1+0x100] ;  /* 0x00010000010b7983 */ /* 0x000f220000300800 */
[----:B-1----:R-:W-:-:S03]  /*8740*/  SEL R0, R24, R6, !P2 ;  /* 0x0000000618007207 */ /* 0x002fc60005000000 */
[----:B------:R0:W-:Y:S04]  /*8750*/  STL [R1+0x134], R2 ;  /* 0x0001340201007387 */ /* 0x0001e80000100800 */
[----:B------:R1:W-:Y:S04]  /*8760*/  STL [R1+0x130], R0 ;  /* 0x0001300001007387 */ /* 0x0003e80000100800 */
[----:B------:R-:W4:Y:S01]  /*8770*/  LDL.LU R9, [R1+0xec] ;  /* 0x0000ec0001097983 */ /* 0x000f220000300800 */
[----:B0-----:R-:W-:-:S05]  /*8780*/  SEL R2, R24, R20, !P2 ;  /* 0x0000001418027207 */ /* 0x001fca0005000000 */
[----:B------:R0:W-:Y:S04]  /*8790*/  STL [R1+0x12c], R2 ;  /* 0x00012c0201007387 */ /* 0x0001e80000100800 */
[----:B------:R-:W4:Y:S01]  /*87a0*/  LDL.LU R7, [R1+0xf4] ;  /* 0x0000f40001077983 */ /* 0x000f220000300800 */
[----:B-1----:R-:W-:-:S05]  /*87b0*/  SEL R0, R24, R10, !P2 ;  /* 0x0000000a18007207 */ /* 0x002fca0005000000 */
[----:B------:R1:W-:Y:S04]  /*87c0*/  STL [R1+0x128], R0 ;  /* 0x0001280001007387 */ /* 0x0003e80000100800 */
[----:B------:R-:W4:Y:S01]  /*87d0*/  LDL.LU R20, [R1+0xf8] ;  /* 0x0000f80001147983 */ /* 0x000f220000300800 */
[----:B0-----:R-:W-:-:S05]  /*87e0*/  SEL R2, R24, R12, !P2 ;  /* 0x0000000c18027207 */ /* 0x001fca0005000000 */
[----:B------:R0:W-:Y:S01]  /*87f0*/  STL [R1+0x124], R2 ;  /* 0x0001240201007387 */ /* 0x0001e20000100800 */
[----:B-1----:R-:W-:-:S03]  /*8800*/  SEL R0, R24, R4, !P2 ;  /* 0x0000000418007207 */ /* 0x002fc60005000000 */
[----:B------:R-:W4:Y:S04]  /*8810*/  LDL.LU R12, [R1+0xfc] ;  /* 0x0000fc00010c7983 */ /* 0x000f280000300800 */
[----:B------:R-:W4:Y:S04]  /*8820*/  LDL.LU R10, [R1+0xf0] ;  /* 0x0000f000010a7983 */ /* 0x000f280000300800 */
[----:B------:R1:W-:Y:S04]  /*8830*/  STL [R1+0x120], R0 ;  /* 0x0001200001007387 */ /* 0x0003e80000100800 */
[----:B------:R-:W4:Y:S04]  /*8840*/  LDL.LU R25, [R1+0xe0] ;  /* 0x0000e00001197983 */ /* 0x000f280000300800 */
        /* <DEDUP_REMOVED lines=8> */
[----:B0-----:R-:W4:Y:S04]  /*88d0*/  LDL.LU R2, [R1+0xac] ;  /* 0x0000ac0001027983 */ /* 0x001f280000300800 */
[----:B-1----:R-:W4:Y:S04]  /*88e0*/  LDL.LU R0, [R1+0xb0] ;  /* 0x0000b00001007983 */ /* 0x002f280000300800 */
[----:B------:R-:W4:Y:S04]  /*88f0*/  LDL.LU R6, [R1+0x68] ;  /* 0x0000680001067983 */ /* 0x000f280000300800 */
[----:B------:R-:W4:Y:S04]  /*8900*/  LDL.LU R4, [R1+0x80] ;  /* 0x0000800001047983 */ /* 0x000f280000300800 */
[----:B------:R-:W4:Y:S01]  /*8910*/  LDL.LU R23, [R1+0xa4] ;  /* 0x0000a40001177983 */ /* 0x000f220000300800 */
[----:B--2---:R-:W-:-:S05]  /*8920*/  SEL R16, R24, R16, !P2 ;  /* 0x0000001018107207 */ /* 0x004fca0005000000 */
[----:B------:R0:W-:Y:S01]  /*8930*/  STL [R1+0x11c], R16 ;  /* 0x00011c1001007387 */ /* 0x0001e20000100800 */
[----:B---3--:R-:W-:-:S03]  /*8940*/  SEL R14, R24, R14, !P2 ;  /* 0x0000000e180e7207 */ /* 0x008fc60005000000 */
[----:B------:R-:W2:Y:S04]  /*8950*/  LDL.LU R22, [R1+0x88] ;  /* 0x0000880001167983 */ /* 0x000ea80000300800 */
[----:B------:R1:W-:Y:S04]  /*8960*/  STL [R1+0x114], R14 ;  /* 0x0001140e01007387 */ /* 0x0003e80000100800 */
[----:B------:R-:W3:Y:S04]  /*8970*/  LDL.LU R21, [R1+0x8c] ;  /* 0x00008c0001157983 */ /* 0x000ee80000300800 */
[----:B------:R-:W3:Y:S04]  /*8980*/  LDL.LU R18, [R1+0x94] ;  /* 0x0000940001127983 */ /* 0x000ee80000300800 */
[----:B0-----:R-:W3:Y:S04]  /*8990*/  LDL.LU R16, [R1+0x98] ;  /* 0x0000980001107983 */ /* 0x001ee80000300800 */
[----:B-1----:R-:W3:Y:S01]  /*89a0*/  LDL.LU R14, [R1+0x20c] ;  /* 0x00020c00010e7983 */ /* 0x002ee20000300800 */
[----:B----4-:R-:W-:-:S05]  /*89b0*/  SEL R11, R24, R11, !P2 ;  /* 0x0000000b180b7207 */ /* 0x010fca0005000000 */
[----:B------:R0:W-:Y:S01]  /*89c0*/  STL [R1+0x110], R11 ;  /* 0x0001100b01007387 */ /* 0x0001e20000100800 */
[----:B------:R-:W-:-:S03]  /*89d0*/  SEL R9, R24, R9, !P2 ;  /* 0x0000000918097207 */ /* 0x000fc60005000000 */
[----:B0-----:R-:W4:Y:S04]  /*89e0*/  LDL.LU R11, [R1+0x210] ;  /* 0x00021000010b7983 */ /* 0x001f280000300800 */
[----:B------:R0:W-:Y:S01]  /*89f0*/  STL [R1+0x10c], R9 ;  /* 0x00010c0901007387 */ /* 0x0001e20000100800 */
[----:B------:R-:W-:-:S03]  /*8a00*/  SEL R7, R24, R7, !P2 ;  /* 0x0000000718077207 */ /* 0x000fc60005000000 */
[----:B0-----:R-:W4:Y:S04]  /*8a10*/  LDL.LU R9, [R1+0x204] ;  /* 0x0002040001097983 */ /* 0x001f280000300800 */
[----:B------:R0:W-:Y:S04]  /*8a20*/  STL [R1+0x108], R7 ;  /* 0x0001080701007387 */ /* 0x0001e80000100800 */
[----:B0-----:R-:W4:Y:S01]  /*8a30*/  LDL.LU R7, [R1+0x208] ;  /* 0x0002080001077983 */ /* 0x001f220000300800 */
[----:B------:R-:W-:-:S05]  /*8a40*/  SEL R20, R24, R20, !P2 ;  /* 0x0000001418147207 */ /* 0x000fca0005000000 */
[----:B------:R0:W-:Y:S04]  /*8a50*/  STL [R1+0x104], R20 ;  /* 0x0001041401007387 */ /* 0x0001e80000100800 */
[----:B0-----:R-:W4:Y:S01]  /*8a60*/  LDL.LU R20, [R1+0x84] ;  /* 0x0000840001147983 */ /* 0x001f220000300800 */
[C---:B------:R-:W-:Y:S02]  /*8a70*/  SEL R12, R24.reuse, R12, !P2 ;  /* 0x0000000c180c7207 */ /* 0x040fe40005000000 */
[----:B------:R-:W-:-:S03]  /*8a80*/  SEL R10, R24, R10, !P2 ;  /* 0x0000000a180a7207 */ /* 0x000fc60005000000 */
[----:B------:R0:W-:Y:S04]  /*8a90*/  STL [R1+0x100], R12 ;  /* 0x0001000c01007387 */ /* 0x0001e80000100800 */
[----:B------:R1:W-:Y:S01]  /*8aa0*/  STL [R1+0xfc], R10 ;  /* 0x0000fc0a01007387 */ /* 0x0003e20000100800 */
[C---:B0-----:R-:W-:Y:S02]  /*8ab0*/  SEL R12, R24.reuse, R25, !P2 ;  /* 0x00000019180c7207 */ /* 0x041fe40005000000 */
[----:B-1----:R-:W-:-:S03]  /*8ac0*/  SEL R10, R24, R19, !P2 ;  /* 0x00000013180a7207 */ /* 0x002fc60005000000 */
[----:B------:R0:W-:Y:S01]  /*8ad0*/  STL [R1+0xf8], R12 ;  /* 0x0000f80c01007387 */ /* 0x0001e20000100800 */
[----:B------:R-:W-:-:S03]  /*8ae0*/  SEL R17, R24, R17, !P2 ;  /* 0x0000001118117207 */ /* 0x000fc60005000000 */
[----:B------:R1:W-:Y:S01]  /*8af0*/  STL [R1+0xf4], R10 ;  /* 0x0000f40a01007387 */ /* 0x0003e20000100800 */
[----:B0-----:R-:W-:-:S03]  /*8b00*/  SEL R12, R24, R15, !P2 ;  /* 0x0000000f180c7207 */ /* 0x001fc60005000000 */
[----:B------:R-:W-:Y:S01]  /*8b10*/  STL [R1+0xf0], R17 ;  /* 0x0000f01101007387 */ /* 0x000fe20000100800 */
[----:B-1----:R-:W-:-:S03]  /*8b20*/  SEL R10, R24, R28, !P2 ;  /* 0x0000001c180a7207 */ /* 0x002fc60005000000 */
[----:B------:R0:W-:Y:S01]  /*8b30*/  STL [R1+0xec], R12 ;  /* 0x0000ec0c01007387 */ /* 0x0001e20000100800 */
[----:B------:R-:W-:-:S03]  /*8b40*/  SEL R13, R24, R13, !P2 ;  /* 0x0000000d180d7207 */ /* 0x000fc60005000000 */
[----:B------:R1:W-:Y:S01]  /*8b50*/  STL [R1+0xe8], R10 ;  /* 0x0000e80a01007387 */ /* 0x0003e20000100800 */
[C---:B0-----:R-:W-:Y:S02]  /*8b60*/  SEL R12, R24.reuse, R8, !P2 ;  /* 0x00000008180c7207 */ /* 0x041fe40005000000 */
[C---:B------:R-:W-:Y:S02]  /*8b70*/  SEL R8, R24.reuse, R3, !P2 ;  /* 0x0000000318087207 */ /* 0x040fe40005000000 */
[C---:B-1----:R-:W-:Y:S01]  /*8b80*/  SEL R10, R24.reuse, R5, !P2 ;  /* 0x00000005180a7207 */ /* 0x042fe20005000000 */
[----:B------:R-:W-:Y:S01]  /*8b90*/  STL [R1+0xe4], R13 ;  /* 0x0000e40d01007387 */ /* 0x000fe20000100800 */
[C---:B------:R-:W-:Y:S02]  /*8ba0*/  SEL R5, R24.reuse, R2, !P2 ;  /* 0x0000000218057207 */ /* 0x040fe40005000000 */
[C---:B------:R-:W-:Y:S01]  /*8bb0*/  SEL R3, R24.reuse, R0, !P2 ;  /* 0x0000000018037207 */ /* 0x040fe20005000000 */
[----:B------:R-:W-:Y:S01]  /*8bc0*/  STL [R1+0xe0], R12 ;  /* 0x0000e00c01007387 */ /* 0x000fe20000100800 */
[----:B------:R-:W-:-:S03]  /*8bd0*/  SEL R2, R24, R6, !P2 ;  /* 0x0000000618027207 */ /* 0x000fc60005000000 */
[----:B------:R-:W-:Y:S01]  /*8be0*/  STL [R1+0xdc], R10 ;  /* 0x0000dc0a01007387 */ /* 0x000fe20000100800 */
[----:B------:R-:W-:-:S03]  /*8bf0*/  SEL R0, R24, R4, !P2 ;  /* 0x0000000418007207 */ /* 0x000fc60005000000 */
[----:B------:R-:W-:Y:S04]  /*8c00*/  STL [R1+0xd8], R8 ;  /* 0x0000d80801007387 */ /* 0x000fe80000100800 */
[----:B------:R-:W-:Y:S04]  /*8c10*/  STL [R1+0xd4], R5 ;  /* 0x0000d40501007387 */ /* 0x000fe80000100800 */
[----:B------:R0:W-:Y:S04]  /*8c20*/  STL [R1+0xc4], R3 ;  /* 0x0000c40301007387 */ /* 0x0001e80000100800 */
[----:B------:R-:W4:Y:S04]  /*8c30*/  LDL.LU R6, [R1+0x7c] ;  /* 0x00007c0001067983 */ /* 0x000f280000300800 */
[----:B------:R2:W-:Y:S01]  /*8c40*/  STL [R1+0xbc], R2 ;  /* 0x0000bc0201007387 */ /* 0x0005e20000100800 */
[----:B0-----:R-:W-:-:S03]  /*8c50*/  SEL R3, R24, R23, !P2 ;  /* 0x0000001718037207 */ /* 0x001fc60005000000 */
[----:B------:R-:W4:Y:S04]  /*8c60*/  LDL.LU R4, [R1+0x74] ;  /* 0x0000740001047983 */ /* 0x000f280000300800 */
[----:B------:R3:W-:Y:S04]  /*8c70*/  STL [R1+0xb8], R0 ;  /* 0x0000b80001007387 */ /* 0x0007e80000100800 */
[----:B------:R0:W-:Y:S01]  /*8c80*/  STL [R1+0xb4], R3 ;  /* 0x0000b40301007387 */ /* 0x0001e20000100800 */
[----:B--2---:R-:W-:-:S05]  /*8c90*/  SEL R2, R24, R22, !P2 ;  /* 0x0000001618027207 */ /* 0x004fca0005000000 */
[----:B------:R1:W-:Y:S01]  /*8ca0*/  STL [R1+0xb0], R2 ;  /* 0x0000b00201007387 */ /* 0x0003e20000100800 */
[C---:B---3--:R-:W-:Y:S02]  /*8cb0*/  SEL R0, R24.reuse, R21, !P2 ;  /* 0x0000001518007207 */ /* 0x048fe40005000000 */
[----:B0-----:R-:W-:-:S03]  /*8cc0*/  SEL R3, R24, R18, !P2 ;  /* 0x0000001218037207 */ /* 0x001fc60005000000 */
[----:B------:R0:W-:Y:S01]  /*8cd0*/  STL [R1+0xac], R0 ;  /* 0x0000ac0001007387 */ /* 0x0001e20000100800 */
[----:B-1----:R-:W-:-:S03]  /*8ce0*/  SEL R2, R24, R16, !P2 ;  /* 0x0000001018027207 */ /* 0x002fc60005000000 */
[----:B------:R-:W-:Y:S04]  /*8cf0*/  STL [R1+0xa8], R3 ;  /* 0x0000a80301007387 */ /* 0x000fe80000100800 */
[----:B------:R-:W2:Y:S01]  /*8d00*/  LDL.LU R28, [R1+0x6c] ;  /* 0x00006c00011c7983 */ /* 0x000ea20000300800 */
[----:B0-----:R-:W-:-:S03]  /*8d10*/  SEL R0, R24, R14, !P2 ;  /* 0x0000000e18007207 */ /* 0x001fc60005000000 */
[----:B------:R4:W-:Y:S04]  /*8d20*/  STL [R1+0xa4], R2 ;  /* 0x0000a40201007387 */ /* 0x0009e80000100800 */
[----:B------:R0:W-:Y:S04]  /*8d30*/  STL [R1+0x98], R0 ;  /* 0x0000980001007387 */ /* 0x0001e80000100800 */
[----:B------:R-:W3:Y:S01]  /*8d40*/  LDL.LU R25, [R1+0x5c] ;  /* 0x00005c0001197983 */ /* 0x000ee20000300800 */
[----:B----4-:R-:W-:-:S05]  /*8d50*/  SEL R2, R24, R11, !P2 ;  /* 0x0000000b18027207 */ /* 0x010fca0005000000 */
[----:B------:R1:W-:Y:S04]  /*8d60*/  STL [R1+0x94], R2 ;  /* 0x0000940201007387 */ /* 0x0003e80000100800 */
[----:B------:R-:W4:Y:S01]  /*8d70*/  LDL.LU R10, [R1+0x60] ;  /* 0x00006000010a7983 */ /* 0x000f220000300800 */
[----:B0-----:R-:W-:-:S05]  /*8d80*/  SEL R0, R24, R9, !P2 ;  /* 0x0000000918007207 */ /* 0x001fca0005000000 */
[----:B------:R0:W-:Y:S04]  /*8d90*/  STL [R1+0x8c], R0 ;  /* 0x00008c0001007387 */ /* 0x0001e80000100800 */
[----:B------:R-:W4:Y:S01]  /*8da0*/  LDL.LU R12, [R1+0x64] ;  /* 0x00006400010c7983 */ /* 0x000f220000300800 */
[----:B-1----:R-:W-:-:S05]  /*8db0*/  SEL R2, R24, R7, !P2 ;  /* 0x0000000718027207 */ /* 0x002fca0005000000 */
[----:B------:R1:W-:Y:S04]  /*8dc0*/  STL [R1+0x88], R2 ;  /* 0x0000880201007387 */ /* 0x0003e80000100800 */
[----:B------:R-:W4:Y:S04]  /*8dd0*/  LDL.LU R19, [R1+0x1f0] ;  /* 0x0001f00001137983 */ /* 0x000f280000300800 */
[----:B------:R-:W4:Y:S01]  /*8de0*/  LDL.LU R17, [R1+0x200] ;  /* 0x0002000001117983 */ /* 0x000f220000300800 */
[----:B0-----:R-:W-:-:S05]  /*8df0*/  SEL R0, R24, R20, !P2 ;  /* 0x0000001418007207 */ /* 0x001fca0005000000 */
[----:B------:R0:W-:Y:S04]  /*8e00*/  STL [R1+0x84], R0 ;  /* 0x0000840001007387 */ /* 0x0001e80000100800 */
[----:B------:R-:W4:Y:S04]  /*8e10*/  LDL.LU R13, [R1+0x1f4] ;  /* 0x0001f400010d7983 */ /* 0x000f280000300800 */
[----:B------:R-:W4:Y:S04]  /*8e20*/  LDL.LU R8, [R1+0x1fc] ;  /* 0x0001fc0001087983 */ /* 0x000f280000300800 */
[----:B------:R-:W4:Y:S04]  /*8e30*/  LDL.LU R5, [R1+0x1f8] ;  /* 0x0001f80001057983 */ /* 0x000f280000300800 */
[----:B------:R-:W4:Y:S04]  /*8e40*/  LDL.LU R3, [R1+0x1ec] ;  /* 0x0001ec0001037983 */ /* 0x000f280000300800 */
[----:B-1----:R-:W4:Y:S04]  /*8e50*/  LDL.LU R2, [R1+0x1dc] ;  /* 0x0001dc0001027983 */ /* 0x002f280000300800 */
[----:B0-----:R-:W4:Y:S04]  /*8e60*/  LDL.LU R0, [R1+0x1d8] ;  /* 0x0001d80001007983 */ /* 0x001f280000300800 */
[----:B------:R-:W4:Y:S04]  /*8e70*/  LDL.LU R23, [R1+0x1d4] ;  /* 0x0001d40001177983 */ /* 0x000f280000300800 */
[----:B------:R-:W4:Y:S04]  /*8e80*/  LDL.LU R22, [R1+0x1cc] ;  /* 0x0001cc0001167983 */ /* 0x000f280000300800 */
[----:B------:R-:W4:Y:S04]  /*8e90*/  LDL.LU R21, [R1+0x1a0] ;  /* 0x0001a00001157983 */ /* 0x000f280000300800 */
[----:B------:R-:W4:Y:S04]  /*8ea0*/  LDL.LU R18, [R1+0x198] ;  /* 0x0001980001127983 */ /* 0x000f280000300800 */
[----:B------:R-:W4:Y:S04]  /*8eb0*/  LDL.LU R16, [R1+0x180] ;  /* 0x0001800001107983 */ /* 0x000f280000300800 */
[----:B------:R-:W4:Y:S04]  /*8ec0*/  LDL.LU R14, [R1+0x170] ;  /* 0x00017000010e7983 */ /* 0x000f280000300800 */
[----:B------:R-:W4:Y:S04]  /*8ed0*/  LDL.LU R20, [R1+0x160] ;  /* 0x0001600001147983 */ /* 0x000f280000300800 */
[----:B------:R-:W4:Y:S01]  /*8ee0*/  LDL.LU R11, [R1+0x90] ;  /* 0x00009000010b7983 */ /* 0x000f220000300800 */
[----:B------:R-:W-:-:S05]  /*8ef0*/  SEL R6, R24, R6, !P2 ;  /* 0x0000000618067207 */ /* 0x000fca0005000000 */
[----:B------:R0:W-:Y:S01]  /*8f00*/  STL [R1+0x80], R6 ;  /* 0x0000800601007387 */ /* 0x0001e20000100800 */
[----:B------:R-:W-:-:S03]  /*8f10*/  SEL R4, R24, R4, !P2 ;  /* 0x0000000418047207 */ /* 0x000fc60005000000 */
[----:B------:R-:W4:Y:S04]  /*8f20*/  LDL.LU R9, [R1+0x9c] ;  /* 0x00009c0001097983 */ /* 0x000f280000300800 */
[----:B------:R1:W-:Y:S04]  /*8f30*/  STL [R1+0x7c], R4 ;  /* 0x00007c0401007387 */ /* 0x0003e80000100800 */
[----:B------:R-:W4:Y:S04]  /*8f40*/  LDL.LU R7, [R1+0xa0] ;  /* 0x0000a00001077983 */ /* 0x000f280000300800 */
[----:B0-----:R-:W4:Y:S04]  /*8f50*/  LDL.LU R6, [R1+0xc0] ;  /* 0x0000c00001067983 */ /* 0x001f280000300800 */
[----:B-1----:R-:W4:Y:S04]  /*8f60*/  LDL.LU R4, [R1+0x118] ;  /* 0x0001180001047983 */ /* 0x002f280000300800 */
[----:B------:R-:W4:Y:S01]  /*8f70*/  LDL.LU R15, [R1+0xd0] ;  /* 0x0000d000010f7983 */ /* 0x000f220000300800 */
[----:B--2---:R-:W-:-:S05]  /*8f80*/  SEL R28, R24, R28, !P2 ;  /* 0x0000001c181c7207 */ /* 0x004fca0005000000 */
[----:B------:R0:W-:Y:S01]  /*8f90*/  STL [R1+0x74], R28 ;  /* 0x0000741c01007387 */ /* 0x0001e20000100800 */
[----:B---3--:R-:W-:-:S03]  /*8fa0*/  SEL R25, R24, R25, !P2 ;  /* 0x0000001918197207 */ /* 0x008fc60005000000 */
[----:B0-----:R-:W2:Y:S04]  /*8fb0*/  LDL.LU R28, [R1+0xc8] ;  /* 0x0000c800011c7983 */ /* 0x001ea80000300800 */
[----:B------:R0:W-:Y:S01]  /*8fc0*/  STL [R1+0x6c], R25 ;  /* 0x00006c1901007387 */ /* 0x0001e20000100800 */
[----:B----4-:R-:W-:-:S03]  /*8fd0*/  SEL R10, R24, R10, !P2 ;  /* 0x0000000a180a7207 */ /* 0x010fc60005000000 */
[----:B0-----:R-:W3:Y:S04]  /*8fe0*/  LDL.LU R25, [R1+0x78] ;  /* 0x0000780001197983 */ /* 0x001ee80000300800 */
[----:B------:R0:W-:Y:S01]  /*8ff0*/  STL [R1+0x68], R10 ;  /* 0x0000680a01007387 */ /* 0x0001e20000100800 */
[----:B------:R-:W-:-:S03]  /*9000*/  SEL R12, R24, R12, !P2 ;  /* 0x0000000c180c7207 */ /* 0x000fc60005000000 */
[----:B0-----:R-:W4:Y:S04]  /*9010*/  LDL.LU R10, [R1+0x70] ;  /* 0x00007000010a7983 */ /* 0x001f280000300800 */
[----:B------:R0:W-:Y:S01]  /*9020*/  STL [R1+0x64], R12 ;  /* 0x0000640c01007387 */ /* 0x0001e20000100800 */
[----:B------:R-:W-:-:S03]  /*9030*/  SEL R19, R24, R19, !P2 ;  /* 0x0000001318137207 */ /* 0x000fc60005000000 */
[----:B0-----:R-:W2:Y:S01]  /*9040*/  LDL.LU R12, [R1+0x20] ;  /* 0x00002000010c7983 */ /* 0x001ea20000300800 */
[----:B------:R-:W-:-:S03]  /*9050*/  SEL R17, R24, R17, !P2 ;  /* 0x0000001118117207 */ /* 0x000fc60005000000 */
[----:B------:R0:W-:Y:S04]  /*9060*/  STL [R1+0x60], R19 ;  /* 0x0000601301007387 */ /* 0x0001e80000100800 */
[----:B0-----:R-:W2:Y:S04]  /*9070*/  LDL.LU R19, [R1+0x14bc] ;  /* 0x0014bc0001137983 */ /* 0x001ea80000300800 */
[----:B------:R0:W-:Y:S04]  /*9080*/  STL [R1+0x5c], R17 ;  /* 0x00005c1101007387 */ /* 0x0001e80000100800 */
[----:B0-----:R-:W2:Y:S01]  /*9090*/  LDL.LU R17, [R1+0x14b8] ;  /* 0x0014b80001117983 */ /* 0x001ea20000300800 */
[----:B------:R-:W-:-:S02]  /*90a0*/  SEL R13, R24, R13, !P2 ;  /* 0x0000000d180d7207 */ /* 0x000fc40005000000 */
[----:B------:R-:W-:-:S03]  /*90b0*/  SEL R8, R24, R8, !P2 ;  /* 0x0000000818087207 */ /* 0x000fc60005000000 */
[----:B------:R0:W-:Y:S01]  /*90c0*/  STL [R1+0x58], R13 ;  /* 0x0000580d01007387 */ /* 0x0001e20000100800 */
[C---:B------:R-:W-:Y:S02]  /*90d0*/  SEL R5, R24.reuse, R5, !P2 ;  /* 0x0000000518057207 */ /* 0x040fe40005000000 */
[C---:B------:R-:W-:Y:S01]  /*90e0*/  SEL R3, R24.reuse, R3, !P2 ;  /* 0x0000000318037207 */ /* 0x040fe20005000000 */
[----:B0-----:R-:W2:Y:S01]  /*90f0*/  LDL.LU R13, [R1+0x14b4] ;  /* 0x0014b400010d7983 */ /* 0x001ea20000300800 */
[----:B------:R-:W-:-:S03]  /*9100*/  SEL R2, R24, R2, !P2 ;  /* 0x0000000218027207 */ /* 0x000fc60005000000 */
[----:B------:R0:W-:Y:S01]  /*9110*/  STL [R1+0x54], R8 ;  /* 0x0000540801007387 */ /* 0x0001e20000100800 */
[C---:B------:R-:W-:Y:S02]  /*9120*/  SEL R0, R24.reuse, R0, !P2 ;  /* 0x0000000018007207 */ /* 0x040fe40005000000 */
[C---:B------:R-:W-:Y:S01]  /*9130*/  SEL R23, R24.reuse, R23, !P2 ;  /* 0x0000001718177207 */ /* 0x040fe20005000000 */
[----:B0-----:R-:W2:Y:S04]  /*9140*/  LDL.LU R8, [R1+0x14b0] ;  /* 0x0014b00001087983 */ /* 0x001ea80000300800 */
[----:B------:R0:W-:Y:S01]  /*9150*/  STL [R1+0x50], R5 ;  /* 0x0000500501007387 */ /* 0x0001e20000100800 */
[C---:B------:R-:W-:Y:S02]  /*9160*/  SEL R22, R24.reuse, R22, !P2 ;  /* 0x0000001618167207 */ /* 0x040fe40005000000 */
[C---:B------:R-:W-:Y:S01]  /*9170*/  SEL R21, R24.reuse, R21, !P2 ;  /* 0x0000001518157207 */ /* 0x040fe20005000000 */
[----:B0-----:R-:W2:Y:S04]  /*9180*/  LDL.LU R5, [R1+0x14ac] ;  /* 0x0014ac0001057983 */ /* 0x001ea80000300800 */
[----:B------:R0:W-:Y:S01]  /*9190*/  STL [R1+0x4c], R3 ;  /* 0x00004c0301007387 */ /* 0x0001e20000100800 */
[----:B------:R-:W-:-:S03]  /*91a0*/  SEL R18, R24, R18, !P2 ;  /* 0x0000001218127207 */ /* 0x000fc60005000000 */
        /* <DEDUP_REMOVED lines=10> */
[----:B------:R0:W-:Y:S04]  /*9250*/  STL [R1+0x3c], R22 ;  /* 0x00003c1601007387 */ /* 0x0001e80000100800 */
        /* <DEDUP_REMOVED lines=10> */
[----:B0-----:R-:W2:Y:S01]  /*9300*/  LDL.LU R20, [R1+0x1484] ;  /* 0x0014840001147983 */ /* 0x001ea20000300800 */
[----:B------:R-:W-:-:S02]  /*9310*/  SEL R11, R24, R11, !P2 ;  /* 0x0000000b180b7207 */ /* 0x000fc40005000000 */
[C---:B------:R-:W-:Y:S02]  /*9320*/  SEL R9, R24.reuse, R9, !P2 ;  /* 0x0000000918097207 */ /* 0x040fe40005000000 */
[C---:B------:R-:W-:Y:S02]  /*9330*/  SEL R7, R24.reuse, R7, !P2 ;  /* 0x0000000718077207 */ /* 0x040fe40005000000 */
[C---:B------:R-:W-:Y:S02]  /*9340*/  SEL R6, R24.reuse, R6, !P2 ;  /* 0x0000000618067207 */ /* 0x040fe40005000000 */
[C---:B------:R-:W-:Y:S02]  /*9350*/  SEL R4, R24.reuse, R4, !P2 ;  /* 0x0000000418047207 */ /* 0x040fe40005000000 */
[----:B--2---:R-:W-:-:S05]  /*9360*/  SEL R20, R24, R20, !P2 ;  /* 0x0000001418147207 */ /* 0x004fca0005000000 */
        /* <DEDUP_REMOVED lines=14> */
[C---:B---3--:R-:W-:Y:S01]  /*9450*/  SEL R25, R24.reuse, R25, !P2 ;  /* 0x0000001918197207 */ /* 0x048fe20005000000 */
[----:B------:R-:W-:Y:S01]  /*9460*/  STL [R1+0x13e4], R15 ;  /* 0x0013e40f01007387 */ /* 0x000fe20000100800 */
[C---:B----4-:R-:W-:Y:S02]  /*9470*/  SEL R10, R24.reuse, R10, !P2 ;  /* 0x0000000a180a7207 */ /* 0x050fe40005000000 */
[C---:B------:R-:W-:Y:S02]  /*9480*/  SEL R12, R24.reuse, R12, !P2 ;  /* 0x0000000c180c7207 */ /* 0x040fe40005000000 */
[----:B--2---:R-:W-:-:S05]  /*9490*/  SEL R20, R24, R20, !P2 ;  /* 0x0000001418147207 */ /* 0x004fca0005000000 */
[----:B------:R-:W-:Y:S04]  /*94a0*/  STL [R1+0x8], R20 ;  /* 0x0000081401007387 */ /* 0x000fe80000100800 */
[----:B------:R-:W-:Y:S04]  /*94b0*/  STL [R1+0x13e8], R28 ;  /* 0x0013e81c01007387 */ /* 0x000fe80000100800 */
[----:B------:R-:W-:Y:S04]  /*94c0*/  STL [R1+0x13ec], R25 ;  /* 0x0013ec1901007387 */ /* 0x000fe80000100800 */
[----:B------:R0:W-:Y:S04]  /*94d0*/  STL [R1+0x13f0], R10 ;  /* 0x0013f00a01007387 */ /* 0x0001e80000100800 */
[----:B0-----:R-:W2:Y:S04]  /*94e0*/  LDL.LU R10, [R1+0x1c8] ;  /* 0x0001c800010a7983 */ /* 0x001ea80000300800 */
[----:B------:R-:W3:Y:S04]  /*94f0*/  LDL.LU R25, [R1+0x1c4] ;  /* 0x0001c40001197983 */ /* 0x000ee80000300800 */
[----:B------:R-:W4:Y:S04]  /*9500*/  LDL.LU R28, [R1+0x1c0] ;  /* 0x0001c000011c7983 */ /* 0x000f280000300800 */
[----:B------:R-:W2:Y:S01]  /*9510*/  LDL.LU R15, [R1+0x1bc] ;  /* 0x0001bc00010f7983 */ /* 0x000ea20000300800 */
[----:B------:R-:W-:-:S03]  /*9520*/  SEL R7, R24, R7, !P2 ;  /* 0x0000000718077207 */ /* 0x000fc60005000000 */
[----:B------:R0:W-:Y:S04]  /*9530*/  STL [R1+0x13f4], R12 ;  /* 0x0013f40c01007387 */ /* 0x0001e80000100800 */
[----:B0-----:R-:W2:Y:S01]  /*9540*/  LDL.LU R12, [R1+0x1d0] ;  /* 0x0001d000010c7983 */ /* 0x001ea20000300800 */
[C---:B------:R-:W-:Y:S02]  /*9550*/  SEL R6, R24.reuse, R6, !P2 ;  /* 0x0000000618067207 */ /* 0x040fe40005000000 */
[----:B------:R-:W-:-:S05]  /*9560*/  SEL R4, R24, R4, !P2 ;  /* 0x0000000418047207 */ /* 0x000fca0005000000 */
[----:B------:R0:W-:Y:S04]  /*9570*/  STL [R1+0x13f8], R4 ;  /* 0x0013f80401007387 */ /* 0x0001e80000100800 */
[----:B0-----:R-:W3:Y:S04]  /*9580*/  LDL.LU R4, [R1+0x1e4] ;  /* 0x0001e40001047983 */ /* 0x001ee80000300800 */
[----:B------:R0:W-:Y:S04]  /*9590*/  STL [R1+0x13fc], R6 ;  /* 0x0013fc0601007387 */ /* 0x0001e80000100800 */
[----:B0-----:R-:W4:Y:S04]  /*95a0*/  LDL.LU R6, [R1+0x1e8] ;  /* 0x0001e80001067983 */ /* 0x001f280000300800 */
[----:B------:R0:W-:Y:S04]  /*95b0*/  STL [R1+0x1400], R7 ;  /* 0x0014000701007387 */ /* 0x0001e80000100800 */
[----:B0-----:R-:W4:Y:S04]  /*95c0*/  LDL.LU R7, [R1+0x1e0] ;  /* 0x0001e00001077983 */ /* 0x001f280000300800 */
[----:B------:R-:W0:Y:S01]  /*95d0*/  S2R R20, SR_TID.X ;  /* 0x0000000000147919 */ /* 0x000e220000002100 */
[----:B------:R-:W-:-:S02]  /*95e0*/  SEL R9, R24, R9, !P2 ;  /* 0x0000000918097207 */ /* 0x000fc40005000000 */
[C---:B------:R-:W-:Y:S02]  /*95f0*/  SEL R11, R24.reuse, R11, !P2 ;  /* 0x0000000b180b7207 */ /* 0x040fe40005000000 */
[C---:B------:R-:W-:Y:S02]  /*9600*/  SEL R14, R24.reuse, R14, !P2 ;  /* 0x0000000e180e7207 */ /* 0x040fe40005000000 */
[C---:B------:R-:W-:Y:S01]  /*9610*/  SEL R16, R24.reuse, R16, !P2 ;  /* 0x0000001018107207 */ /* 0x040fe20005000000 */
[----:B------:R-:W-:Y:S01]  /*9620*/  STL [R1+0x1404], R9 ;  /* 0x0014040901007387 */ /* 0x000fe20000100800 */
[C---:B------:R-:W-:Y:S02]  /*9630*/  SEL R18, R24.reuse, R18, !P2 ;  /* 0x0000001218127207 */ /* 0x040fe40005000000 */
[C---:B------:R-:W-:Y:S01]  /*9640*/  SEL R21, R24.reuse, R21, !P2 ;  /* 0x0000001518157207 */ /* 0x040fe20005000000 */
[----:B------:R-:W-:Y:S01]  /*9650*/  STL [R1+0x1408], R11 ;  /* 0x0014080b01007387 */ /* 0x000fe20000100800 */
[----:B------:R-:W-:-:S02]  /*9660*/  SEL R22, R24, R22, !P2 ;  /* 0x0000001618167207 */ /* 0x000fc40005000000 */
[C---:B------:R-:W-:Y:S01]  /*9670*/  SEL R23, R24.reuse, R23, !P2 ;  /* 0x0000001718177207 */ /* 0x040fe20005000000 */
[----:B------:R-:W-:Y:S01]  /*9680*/  STL [R1+0x140c], R14 ;  /* 0x00140c0e01007387 */ /* 0x000fe20000100800 */
[C---:B------:R-:W-:Y:S02]  /*9690*/  SEL R0, R24.reuse, R0, !P2 ;  /* 0x0000000018007207 */ /* 0x040fe40005000000 */
[C---:B------:R-:W-:Y:S01]  /*96a0*/  SEL R2, R24.reuse, R2, !P2 ;  /* 0x0000000218027207 */ /* 0x040fe20005000000 */
[----:B------:R-:W-:Y:S01]  /*96b0*/  STL [R1+0x1410], R16 ;  /* 0x0014101001007387 */ /* 0x000fe20000100800 */
[----:B------:R-:W-:-:S03]  /*96c0*/  SEL R3, R24, R3, !P2 ;  /* 0x0000000318037207 */ /* 0x000fc60005000000 */
[----:B------:R-:W-:Y:S01]  /*96d0*/  STL [R1+0x1414], R18 ;  /* 0x0014141201007387 */ /* 0x000fe20000100800 */
[----:B0-----:R-:W-:Y:S02]  /*96e0*/  LOP3.LUT R20, R20, 0x3f, RZ, 0xc0, !PT ;  /* 0x0000003f14147812 */ /* 0x001fe400078ec0ff */
[C---:B------:R-:W-:Y:S01]  /*96f0*/  SEL R5, R24.reuse, R5, !P2 ;  /* 0x0000000518057207 */ /* 0x040fe20005000000 */
[----:B------:R-:W-:Y:S01]  /*9700*/  STL [R1+0x1418], R21 ;  /* 0x0014181501007387 */ /* 0x000fe20000100800 */
[C---:B------:R-:W-:Y:S01]  /*9710*/  SEL R8, R24.reuse, R8, !P2 ;  /* 0x0000000818087207 */ /* 0x040fe20005000000 */
[----:B------:R-:W-:Y:S02]  /*9720*/  @!P1 IMAD.MOV R26, RZ, RZ, -R26 ;  /* 0x000000ffff1a9224 */ /* 0x000fe400078e0a1a */
[----:B------:R-:W-:Y:S01]  /*9730*/  STL [R1+0x141c], R22 ;  /* 0x00141c1601007387 */ /* 0x000fe20000100800 */
[----:B------:R-:W-:Y:S01]  /*9740*/  SEL R13, R24, R13, !P2 ;  /* 0x0000000d180d7207 */ /* 0x000fe20005000000 */
[----:B------:R-:W-:-:S02]  /*9750*/  IMAD R20, R20, c[0x0][0x18c], RZ ;  /* 0x0000630014147a24 */ /* 0x000fc400078e02ff */
[----:B------:R-:W-:Y:S01]  /*9760*/  STL [R1+0x1420], R23 ;  /* 0x0014201701007387 */ /* 0x000fe20000100800 */
[----:B------:R-:W-:-:S03]  /*9770*/  SEL R17, R24, R17, !P2 ;  /* 0x0000001118117207 */ /* 0x000fc60005000000 */
[----:B------:R-:W-:Y:S01]  /*9780*/  STL [R1+0x1424], R0 ;  /* 0x0014240001007387 */ /* 0x000fe20000100800 */
[----:B------:R-:W-:-:S03]  /*9790*/  SEL R19, R24, R19, !P2 ;  /* 0x0000001318137207 */ /* 0x000fc60005000000 */
[----:B------:R2:W-:Y:S01]  /*97a0*/  STL [R1+0x1428], R2 ;  /* 0x0014280201007387 */ /* 0x0005e20000100800 */
[----:B------:R-:W-:-:S03]  /*97b0*/  SEL R29, R24, R29, !P2 ;  /* 0x0000001d181d7207 */ /* 0x000fc60005000000 */
[----:B------:R3:W-:Y:S01]  /*97c0*/  STL [R1+0x142c], R3 ;  /* 0x00142c0301007387 */ /* 0x0007e20000100800 */
[----:B------:R-:W-:-:S03]  /*97d0*/  SEL R27, R24, R27, !P2 ;  /* 0x0000001b181b7207 */ /* 0x000fc60005000000 */
[----:B------:R-:W-:Y:S01]  /*97e0*/  STL [R1+0x1430], R5 ;  /* 0x0014300501007387 */ /* 0x000fe20000100800 */
[----:B------:R-:W-:-:S03]  /*97f0*/  SEL R24, R24, R26, !P2 ;  /* 0x0000001a18187207 */ /* 0x000fc60005000000 */
[----:B------:R-:W-:Y:S01]  /*9800*/  STL [R1+0x1434], R8 ;  /* 0x0014340801007387 */ /* 0x000fe20000100800 */
[----:B------:R-:W-:-:S03]  /*9810*/  LEA.HI.X.SX32 R20, R20, c[0x0][0x16c], 0x1, P6 ;  /* 0x00005b0014147a11 */ /* 0x000fc600030f0eff */
[----:B------:R-:W-:Y:S04]  /*9820*/  STL [R1+0x1438], R13 ;  /* 0x0014380d01007387 */ /* 0x000fe80000100800 */
[----:B------:R-:W-:Y:S04]  /*9830*/  STL [R1+0x143c], R17 ;  /* 0x00143c1101007387 */ /* 0x000fe80000100800 */
[----:B------:R-:W-:Y:S04]  /*9840*/  STL [R1+0x1440], R19 ;  /* 0x0014401301007387 */ /* 0x000fe80000100800 */
[----:B------:R-:W-:Y:S04]  /*9850*/  STL [R1+0x1444], R29 ;  /* 0x0014441d01007387 */ /* 0x000fe80000100800 */
[----:B------:R-:W-:Y:S04]  /*9860*/  STL [R1+0x1448], R27 ;  /* 0x0014481b01007387 */ /* 0x000fe80000100800 */
[----:B------:R-:W-:Y:S04]  /*9870*/  STL [R1+0x144c], R24 ;  /* 0x00144c1801007387 */ /* 0x000fe80000100800 */
[----:B------:R-:W-:Y:S01]  /*9880*/  STL [R1+0x1450], R20 ;  /* 0x0014501401007387 */ /* 0x000fe20000100800 */
[----:B--2---:R-:W-:-:S02]  /*9890*/  IMAD R2, R12, c[0x0][0x190], RZ ;  /* 0x000064000c027a24 */ /* 0x004fc400078e02ff */
[----:B---3--:R-:W-:Y:S02]  /*98a0*/  IMAD R3, R4, c[0x0][0x190], RZ ;  /* 0x0000640004037a24 */ /* 0x008fe400078e02ff */
[----:B----4-:R-:W-:Y:S02]  /*98b0*/  IMAD R0, R6, c[0x0][0x190], RZ ;  /* 0x0000640006007a24 */ /* 0x010fe400078e02ff */
[----:B------:R-:W-:-:S05]  /*98c0*/  IMAD R26, R7, c[0x0][0x190], RZ ;  /* 0x00006400071a7a24 */ /* 0x000fca00078e02ff */
[----:B------:R-:W-:Y:S04]  /*98d0*/  STL [R1+0x1454], R26 ;  /* 0x0014541a01007387 */ /* 0x000fe80000100800 */
[----:B------:R0:W-:Y:S04]  /*98e0*/  STL [R1+0x20], R0 ;  /* 0x0000200001007387 */ /* 0x0001e80000100800 */
[----:B------:R1:W-:Y:S01]  /*98f0*/  STL [R1+0x70], R3 ;  /* 0x0000700301007387 */ /* 0x0003e20000100800 */
[----:B0-----:R-:W-:-:S03]  /*9900*/  IMAD R0, R10, c[0x0][0x190], RZ ;  /* 0x000064000a007a24 */ /* 0x001fc600078e02ff */
[----:B------:R0:W-:Y:S01]  /*9910*/  STL [R1+0x78], R2 ;  /* 0x0000780201007387 */ /* 0x0001e20000100800 */
[----:B-1----:R-:W-:-:S03]  /*9920*/  IMAD R3, R25, c[0x0][0x190], RZ ;  /* 0x0000640019037a24 */ /* 0x002fc600078e02ff */
[----:B------:R1:W-:Y:S04]  /*9930*/  STL [R1+0x90], R0 ;  /* 0x0000900001007387 */ /* 0x0003e80000100800 */
[----:B------:R-:W-:Y:S04]  /*9940*/  STL [R1+0x9c], R3 ;  /* 0x00009c0301007387 */ /* 0x000fe80000100800 */
[----:B------:R-:W2:Y:S01]  /*9950*/  LDL.LU R26, [R1+0x1b0] ;  /* 0x0001b000011a7983 */ /* 0x000ea20000300800 */
[----:B0-----:R-:W-:Y:S02]  /*9960*/  IMAD R2, R28, c[0x0][0x190], RZ ;  /* 0x000064001c027a24 */ /* 0x001fe400078e02ff */
[----:B-1----:R-:W-:-:S03]  /*9970*/  IMAD R0, R15, c[0x0][0x190], RZ ;  /* 0x000064000f007a24 */ /* 0x002fc600078e02ff */
[----:B------:R-:W-:Y:S04]  /*9980*/  STL [R1+0xa0], R2 ;  /* 0x0000a00201007387 */ /* 0x000fe80000100800 */
[----:B--2---:R0:W-:Y:S04]  /*9990*/  STL [R1+0x1468], R26 ;  /* 0x0014681a01007387 */ /* 0x0041e80000100800 */
[----:B------:R-:W-:Y:S04]  /*99a0*/  STL [R1+0xc0], R0 ;  /* 0x0000c00001007387 */ /* 0x000fe80000100800 */
[----:B0-----:R-:W2:Y:S04]  /*99b0*/  LDL.LU R26, [R1+0x1b4] ;  /* 0x0001b400011a7983 */ /* 0x001ea80000300800 */
[----:B--2---:R0:W-:Y:S04]  /*99c0*/  STL [R1+0x146c], R26 ;  /* 0x00146c1a01007387 */ /* 0x0041e80000100800 */
[----:B0-----:R-:W2:Y:S04]  /*99d0*/  LDL.LU R26, [R1+0x1b8] ;  /* 0x0001b800011a7983 */ /* 0x001ea80000300800 */
[----:B------:R-:W3:Y:S04]  /*99e0*/  LDL.LU R20, [R1+0x1ac] ;  /* 0x0001ac0001147983 */ /* 0x000ee80000300800 */
[----:B------:R-:W4:Y:S04]  /*99f0*/  LDL.LU R24, [R1+0x1a8] ;  /* 0x0001a80001187983 */ /* 0x000f280000300800 */
        /* <DEDUP_REMOVED lines=25> */
[----:B------:R-:W3:Y:S01]  /*9b90*/  LDL.LU R15, [R1+0x12c] ;  /* 0x00012c00010f7983 */ /* 0x000ee20000300800 */
[----:B--2---:R-:W-:-:S05]  /*9ba0*/  IMAD R26, R26, c[0x0][0x190], RZ ;  /* 0x000064001a1a7a24 */ /* 0x004fca00078e02ff */
[----:B------:R0:W-:Y:S04]  /*9bb0*/  STL [R1+0xc8], R26 ;  /* 0x0000c81a01007387 */ /* 0x0001e80000100800 */
[----:B0-----:R-:W2:Y:S02]  /*9bc0*/  LDL.LU R26, [R1+0x146c] ;  /* 0x00146c00011a7983 */ /* 0x001ea40000300800 */
[----:B--2---:R-:W-:-:S05]  /*9bd0*/  IMAD R26, R26, c[0x0][0x190], RZ ;  /* 0x000064001a1a7a24 */ /* 0x004fca00078e02ff */
[----:B------:R0:W-:Y:S04]  /*9be0*/  STL [R1+0xcc], R26 ;  /* 0x0000cc1a01007387 */ /* 0x0001e80000100800 */
[----:B0-----:R-:W2:Y:S02]  /*9bf0*/  LDL.LU R26, [R1+0x1468] ;  /* 0x00146800011a7983 */ /* 0x001ea40000300800 */
[----:B--2---:R-:W-:-:S05]  /*9c00*/  IMAD R26, R26, c[0x0][0x190], RZ ;  /* 0x000064001a1a7a24 */ /* 0x004fca00078e02ff */
[----:B------:R3:W-:Y:S02]  /*9c10*/  STL [R1+0xd0], R26 ;  /* 0x0000d01a01007387 */ /* 0x0007e40000100800 */
[----:B---3--:R-:W-:Y:S02]  /*9c20*/  IMAD R26, R20, c[0x0][0x190], RZ ;  /* 0x00006400141a7a24 */ /* 0x008fe400078e02ff */
[----:B----4-:R-:W-:-:S03]  /*9c30*/  IMAD R20, R24, c[0x0][0x190], RZ ;  /* 0x0000640018147a24 */ /* 0x010fc600078e02ff */
[----:B------:R0:W-:Y:S01]  /*9c40*/  STL [R1+0x118], R26 ;  /* 0x0001181a01007387 */ /* 0x0001e20000100800 */
[----:B------:R-:W-:-:S03]  /*9c50*/  IMAD R24, R29, c[0x0][0x190], RZ ;  /* 0x000064001d187a24 */ /* 0x000fc600078e02ff */
[----:B------:R1:W-:Y:S01]  /*9c60*/  STL [R1+0x160], R20 ;  /* 0x0001601401007387 */ /* 0x0003e20000100800 */
[----:B0-----:R-:W-:Y:S02]  /*9c70*/  IMAD R26, R27, c[0x0][0x190], RZ ;  /* 0x000064001b1a7a24 */ /* 0x001fe400078e02ff */
[----:B-1----:R-:W-:Y:S02]  /*9c80*/  IMAD R20, R19, c[0x0][0x190], RZ ;  /* 0x0000640013147a24 */ /* 0x002fe400078e02ff */
[----:B------:R-:W-:Y:S01]  /*9c90*/  IMAD R19, R17, c[0x0][0x190], RZ ;  /* 0x0000640011137a24 */ /* 0x000fe200078e02ff */
[----:B------:R-:W-:Y:S01]  /*9ca0*/  STL [R1+0x170], R26 ;  /* 0x0001701a01007387 */ /* 0x000fe20000100800 */
[----:B------:R-:W-:Y:S02]  /*9cb0*/  IMAD R17, R13, c[0x0][0x190], RZ ;  /* 0x000064000d117a24 */ /* 0x000fe400078e02ff */
[----:B------:R-:W-:Y:S01]  /*9cc0*/  IMAD R13, R8, c[0x0][0x190], RZ ;  /* 0x00006400080d7a24 */ /* 0x000fe200078e02ff */
[----:B------:R-:W-:Y:S01]  /*9cd0*/  STL [R1+0x180], R24 ;  /* 0x0001801801007387 */ /* 0x000fe20000100800 */
[----:B------:R-:W-:-:S02]  /*9ce0*/  IMAD R8, R5, c[0x0][0x190], RZ ;  /* 0x0000640005087a24 */ /* 0x000fc400078e02ff */
[----:B------:R-:W-:Y:S01]  /*9cf0*/  IMAD R5, R3, c[0x0][0x190], RZ ;  /* 0x0000640003057a24 */ /* 0x000fe200078e02ff */
[----:B------:R-:W-:Y:S01]  /*9d00*/  STL [R1+0x194], R20 ;  /* 0x0001941401007387 */ /* 0x000fe20000100800 */
[----:B------:R-:W-:-:S03]  /*9d10*/  IMAD R3, R2, c[0x0][0x190], RZ ;  /* 0x0000640002037a24 */ /* 0x000fc600078e02ff */
[----:B------:R-:W-:Y:S01]  /*9d20*/  STL [R1+0x190], R19 ;  /* 0x0001901301007387 */ /* 0x000fe20000100800 */
[----:B------:R-:W-:-:S03]  /*9d30*/  IMAD R2, R0, c[0x0][0x190], RZ ;  /* 0x0000640000027a24 */ /* 0x000fc600078e02ff */
[----:B------:R-:W-:Y:S01]  /*9d40*/  STL [R1+0x18c], R17 ;  /* 0x00018c1101007387 */ /* 0x000fe20000100800 */
[----:B------:R-:W-:-:S03]  /*9d50*/  IMAD R0, R23, c[0x0][0x190], RZ ;  /* 0x0000640017007a24 */ /* 0x000fc600078e02ff */
[----:B------:R-:W-:Y:S04]  /*9d60*/  STL [R1+0x188], R13 ;  /* 0x0001880d01007387 */ /* 0x000fe80000100800 */
[----:B------:R-:W-:Y:S04]  /*9d70*/  STL [R1+0x184], R8 ;  /* 0x0001840801007387 */ /* 0x000fe80000100800 */
[----:B------:R-:W-:Y:S04]  /*9d80*/  STL [R1+0x17c], R5 ;  /* 0x00017c0501007387 */ /* 0x000fe80000100800 */
[----:B------:R0:W-:Y:S04]  /*9d90*/  STL [R1+0x178], R3 ;  /* 0x0001780301007387 */ /* 0x0001e80000100800 */
[----:B------:R1:W-:Y:S01]  /*9da0*/  STL [R1+0x174], R2 ;  /* 0x0001740201007387 */ /* 0x0003e20000100800 */
[----:B0-----:R-:W-:-:S03]  /*9db0*/  IMAD R3, R22, c[0x0][0x190], RZ ;  /* 0x0000640016037a24 */ /* 0x001fc600078e02ff */
[----:B------:R0:W-:Y:S01]  /*9dc0*/  STL [R1+0x16c], R0 ;  /* 0x00016c0001007387 */ /* 0x0001e20000100800 */
[----:B-1----:R-:W-:-:S03]  /*9dd0*/  IMAD R2, R21, c[0x0][0x190], RZ ;  /* 0x0000640015027a24 */ /* 0x002fc600078e02ff */
[----:B------:R1:W-:Y:S01]  /*9de0*/  STL [R1+0x168], R3 ;  /* 0x0001680301007387 */ /* 0x0003e20000100800 */
[----:B0-----:R-:W-:-:S03]  /*9df0*/  IMAD R0, R18, c[0x0][0x190], RZ ;  /* 0x0000640012007a24 */ /* 0x001fc600078e02ff */
[----:B------:R0:W-:Y:S01]  /*9e00*/  STL [R1+0x164], R2 ;  /* 0x0001640201007387 */ /* 0x0001e20000100800 */
[----:B-1----:R-:W-:-:S03]  /*9e10*/  IMAD R3, R16, c[0x0][0x190], RZ ;  /* 0x0000640010037a24 */ /* 0x002fc600078e02ff */
[----:B------:R1:W-:Y:S04]  /*9e20*/  STL [R1+0x15c], R0 ;  /* 0x00015c0001007387 */ /* 0x0003e80000100800 */
[----:B------:R2:W-:Y:S01]  /*9e30*/  STL [R1+0x158], R3 ;  /* 0x0001580301007387 */ /* 0x0005e20000100800 */
[----:B0-----:R-:W-:Y:S02]  /*9e40*/  IMAD R2, R14, c[0x0][0x190], RZ ;  /* 0x000064000e027a24 */ /* 0x001fe400078e02ff */
[----:B-1----:R-:W-:-:S03]  /*9e50*/  IMAD R0, R11, c[0x0][0x190], RZ ;  /* 0x000064000b007a24 */ /* 0x002fc600078e02ff */
[----:B------:R0:W-:Y:S01]  /*9e60*/  STL [R1+0x154], R2 ;  /* 0x0001540201007387 */ /* 0x0001e20000100800 */
[----:B--2---:R-:W-:-:S03]  /*9e70*/  IMAD R3, R9, c[0x0][0x190], RZ ;  /* 0x0000640009037a24 */ /* 0x004fc600078e02ff */
        /* <DEDUP_REMOVED lines=153> */
[----:B0-----:R-:W2:Y:S01]  /*a810*/  LDL.LU R26, [R1+0x1458] ;  /* 0x00145800011a7983 */ /* 0x001ea20000300800 */
[----:B---3--:R-:W-:Y:S02]  /*a820*/  IMAD R20, R20, c[0x0][0x190], RZ ;  /* 0x0000640014147a24 */ /* 0x008fe400078e02ff */
[----:B----4-:R-:W-:Y:S02]  /*a830*/  IMAD R24, R24, c[0x0][0x190], RZ ;  /* 0x0000640018187a24 */ /* 0x010fe400078e02ff */
[----:B------:R-:W-:Y:S02]  /*a840*/  IMAD R27, R27, c[0x0][0x190], RZ ;  /* 0x000064001b1b7a24 */ /* 0x000fe400078e02ff */
[----:B------:R-:W-:-:S02]  /*a850*/  IMAD R29, R29, c[0x0][0x190], RZ ;  /* 0x000064001d1d7a24 */ /* 0x000fc400078e02ff */
[----:B------:R-:W-:Y:S02]  /*a860*/  IMAD R19, R19, c[0x0][0x190], RZ ;  /* 0x0000640013137a24 */ /* 0x000fe400078e02ff */
[----:B------:R-:W-:Y:S02]  /*a870*/  IMAD R17, R17, c[0x0][0x190], RZ ;  /* 0x0000640011117a24 */ /* 0x000fe400078e02ff */
[----:B------:R-:W-:Y:S02]  /*a880*/  IMAD R13, R13, c[0x0][0x190], RZ ;  /* 0x000064000d0d7a24 */ /* 0x000fe400078e02ff */
[----:B------:R-:W-:Y:S02]  /*a890*/  IMAD R8, R8, c[0x0][0x190], RZ ;  /* 0x0000640008087a24 */ /* 0x000fe400078e02ff */
        /* <DEDUP_REMOVED lines=20> */
[----:B--2---:R-:W-:-:S05]  /*a9e0*/  IMAD R26, R26, c[0x0][0x190], RZ ;  /* 0x000064001a1a7a24 */ /* 0x004fca00078e02ff */
[----:B------:R0:W-:Y:S04]  /*a9f0*/  STL [R1+0x84], R26 ;  /* 0x0000841a01007387 */ /* 0x0001e80000100800 */
[----:B0-----:R-:W2:Y:S04]  /*aa00*/  LDL.LU R26, [R1+0x1454] ;  /* 0x00145400011a7983 */ /* 0x001ea80000300800 */
[----:B------:R0:W-:Y:S04]  /*aa10*/  STL [R1+0x80], R20 ;  /* 0x0000801401007387 */ /* 0x0001e80000100800 */
[----:B0-----:R-:W3:Y:S04]  /*aa20*/  LDL.LU R20, [R1+0x1450] ;  /* 0x0014500001147983 */ /* 0x001ee80000300800 */
[----:B------:R0:W-:Y:S04]  /*aa30*/  STL [R1+0x7c], R24 ;  /* 0x00007c1801007387 */ /* 0x0001e80000100800 */
[----:B0-----:R-:W4:Y:S04]  /*aa40*/  LDL.LU R24, [R1+0x144c] ;  /* 0x00144c0001187983 */ /* 0x001f280000300800 */
        /* <DEDUP_REMOVED lines=39> */
[----:B0-----:R-:W3:Y:S04]  /*acc0*/  LDL.LU R6, [R1+0x13fc] ;  /* 0x0013fc0001067983 */ /* 0x001ee80000300800 */
        /* <DEDUP_REMOVED lines=12> */
[----:B--2---:R-:W-:-:S02]  /*ad90*/  IMAD R7, R7, c[0x0][0x190], RZ ;  /* 0x0000640007077a24 */ /* 0x004fc400078e02ff */
[----:B---3--:R-:W-:Y:S02]  /*ada0*/  IMAD R6, R6, c[0x0][0x190], RZ ;  /* 0x0000640006067a24 */ /* 0x008fe400078e02ff */
[----:B----4-:R-:W-:Y:S02]  /*adb0*/  IMAD R4, R4, c[0x0][0x190], RZ ;  /* 0x0000640004047a24 */ /* 0x010fe400078e02ff */
[----:B------:R-:W-:Y:S02]  /*adc0*/  IMAD R12, R12, c[0x0][0x190], RZ ;  /* 0x000064000c0c7a24 */ /* 0x000fe400078e02ff */
[----:B------:R-:W-:Y:S02]  /*add0*/  IMAD R10, R10, c[0x0][0x190], RZ ;  /* 0x000064000a0a7a24 */ /* 0x000fe400078e02ff */
[----:B------:R-:W-:Y:S02]  /*ade0*/  IMAD R25, R25, c[0x0][0x190], RZ ;  /* 0x0000640019197a24 */ /* 0x000fe400078e02ff */
[----:B------:R-:W-:-:S02]  /*adf0*/  IMAD R28, R28, c[0x0][0x190], RZ ;  /* 0x000064001c1c7a24 */ /* 0x000fc400078e02ff */
[----:B------:R-:W-:-:S05]  /*ae00*/  IMAD R15, R15, c[0x0][0x190], RZ ;  /* 0x000064000f0f7a24 */ /* 0x000fca00078e02ff */
[----:B------:R0:W-:Y:S04]  /*ae10*/  STL [R1+0x4], R15 ;  /* 0x0000040f01007387 */ /* 0x0001e80000100800 */
[----:B0-----:R-:W2:Y:S04]  /*ae20*/  LDL.LU R15, [R1+0x13e0] ;  /* 0x0013e000010f7983 */ /* 0x001ea80000300800 */
[----:B------:R0:W-:Y:S04]  /*ae30*/  STL [R1+0x13a0], R28 ;  /* 0x0013a01c01007387 */ /* 0x0001e80000100800 */
[----:B0-----:R-:W3:Y:S04]  /*ae40*/  LDL.LU R28, [R1+0x9c] ;  /* 0x00009c00011c7983 */ /* 0x001ee80000300800 */
[----:B------:R0:W-:Y:S04]  /*ae50*/  STL [R1+0x139c], R25 ;  /* 0x00139c1901007387 */ /* 0x0001e80000100800 */
[----:B0-----:R-:W4:Y:S04]  /*ae60*/  LDL.LU R25, [R1+0xa0] ;  /* 0x0000a00001197983 */ /* 0x001f280000300800 */
[----:B------:R0:W-:Y:S04]  /*ae70*/  STL [R1+0x1398], R10 ;  /* 0x0013980a01007387 */ /* 0x0001e80000100800 */
[----:B0-----:R-:W3:Y:S04]  /*ae80*/  LDL.LU R10, [R1+0x90] ;  /* 0x00009000010a7983 */ /* 0x001ee80000300800 */
[----:B------:R0:W-:Y:S04]  /*ae90*/  STL [R1+0x1394], R12 ;  /* 0x0013940c01007387 */ /* 0x0001e80000100800 */
[----:B0-----:R-:W3:Y:S04]  /*aea0*/  LDL.LU R12, [R1+0xc8] ;  /* 0x0000c800010c7983 */ /* 0x001ee80000300800 */
[----:B------:R0:W-:Y:S04]  /*aeb0*/  STL [R1+0x1390], R4 ;  /* 0x0013900401007387 */ /* 0x0001e80000100800 */
[----:B0-----:R-:W3:Y:S04]  /*aec0*/  LDL.LU R4, [R1+0x78] ;  /* 0x0000780001047983 */ /* 0x001ee80000300800 */
[----:B------:R0:W-:Y:S04]  /*aed0*/  STL [R1+0x138c], R6 ;  /* 0x00138c0601007387 */ /* 0x0001e80000100800 */
[----:B0-----:R-:W3:Y:S04]  /*aee0*/  LDL.LU R6, [R1+0x70] ;  /* 0x0000700001067983 */ /* 0x001ee80000300800 */
[----:B------:R0:W-:Y:S04]  /*aef0*/  STL [R1+0x1388], R7 ;  /* 0x0013880701007387 */ /* 0x0001e80000100800 */
[----:B0-----:R-:W3:Y:S01]  /*af00*/  LDL.LU R7, [R1+0x20] ;  /* 0x0000200001077983 */ /* 0x001ee20000300800 */
[----:B------:R-:W-:-:S02]  /*af10*/  IMAD R9, R9, c[0x0][0x190], RZ ;  /* 0x0000640009097a24 */ /* 0x000fc400078e02ff */
[----:B------:R-:W-:Y:S02]  /*af20*/  IMAD R11, R11, c[0x0][0x190], RZ ;  /* 0x000064000b0b7a24 */ /* 0x000fe400078e02ff */
[----:B------:R-:W-:Y:S02]  /*af30*/  IMAD R14, R14, c[0x0][0x190], RZ ;  /* 0x000064000e0e7a24 */ /* 0x000fe400078e02ff */
[----:B------:R-:W-:Y:S01]  /*af40*/  IMAD R16, R16, c[0x0][0x190], RZ ;  /* 0x0000640010107a24 */ /* 0x000fe200078e02ff */
[----:B------:R-:W-:Y:S01]  /*af50*/  STL [R1+0x13a4], R9 ;  /* 0x0013a40901007387 */ /* 0x000fe20000100800 */
[----:B------:R-:W-:Y:S02]  /*af60*/  IMAD R18, R18, c[0x0][0x190], RZ ;  /* 0x0000640012127a24 */ /* 0x000fe400078e02ff */
[----:B------:R-:W-:Y:S01]  /*af70*/  IMAD R21, R21, c[0x0][0x190], RZ ;  /* 0x0000640015157a24 */ /* 0x000fe200078e02ff */
[----:B------:R-:W-:Y:S01]  /*af80*/  STL [R1+0x13a8], R11 ;  /* 0x0013a80b01007387 */ /* 0x000fe20000100800 */
[----:B------:R-:W-:-:S03]  /*af90*/  IMAD R22, R22, c[0x0][0x190], RZ ;  /* 0x0000640016167a24 */ /* 0x000fc600078e02ff */
[----:B------:R-:W-:Y:S01]  /*afa0*/  STL [R1+0x13ac], R14 ;  /* 0x0013ac0e01007387 */ /* 0x000fe20000100800 */
[----:B------:R-:W-:-:S03]  /*afb0*/  IMAD R23, R23, c[0x0][0x190], RZ ;  /* 0x0000640017177a24 */ /* 0x000fc600078e02ff */
[----:B------:R-:W-:Y:S01]  /*afc0*/  STL [R1+0x13b0], R16 ;  /* 0x0013b01001007387 */ /* 0x000fe20000100800 */
[----:B------:R-:W-:-:S03]  /*afd0*/  IMAD R0, R0, c[0x0][0x190], RZ ;  /* 0x0000640000007a24 */ /* 0x000fc600078e02ff */
[----:B------:R0:W-:Y:S01]  /*afe0*/  STL [R1+0x13b4], R18 ;  /* 0x0013b41201007387 */ /* 0x0001e20000100800 */
[----:B------:R-:W-:-:S03]  /*aff0*/  IMAD R2, R2, c[0x0][0x190], RZ ;  /* 0x0000640002027a24 */ /* 0x000fc600078e02ff */
        /* <DEDUP_REMOVED lines=11> */
[----:B------:R-:W-:-:S02]  /*b0b0*/  IMAD R3, R3, c[0x0][0x190], RZ ;  /* 0x0000640003037a24 */ /* 0x000fc400078e02ff */
[----:B------:R-:W-:Y:S02]  /*b0c0*/  IMAD R5, R5, c[0x0][0x190], RZ ;  /* 0x0000640005057a24 */ /* 0x000fe400078e02ff */
[----:B------:R-:W-:Y:S02]  /*b0d0*/  IMAD R8, R8, c[0x0][0x190], RZ ;  /* 0x0000640008087a24 */ /* 0x000fe400078e02ff */
[----:B------:R-:W-:Y:S01]  /*b0e0*/  IMAD R13, R13, c[0x0][0x190], RZ ;  /* 0x000064000d0d7a24 */ /* 0x000fe200078e02ff */
[----:B------:R-:W-:Y:S01]  /*b0f0*/  STL [R1+0x13cc], R3 ;  /* 0x0013cc0301007387 */ /* 0x000fe20000100800 */
[----:B------:R-:W-:-:S03]  /*b100*/  IMAD R17, R17, c[0x0][0x190], RZ ;  /* 0x0000640011117a24 */ /* 0x000fc600078e02ff */
[----:B------:R2:W-:Y:S04]  /*b110*/  STL [R1+0x13d0], R5 ;  /* 0x0013d00501007387 */ /* 0x0005e80000100800 */
[----:B------:R-:W-:Y:S04]  /*b120*/  STL [R1+0x13d4], R8 ;  /* 0x0013d40801007387 */ /* 0x000fe80000100800 */
[----:B------:R-:W-:Y:S04]  /*b130*/  STL [R1+0x13d8], R13 ;  /* 0x0013d80d01007387 */ /* 0x000fe80000100800 */
[----:B------:R-:W-:Y:S04]  /*b140*/  STL [R1+0x13dc], R17 ;  /* 0x0013dc1101007387 */ /* 0x000fe80000100800 */
[----:B------:R-:W4:Y:S01]  /*b150*/  LDL.LU R16, [R1+0x180] ;  /* 0x0001800001107983 */ /* 0x000f220000300800 */
[----:B--2---:R-:W-:-:S05]  /*b160*/  LEA R5, P2, R26, R15, 0x1 ;  /* 0x0000000f1a057211 */ /* 0x004fca00078408ff */
[----:B------:R0:W-:Y:S01]  /*b170*/  STL [R1+0x1344], R5 ;  /* 0x0013440501007387 */ /* 0x0001e20000100800 */
[----:B---3--:R-:W-:-:S05]  /*b180*/  LEA R3, P3, R7, R15, 0x1 ;  /* 0x0000000f07037211 */ /* 0x008fca00078608ff */
[----:B------:R1:W-:Y:S04]  /*b190*/  STL [R1+0xf6c], R3 ;  /* 0x000f6c0301007387 */ /* 0x0003e80000100800 */
[----:B------:R-:W2:Y:S01]  /*b1a0*/  LDL.LU R14, [R1+0x194] ;  /* 0x00019400010e7983 */ /* 0x000ea20000300800 */
[-C--:B0-----:R-:W-:Y:S02]  /*b1b0*/  LEA R5, P4, R6, R15.reuse, 0x1 ;  /* 0x0000000f06057211 */ /* 0x081fe400078808ff */
[----:B-1----:R-:W-:-:S03]  /*b1c0*/  LEA R3, P5, R4, R15, 0x1 ;  /* 0x0000000f04037211 */ /* 0x002fc600078a08ff */
[----:B------:R0:W-:Y:S04]  /*b1d0*/  STL [R1+0xf74], R5 ;  /* 0x000f740501007387 */ /* 0x0001e80000100800 */
[----:B------:R1:W-:Y:S04]  /*b1e0*/  STL [R1+0xf7c], R3 ;  /* 0x000f7c0301007387 */ /* 0x0003e80000100800 */
[----:B------:R-:W3:Y:S01]  /*b1f0*/  LDL.LU R11, [R1+0x190] ;  /* 0x00019000010b7983 */ /* 0x000ee20000300800 */
[-C--:B0-----:R-:W-:Y:S02]  /*b200*/  LEA R5, P6, R10, R15.reuse, 0x1 ;  /* 0x0000000f0a057211 */ /* 0x081fe400078c08ff */
[----:B-1----:R-:W-:-:S03]  /*b210*/  LEA R3, P0, R28, R15, 0x1 ;  /* 0x0000000f1c037211 */ /* 0x002fc600078008ff */
[----:B------:R4:W-:Y:S04]  /*b220*/  STL [R1+0xf84], R5 ;  /* 0x000f840501007387 */ /* 0x0009e80000100800 */
[----:B------:R0:W-:Y:S04]  /*b230*/  STL [R1+0xf8c], R3 ;  /* 0x000f8c0301007387 */ /* 0x0001e80000100800 */
[----:B------:R-:W3:Y:S01]  /*b240*/  LDL.LU R9, [R1+0x18c] ;  /* 0x00018c0001097983 */ /* 0x000ee20000300800 */
[----:B----4-:R-:W-:Y:S02]  /*b250*/  LEA R5, P1, R25, R15, 0x1 ;  /* 0x0000000f19057211 */ /* 0x010fe400078208ff */
[----:B0-----:R-:W-:-:S03]  /*b260*/  LEA.HI.X.SX32 R3, R26, R20, 0x1, P2 ;  /* 0x000000141a037211 */ /* 0x001fc600010f0eff */
[----:B------:R-:W-:Y:S04]  /*b270*/  STL [R1+0xf94], R5 ;  /* 0x000f940501007387 */ /* 0x000fe80000100800 */
[----:B------:R0:W-:Y:S02]  /*b280*/  STL [R1+0x1340], R3 ;  /* 0x0013400301007387 */ /* 0x0001e40000100800 */
[----:B0-----:R-:W-:Y:S02]  /*b290*/  LEA.HI.X.SX32 R3, R7, R20, 0x1, P3 ;  /* 0x0000001407037211 */ /* 0x001fe400018f0eff */
[----:B------:R-:W4:Y:S01]  /*b2a0*/  LDL.LU R7, [R1+0x188] ;  /* 0x0001880001077983 */ /* 0x000f220000300800 */
[----:B------:R-:W-:-:S05]  /*b2b0*/  LEA R5, P2, R2, R15, 0x1 ;  /* 0x0000000f02057211 */ /* 0x000fca00078408ff */
[----:B------:R0:W-:Y:S04]  /*b2c0*/  STL [R1+0xf9c], R5 ;  /* 0x000f9c0501007387 */ /* 0x0001e80000100800 */
[----:B------:R1:W-:Y:S01]  /*b2d0*/  STL [R1+0xf68], R3 ;  /* 0x000f680301007387 */ /* 0x0003e20000100800 */
[-C--:B0-----:R-:W-:Y:S02]  /*b2e0*/  LEA R5, P3, R12, R15.reuse, 0x1 ;  /* 0x0000000f0c057211 */ /* 0x081fe400078608ff */
[----:B-1----:R-:W-:Y:S02]  /*b2f0*/  LEA.HI.X.SX32 R3, R6, R20, 0x1, P4 ;  /* 0x0000001406037211 */ /* 0x002fe400020f0eff */
[----:B------:R-:W4:Y:S04]  /*b300*/  LDL.LU R6, [R1+0x184] ;  /* 0x0001840001067983 */ /* 0x000f280000300800 */
[----:B------:R0:W-:Y:S04]  /*b310*/  STL [R1+0xfa4], R5 ;  /* 0x000fa40501007387 */ /* 0x0001e80000100800 */
[----:B------:R1:W-:Y:S01]  /*b320*/  STL [R1+0xf70], R3 ;  /* 0x000f700301007387 */ /* 0x0003e20000100800 */
[----:B0-----:R-:W-:-:S02]  /*b330*/  LEA R5, P4, R0, R15, 0x1 ;  /* 0x0000000f00057211 */ /* 0x001fc400078808ff */
[-C--:B-1----:R-:W-:Y:S02]  /*b340*/  LEA.HI.X.SX32 R3, R4, R20.reuse, 0x1, P5 ;  /* 0x0000001404037211 */ /* 0x082fe400028f0eff */
[----:B------:R-:W4:Y:S04]  /*b350*/  LDL.LU R4, [R1+0x17c] ;  /* 0x00017c0001047983 */ /* 0x000f280000300800 */
[----:B------:R-:W-:Y:S04]  /*b360*/  STL [R1+0xfac], R5 ;  /* 0x000fac0501007387 */ /* 0x000fe80000100800 */
[----:B------:R0:W-:Y:S02]  /*b370*/  STL [R1+0xf78], R3 ;  /* 0x000f780301007387 */ /* 0x0001e40000100800 */
[----:B0-----:R-:W-:-:S02]  /*b380*/  LEA.HI.X.SX32 R3, R10, R20, 0x1, P6 ;  /* 0x000000140a037211 */ /* 0x001fc400030f0eff */
[----:B------:R-:W4:Y:S01]  /*b390*/  LDL.LU R10, [R1+0x178] ;  /* 0x00017800010a7983 */ /* 0x000f220000300800 */
[----:B------:R-:W-:-:S05]  /*b3a0*/  LEA R5, P5, R23, R15, 0x1 ;  /* 0x0000000f17057211 */ /* 0x000fca00078a08ff */
[----:B------:R-:W-:Y:S04]  /*b3b0*/  STL [R1+0xfb4], R5 ;  /* 0x000fb40501007387 */ /* 0x000fe80000100800 */
[----:B------:R0:W-:Y:S02]  /*b3c0*/  STL [R1+0xf80], R3 ;  /* 0x000f800301007387 */ /* 0x0001e40000100800 */
[----:B0-----:R-:W-:Y:S02]  /*b3d0*/  LEA.HI.X.SX32 R3, R28, R20, 0x1, P0 ;  /* 0x000000141c037211 */ /* 0x001fe400000f0eff */
        /* <DEDUP_REMOVED lines=12> */
[----:B------:R0:W-:Y:S04]  /*b4a0*/  STL [R1+0xfcc], R5 ;  /* 0x000fcc0501007387 */ /* 0x0001e80000100800 */
[----:B------:R1:W-:Y:S01]  /*b4b0*/  STL [R1+0xf98], R3 ;  /* 0x000f980301007387 */ /* 0x0003e20000100800 */
[----:B0-----:R-:W-:Y:S02]  /*b4c0*/  LEA R5, P2, R16, R15, 0x1 ;  /* 0x0000000f10057211 */ /* 0x001fe400078408ff */
[-C--:B-1----:R-:W-:Y:S02]  /*b4d0*/  LEA.HI.X.SX32 R3, R12, R20.reuse, 0x1, P3 ;  /* 0x000000140c037211 */ /* 0x082fe400018f0eff */
[----:B------:R-:W4:Y:S04]  /*b4e0*/  LDL.LU R12, [R1+0x164] ;  /* 0x00016400010c7983 */ /* 0x000f280000300800 */
[----:B------:R-:W-:Y:S04]  /*b4f0*/  STL [R1+0xfd4], R5 ;  /* 0x000fd40501007387 */ /* 0x000fe80000100800 */
[----:B------:R0:W-:Y:S02]  /*b500*/  STL [R1+0xfa0], R3 ;  /* 0x000fa00301007387 */ /* 0x0001e40000100800 */
[----:B0-----:R-:W-:-:S02]  /*b510*/  LEA.HI.X.SX32 R3, R0, R20, 0x1, P4 ;  /* 0x0000001400037211 */ /* 0x001fc400020f0eff */
[----:B------:R-:W4:Y:S01]  /*b520*/  LDL.LU R0, [R1+0x15c] ;  /* 0x00015c0001007983 */ /* 0x000f220000300800 */
[----:B--2---:R-:W-:-:S05]  /*b530*/  LEA R5, P3, R14, R15, 0x1 ;  /* 0x0000000f0e057211 */ /* 0x004fca00078608ff */
[----:B------:R-:W-:Y:S04]  /*b540*/  STL [R1+0xfdc], R5 ;  /* 0x000fdc0501007387 */ /* 0x000fe80000100800 */
[----:B------:R0:W-:Y:S02]  /*b550*/  STL [R1+0xfa8], R3 ;  /* 0x000fa80301007387 */ /* 0x0001e40000100800 */
[----:B0-----:R-:W-:Y:S02]  /*b560*/  LEA.HI.X.SX32 R3, R23, R20, 0x1, P5 ;  /* 0x0000001417037211 */ /* 0x001fe400028f0eff */
[----:B------:R-:W2:Y:S01]  /*b570*/  LDL.LU R23, [R1+0x158] ;  /* 0x0001580001177983 */ /* 0x000ea20000300800 */
[----:B---3--:R-:W-:-:S05]  /*b580*/  LEA R5, P4, R11, R15, 0x1 ;  /* 0x0000000f0b057211 */ /* 0x008fca00078808ff */
[----:B------:R0:W-:Y:S04]  /*b590*/  STL [R1+0xfe4], R5 ;  /* 0x000fe40501007387 */ /* 0x0001e80000100800 */
[----:B------:R1:W-:Y:S01]  /*b5a0*/  STL [R1+0xfb0], R3 ;  /* 0x000fb00301007387 */ /* 0x0003e20000100800 */
[-C--:B0-----:R-:W-:Y:S02]  /*b5b0*/  LEA R5, P5, R9, R15.reuse, 0x1 ;  /* 0x0000000f09057211 */ /* 0x081fe400078a08ff */
[----:B-1----:R-:W-:Y:S02]  /*b5c0*/  LEA.HI.X.SX32 R3, R22, R20, 0x1, P6 ;  /* 0x0000001416037211 */ /* 0x002fe400030f0eff */
[----:B------:R-:W3:Y:S04]  /*b5d0*/  LDL.LU R22, [R1+0x154] ;  /* 0x0001540001167983 */ /* 0x000ee80000300800 */
[----:B------:R4:W-:Y:S04]  /*b5e0*/  STL [R1+0xfec], R5 ;  /* 0x000fec0501007387 */ /* 0x0009e80000100800 */
[----:B------:R0:W-:Y:S01]  /*b5f0*/  STL [R1+0xfb8], R3 ;  /* 0x000fb80301007387 */ /* 0x0001e20000100800 */
[----:B----4-:R-:W-:-:S02]  /*b600*/  LEA R5, P6, R7, R15, 0x1 ;  /* 0x0000000f07057211 */ /* 0x010fc400078c08ff */
[-C--:B0-----:R-:W-:Y:S02]  /*b610*/  LEA.HI.X.SX32 R3, R21, R20.reuse, 0x1, P0 ;  /* 0x0000001415037211 */ /* 0x081fe400000f0eff */
        /* <DEDUP_REMOVED lines=51> */
[----:B------:R-:W-:Y:S04]  /*b950*/  STL [R1+0x1044], R5 ;  /* 0x0010440501007387 */ /* 0x000fe80000100800 */
[----:B------:R0:W-:Y:S01]  /*b960*/  STL [R1+0x1010], R3 ;  /* 0x0010100301007387 */ /* 0x0001e20000100800 */
[-C--:B------:R-:W-:Y:S02]  /*b970*/  LEA.HI.X.SX32 R2, R2, R20.reuse, 0x1, P5 ;  /* 0x0000001402027211 */ /* 0x080fe400028f0eff */
[----:B0-----:R-:W-:Y:S02]  /*b980*/  LEA.HI.X.SX32 R3, R25, R20, 0x1, P4 ;  /* 0x0000001419037211 */ /* 0x001fe400020f0eff */
[-C--:B----4-:R-:W-:Y:S01]  /*b990*/  LEA R5, P3, R21, R15.reuse, 0x1 ;  /* 0x0000000f15057211 */ /* 0x090fe200078608ff */
[----:B------:R-:W3:Y:S04]  /*b9a0*/  LDL.LU R25, [R1+0x124] ;  /* 0x0001240001197983 */ /* 0x000ee80000300800 */
[----:B------:R-:W-:Y:S04]  /*b9b0*/  STL [R1+0x104c], R5 ;  /* 0x00104c0501007387 */ /* 0x000fe80000100800 */
[----:B------:R0:W-:Y:S04]  /*b9c0*/  STL [R1+0x1018], R3 ;  /* 0x0010180301007387 */ /* 0x0001e80000100800 */
[----:B0-----:R-:W4:Y:S01]  /*b9d0*/  LDL.LU R3, [R1+0x120] ;  /* 0x0001200001037983 */ /* 0x001f220000300800 */
[----:B------:R-:W-:-:S05]  /*b9e0*/  LEA R5, P4, R18, R15, 0x1 ;  /* 0x0000000f12057211 */ /* 0x000fca00078808ff */
[----:B------:R-:W-:Y:S04]  /*b9f0*/  STL [R1+0x1054], R5 ;  /* 0x0010540501007387 */ /* 0x000fe80000100800 */
[----:B------:R0:W-:Y:S02]  /*ba00*/  STL [R1+0x1020], R2 ;  /* 0x0010200201007387 */ /* 0x0001e40000100800 */
[-C--:B0-----:R-:W-:Y:S02]  /*ba10*/  LEA.HI.X.SX32 R2, R12, R20.reuse, 0x1, P6 ;  /* 0x000000140c027211 */ /* 0x081fe400030f0eff */
[----:B------:R-:W4:Y:S01]  /*ba20*/  LDL.LU R12, [R1+0x11c] ;  /* 0x00011c00010c7983 */ /* 0x000f220000300800 */
[-C--:B------:R-:W-:Y:S02]  /*ba30*/  LEA.HI.X.SX32 R0, R0, R20.reuse, 0x1, P0 ;  /* 0x0000001400007211 */ /* 0x080fe400000f0eff */
[----:B------:R-:W-:-:S02]  /*ba40*/  LEA.HI.X.SX32 R8, R23, R20, 0x1, P1 ;  /* 0x0000001417087211 */ /* 0x000fc400008f0eff */
[----:B------:R-:W-:-:S05]  /*ba50*/  LEA R5, P5, R16, R15, 0x1 ;  /* 0x0000000f10057211 */ /* 0x000fca00078a08ff */
[----:B------:R-:W-:Y:S04]  /*ba60*/  STL [R1+0x105c], R5 ;  /* 0x00105c0501007387 */ /* 0x000fe80000100800 */
[----:B------:R0:W-:Y:S04]  /*ba70*/  STL [R1+0x1028], R2 ;  /* 0x0010280201007387 */ /* 0x0001e80000100800 */
[----:B0-----:R-:W4:Y:S01]  /*ba80*/  LDL.LU R2, [R1+0x114] ;  /* 0x0001140001027983 */ /* 0x001f220000300800 */
[----:B------:R-:W-:-:S05]  /*ba90*/  LEA R5, P6, R14, R15, 0x1 ;  /* 0x0000000f0e057211 */ /* 0x000fca00078c08ff */
[----:B------:R-:W-:Y:S04]  /*baa0*/  STL [R1+0x1064], R5 ;  /* 0x0010640501007387 */ /* 0x000fe80000100800 */
[----:B------:R0:W-:Y:S04]  /*bab0*/  STL [R1+0x1030], R0 ;  /* 0x0010300001007387 */ /* 0x0001e80000100800 */
[----:B0-----:R-:W4:Y:S01]  /*bac0*/  LDL.LU R0, [R1+0x110] ;  /* 0x0001100001007983 */ /* 0x001f220000300800 */
[----:B------:R-:W-:-:S05]  /*bad0*/  LEA R5, P0, R11, R15, 0x1 ;  /* 0x0000000f0b057211 */ /* 0x000fca00078008ff */
[----:B------:R-:W-:Y:S04]  /*bae0*/  STL [R1+0x106c], R5 ;  /* 0x00106c0501007387 */ /* 0x000fe80000100800 */
[----:B------:R0:W-:Y:S04]  /*baf0*/  STL [R1+0x1038], R8 ;  /* 0x0010380801007387 */ /* 0x0001e80000100800 */
[----:B------:R-:W4:Y:S01]  /*bb00*/  LDL.LU R23, [R1+0x10c] ;  /* 0x00010c0001177983 */ /* 0x000f220000300800 */
[----:B0-----:R-:W-:Y:S02]  /*bb10*/  LEA.HI.X.SX32 R8, R22, R20, 0x1, P2 ;  /* 0x0000001416087211 */ /* 0x001fe400010f0eff */
        /* <DEDUP_REMOVED lines=25> */
[----:B--2---:R-:W-:-:S05]  /*bcb0*/  LEA R5, P6, R28, R15, 0x1 ;  /* 0x0000000f1c057211 */ /* 0x004fca00078c08ff */
[----:B------:R-:W-:Y:S04]  /*bcc0*/  STL [R1+0x109c], R5 ;  /* 0x00109c0501007387 */ /* 0x000fe80000100800 */
[----:B------:R0:W-:Y:S04]  /*bcd0*/  STL [R1+0x1068], R8 ;  /* 0x0010680801007387 */ /* 0x0001e80000100800 */
[----:B------:R-:W2:Y:S01]  /*bce0*/  LDL.LU R11, [R1+0xf4] ;  /* 0x0000f400010b7983 */ /* 0x000ea20000300800 */
[-C--:B------:R-:W-:Y:S02]  /*bcf0*/  LEA.HI.X.SX32 R7, R7, R20.reuse, 0x1, P2 ;  /* 0x0000001407077211 */ /* 0x080fe400010f0eff */
[----:B0-----:R-:W-:-:S02]  /*bd00*/  LEA.HI.X.SX32 R8, R9, R20, 0x1, P1 ;  /* 0x0000001409087211 */ /* 0x001fc400008f0eff */
[----:B---3--:R-:W-:-:S05]  /*bd10*/  LEA R5, P0, R25, R15, 0x1 ;  /* 0x0000000f19057211 */ /* 0x008fca00078008ff */
[----:B------:R4:W-:Y:S04]  /*bd20*/  STL [R1+0x10a4], R5 ;  /* 0x0010a40501007387 */ /* 0x0009e80000100800 */
[----:B------:R-:W-:Y:S04]  /*bd30*/  STL [R1+0x1070], R8 ;  /* 0x0010700801007387 */ /* 0x000fe80000100800 */
[----:B------:R-:W3:Y:S01]  /*bd40*/  LDL.LU R9, [R1+0xf0] ;  /* 0x0000f00001097983 */ /* 0x000ee20000300800 */
[----:B----4-:R-:W-:-:S05]  /*bd50*/  LEA R5, P1, R3, R15, 0x1 ;  /* 0x0000000f03057211 */ /* 0x010fca00078208ff */
[----:B------:R-:W-:Y:S04]  /*bd60*/  STL [R1+0x10ac], R5 ;  /* 0x0010ac0501007387 */ /* 0x000fe80000100800 */
[----:B------:R0:W-:Y:S01]  /*bd70*/  STL [R1+0x1078], R7 ;  /* 0x0010780701007387 */ /* 0x0001e20000100800 */
[----:B------:R-:W-:-:S03]  /*bd80*/  LEA.HI.X.SX32 R6, R6, R20, 0x1, P3 ;  /* 0x0000001406067211 */ /* 0x000fc600018f0eff */
[----:B0-----:R-:W4:Y:S01]  /*bd90*/  LDL.LU R7, [R1+0xec] ;  /* 0x0000ec0001077983 */ /* 0x001f220000300800 */
[----:B------:R-:W-:-:S05]  /*bda0*/  LEA R5, P2, R12, R15, 0x1 ;  /* 0x0000000f0c057211 */ /* 0x000fca00078408ff */
[----:B------:R-:W-:Y:S04]  /*bdb0*/  STL [R1+0x10b4], R5 ;  /* 0x0010b40501007387 */ /* 0x000fe80000100800 */
[----:B------:R0:W-:Y:S04]  /*bdc0*/  STL [R1+0x1080], R6 ;  /* 0x0010800601007387 */ /* 0x0001e80000100800 */
[----:B0-----:R-:W4:Y:S01]  /*bdd0*/  LDL.LU R6, [R1+0xe8] ;  /* 0x0000e80001067983 */ /* 0x001f220000300800 */
[----:B------:R-:W-:Y:S02]  /*bde0*/  LEA.HI.X.SX32 R8, R4, R20, 0x1, P4 ;  /* 0x0000001404087211 */ /* 0x000fe400020f0eff */
[----:B------:R-:W-:-:S05]  /*bdf0*/  LEA R5, P3, R2, R15, 0x1 ;  /* 0x0000000f02057211 */ /* 0x000fca00078608ff */
[----:B------:R0:W-:Y:S04]  /*be00*/  STL [R1+0x10bc], R5 ;  /* 0x0010bc0501007387 */ /* 0x0001e80000100800 */
[----:B------:R-:W4:Y:S04]  /*be10*/  LDL.LU R4, [R1+0xe4] ;  /* 0x0000e40001047983 */ /* 0x000f280000300800 */
[----:B------:R1:W-:Y:S01]  /*be20*/  STL [R1+0x1088], R8 ;  /* 0x0010880801007387 */ /* 0x0003e20000100800 */
[----:B0-----:R-:W-:Y:S02]  /*be30*/  LEA R5, P4, R0, R15, 0x1 ;  /* 0x0000000f00057211 */ /* 0x001fe400078808ff */
[----:B-1----:R-:W-:-:S03]  /*be40*/  LEA.HI.X.SX32 R8, R10, R20, 0x1, P5 ;  /* 0x000000140a087211 */ /* 0x002fc600028f0eff */
[----:B------:R0:W-:Y:S04]  /*be50*/  STL [R1+0x10c4], R5 ;  /* 0x0010c40501007387 */ /* 0x0001e80000100800 */
[----:B------:R-:W4:Y:S01]  /*be60*/  LDL.LU R10, [R1+0xe0] ;  /* 0x0000e000010a7983 */ /* 0x000f220000300800 */
[----:B0-----:R-:W-:-:S03]  /*be70*/  LEA R5, P5, R23, R15, 0x1 ;  /* 0x0000000f17057211 */ /* 0x001fc600078a08ff */
[----:B------:R0:W-:Y:S04]  /*be80*/  STL [R1+0x1090], R8 ;  /* 0x0010900801007387 */ /* 0x0001e80000100800 */
[----:B------:R1:W-:Y:S01]  /*be90*/  STL [R1+0x10cc], R5 ;  /* 0x0010cc0501007387 */ /* 0x0003e20000100800 */
[----:B0-----:R-:W-:-:S03]  /*bea0*/  LEA.HI.X.SX32 R8, R28, R20, 0x1, P6 ;  /* 0x000000141c087211 */ /* 0x001fc600030f0eff */
[----:B------:R-:W4:Y:S04]  /*beb0*/  LDL.LU R28, [R1+0xdc] ;  /* 0x0000dc00011c7983 */ /* 0x000f280000300800 */
[----:B------:R0:W-:Y:S01]  /*bec0*/  STL [R1+0x1098], R8 ;  /* 0x0010980801007387 */ /* 0x0001e20000100800 */
[----:B-1----:R-:W-:-:S05]  /*bed0*/  LEA R5, P6, R22, R15, 0x1 ;  /* 0x0000000f16057211 */ /* 0x002fca00078c08ff */
[----:B------:R1:W-:Y:S01]  /*bee0*/  STL [R1+0x10d4], R5 ;  /* 0x0010d40501007387 */ /* 0x0003e20000100800 */
[----:B0-----:R-:W-:-:S03]  /*bef0*/  LEA.HI.X.SX32 R8, R25, R20, 0x1, P0 ;  /* 0x0000001419087211 */ /* 0x001fc600000f0eff */
[----:B------:R-:W4:Y:S04]  /*bf00*/  LDL.LU R25, [R1+0xd8] ;  /* 0x0000d80001197983 */ /* 0x000f280000300800 */
[----:B------:R0:W-:Y:S01]  /*bf10*/  STL [R1+0x10a0], R8 ;  /* 0x0010a00801007387 */ /* 0x0001e20000100800 */
[-C--:B-1----:R-:W-:Y:S02]  /*bf20*/  LEA R5, P0, R21, R15.reuse, 0x1 ;  /* 0x0000000f15057211 */ /* 0x082fe400078008ff */
[-C--:B0-----:R-:W-:Y:S02]  /*bf30*/  LEA.HI.X.SX32 R8, R3, R20.reuse, 0x1, P1 ;  /* 0x0000001403087211 */ /* 0x081fe400008f0eff */
[----:B------:R-:W-:Y:S01]  /*bf40*/  LEA.HI.X.SX32 R3, R12, R20, 0x1, P2 ;  /* 0x000000140c037211 */ /* 0x000fe200010f0eff */
[----:B------:R0:W-:Y:S04]  /*bf50*/  STL [R1+0x10dc], R5 ;  /* 0x0010dc0501007387 */ /* 0x0001e80000100800 */
[----:B------:R-:W-:Y:S04]  /*bf60*/  STL [R1+0x10a8], R8 ;  /* 0x0010a80801007387 */ /* 0x000fe80000100800 */
[----:B------:R-:W4:Y:S01]  /*bf70*/  LDL.LU R12, [R1+0xd4] ;  /* 0x0000d400010c7983 */ /* 0x000f220000300800 */
[----:B0-----:R-:W-:-:S05]  /*bf80*/  LEA R5, P1, R18, R15, 0x1 ;  /* 0x0000000f12057211 */ /* 0x001fca00078208ff */
[----:B------:R0:W-:Y:S04]  /*bf90*/  STL [R1+0x10e4], R5 ;  /* 0x0010e40501007387 */ /* 0x0001e80000100800 */
[----:B------:R1:W-:Y:S04]  /*bfa0*/  STL [R1+0x10b0], R3 ;  /* 0x0010b00301007387 */ /* 0x0003e80000100800 */
[----:B0-----:R-:W4:Y:S01]  /*bfb0*/  LDL.LU R5, [R1+0xc4] ;  /* 0x0000c40001057983 */ /* 0x001f220000300800 */
[----:B-1----:R-:W-:Y:S02]  /*bfc0*/  LEA.HI.X.SX32 R3, R2, R20, 0x1, P3 ;  /* 0x0000001402037211 */ /* 0x002fe400018f0eff */
[----:B------:R-:W-:-:S02]  /*bfd0*/  LEA R8, P2, R16, R15, 0x1 ;  /* 0x0000000f10087211 */ /* 0x000fc400078408ff */
[----:B------:R-:W-:-:S03]  /*bfe0*/  LEA.HI.X.SX32 R0, R0, R20, 0x1, P4 ;  /* 0x0000001400007211 */ /* 0x000fc600020f0eff */
[----:B------:R-:W-:Y:S04]  /*bff0*/  STL [R1+0x10ec], R8 ;  /* 0x0010ec0801007387 */ /* 0x000fe80000100800 */
[----:B------:R0:W-:Y:S04]  /*c000*/  STL [R1+0x10b8], R3 ;  /* 0x0010b80301007387 */ /* 0x0001e80000100800 */
[----:B0-----:R-:W4:Y:S01]  /*c010*/  LDL.LU R3, [R1+0xbc] ;  /* 0x0000bc0001037983 */ /* 0x001f220000300800 */
[----:B------:R-:W-:-:S05]  /*c020*/  LEA R2, P3, R14, R15, 0x1 ;  /* 0x0000000f0e027211 */ /* 0x000fca00078608ff */
[----:B------:R0:W-:Y:S04]  /*c030*/  STL [R1+0x10f4], R2 ;  /* 0x0010f40201007387 */ /* 0x0001e80000100800 */
[----:B------:R1:W-:Y:S04]  /*c040*/  STL [R1+0x10c0], R0 ;  /* 0x0010c00001007387 */ /* 0x0003e80000100800 */
[----:B0-----:R-:W4:Y:S01]  /*c050*/  LDL.LU R2, [R1+0xb8] ;  /* 0x0000b80001027983 */ /* 0x001f220000300800 */
[----:B-1----:R-:W-:Y:S02]  /*c060*/  LEA.HI.X.SX32 R0, R23, R20, 0x1, P5 ;  /* 0x0000001417007211 */ /* 0x002fe400028f0eff */
[----:B--2---:R-:W-:-:S05]  /*c070*/  LEA R8, P4, R11, R15, 0x1 ;  /* 0x0000000f0b087211 */ /* 0x004fca00078808ff */
[----:B------:R-:W-:Y:S04]  /*c080*/  STL [R1+0x10fc], R8 ;  /* 0x0010fc0801007387 */ /* 0x000fe80000100800 */
[----:B------:R0:W-:Y:S04]  /*c090*/  STL [R1+0x10c8], R0 ;  /* 0x0010c80001007387 */ /* 0x0001e80000100800 */
[----:B0-----:R-:W2:Y:S01]  /*c0a0*/  LDL.LU R0, [R1+0xb4] ;  /* 0x0000b40001007983 */ /* 0x001ea20000300800 */
[----:B------:R-:W-:Y:S02]  /*c0b0*/  LEA.HI.X.SX32 R8, R22, R20, 0x1, P6 ;  /* 0x0000001416087211 */ /* 0x000fe400030f0eff */
[----:B---3--:R-:W-:-:S05]  /*c0c0*/  LEA R13, P5, R9, R15, 0x1 ;  /* 0x0000000f090d7211 */ /* 0x008fca00078a08ff */
[----:B------:R-:W-:Y:S04]  /*c0d0*/  STL [R1+0x1104], R13 ;  /* 0x0011040d01007387 */ /* 0x000fe80000100800 */
[----:B------:R0:W-:Y:S01]  /*c0e0*/  STL [R1+0x10d0], R8 ;  /* 0x0010d00801007387 */ /* 0x0001e20000100800 */
[----:B----4-:R-:W-:Y:S02]  /*c0f0*/  LEA R17, P6, R7, R15, 0x1 ;  /* 0x0000000f07117211 */ /* 0x010fe400078c08ff */
[----:B0-----:R-:W-:-:S03]  /*c100*/  LEA.HI.X.SX32 R8, R21, R20, 0x1, P0 ;  /* 0x0000001415087211 */ /* 0x001fc600000f0eff */
[----:B------:R-:W-:Y:S04]  /*c110*/  STL [R1+0x110c], R17 ;  /* 0x00110c1101007387 */ /* 0x000fe80000100800 */
[----:B------:R-:W3:Y:S04]  /*c120*/  LDL.LU R23, [R1+0xb0] ;  /* 0x0000b00001177983 */ /* 0x000ee80000300800 */
[----:B------:R0:W-:Y:S01]  /*c130*/  STL [R1+0x10d8], R8 ;  /* 0x0010d80801007387 */ /* 0x0001e20000100800 */
[----:B------:R-:W-:-:S05]  /*c140*/  LEA R13, P0, R6, R15, 0x1 ;  /* 0x0000000f060d7211 */ /* 0x000fca00078008ff */
[----:B------:R-:W-:Y:S04]  /*c150*/  STL [R1+0x1114], R13 ;  /* 0x0011140d01007387 */ /* 0x000fe80000100800 */
[----:B------:R-:W4:Y:S01]  /*c160*/  LDL.LU R22, [R1+0xac] ;  /* 0x0000ac0001167983 */ /* 0x000f220000300800 */
[----:B0-----:R-:W-:-:S05]  /*c170*/  LEA.HI.X.SX32 R8, R18, R20, 0x1, P1 ;  /* 0x0000001412087211 */ /* 0x001fca00008f0eff */
[----:B------:R0:W-:Y:S02]  /*c180*/  STL [R1+0x10e0], R8 ;  /* 0x0010e00801007387 */ /* 0x0001e40000100800 */
[----:B0-----:R-:W-:Y:S02]  /*c190*/  LEA.HI.X.SX32 R8, R16, R20, 0x1, P2 ;  /* 0x0000001410087211 */ /* 0x001fe400010f0eff */
[----:B------:R-:W-:-:S05]  /*c1a0*/  LEA R13, P1, R4, R15, 0x1 ;  /* 0x0000000f040d7211 */ /* 0x000fca00078208ff */
[----:B------:R0:W-:Y:S04]  /*c1b0*/  STL [R1+0x111c], R13 ;  /* 0x00111c0d01007387 */ /* 0x0001e80000100800 */
[----:B------:R-:W4:Y:S04]  /*c1c0*/  LDL.LU R21, [R1+0xa8] ;  /* 0x0000a80001157983 */ /* 0x000f280000300800 */
[----:B------:R1:W-:Y:S01]  /*c1d0*/  STL [R1+0x10e8], R8 ;  /* 0x0010e80801007387 */ /* 0x0003e20000100800 */
[----:B0-----:R-:W-:Y:S02]  /*c1e0*/  LEA R13, P2, R10, R15, 0x1 ;  /* 0x0000000f0a0d7211 */ /* 0x001fe400078408ff */
[----:B-1----:R-:W-:-:S03]  /*c1f0*/  LEA.HI.X.SX32 R8, R14, R20, 0x1, P3 ;  /* 0x000000140e087211 */ /* 0x002fc600018f0eff */
[----:B------:R0:W-:Y:S04]  /*c200*/  STL [R1+0x1124], R13 ;  /* 0x0011240d01007387 */ /* 0x0001e80000100800 */
[----:B------:R-:W4:Y:S04]  /*c210*/  LDL.LU R18, [R1+0xa4] ;  /* 0x0000a40001127983 */ /* 0x000f280000300800 */
[----:B------:R1:W-:Y:S01]  /*c220*/  STL [R1+0x10f0], R8 ;  /* 0x0010f00801007387 */ /* 0x0003e20000100800 */
[----:B0-----:R-:W-:-:S05]  /*c230*/  LEA R13, P3, R28, R15, 0x1 ;  /* 0x0000000f1c0d7211 */ /* 0x001fca00078608ff */
[----:B------:R-:W-:Y:S04]  /*c240*/  STL [R1+0x112c], R13 ;  /* 0x00112c0d01007387 */ /* 0x000fe80000100800 */
[----:B------:R-:W4:Y:S01]  /*c250*/  LDL.LU R16, [R1+0x98] ;  /* 0x0000980001107983 */ /* 0x000f220000300800 */
[----:B-1----:R-:W-:Y:S02]  /*c260*/  LEA.HI.X.SX32 R8, R11, R20, 0x1, P4 ;  /* 0x000000140b087211 */ /* 0x002fe400020f0eff */
[----:B------:R-:W-:-:S03]  /*c270*/  LEA R11, P4, R25, R15, 0x1 ;  /* 0x0000000f190b7211 */ /* 0x000fc600078808ff */
[----:B------:R0:W-:Y:S04]  /*c280*/  STL [R1+0x10f8], R8 ;  /* 0x0010f80801007387 */ /* 0x0001e80000100800 */
[----:B------:R1:W-:Y:S04]  /*c290*/  STL [R1+0x1134], R11 ;  /* 0x0011340b01007387 */ /* 0x0003e80000100800 */
[----:B------:R-:W4:Y:S01]  /*c2a0*/  LDL.LU R14, [R1+0x94] ;  /* 0x00009400010e7983 */ /* 0x000f220000300800 */
[----:B0-----:R-:W-:-:S05]  /*c2b0*/  LEA.HI.X.SX32 R8, R9, R20, 0x1, P5 ;  /* 0x0000001409087211 */ /* 0x001fca00028f0eff */
[----:B------:R0:W-:Y:S04]  /*c2c0*/  STL [R1+0x1100], R8 ;  /* 0x0011000801007387 */ /* 0x0001e80000100800 */
[----:B-1----:R-:W4:Y:S01]  /*c2d0*/  LDL.LU R11, [R1+0x8c] ;  /* 0x00008c00010b7983 */ /* 0x002f220000300800 */
[----:B------:R-:W-:Y:S02]  /*c2e0*/  LEA R9, P5, R12, R15, 0x1 ;  /* 0x0000000f0c097211 */ /* 0x000fe400078a08ff */
[----:B0-----:R-:W-:-:S03]  /*c2f0*/  LEA.HI.X.SX32 R8, R7, R20, 0x1, P6 ;  /* 0x0000001407087211 */ /* 0x001fc600030f0eff */
[----:B------:R0:W-:Y:S04]  /*c300*/  STL [R1+0x113c], R9 ;  /* 0x00113c0901007387 */ /* 0x0001e80000100800 */
[----:B------:R-:W-:Y:S04]  /*c310*/  STL [R1+0x1108], R8 ;  /* 0x0011080801007387 */ /* 0x000fe80000100800 */
[----:B0-----:R-:W4:Y:S01]  /*c320*/  LDL.LU R9, [R1+0x88] ;  /* 0x0000880001097983 */ /* 0x001f220000300800 */
[----:B------:R-:W-:Y:S02]  /*c330*/  LEA.HI.X.SX32 R6, R6, R20, 0x1, P0 ;  /* 0x0000001406067211 */ /* 0x000fe400000f0eff */
[----:B------:R-:W-:-:S05]  /*c340*/  LEA R7, P6, R5, R15, 0x1 ;  /* 0x0000000f05077211 */ /* 0x000fca00078c08ff */
[----:B------:R0:W-:Y:S04]  /*c350*/  STL [R1+0x1144], R7 ;  /* 0x0011440701007387 */ /* 0x0001e80000100800 */
[----:B------:R1:W-:Y:S04]  /*c360*/  STL [R1+0x1110], R6 ;  /* 0x0011100601007387 */ /* 0x0003e80000100800 */
[----:B0-----:R-:W4:Y:S01]  /*c370*/  LDL.LU R7, [R1+0x84] ;  /* 0x0000840001077983 */ /* 0x001f220000300800 */
[----:B-1----:R-:W-:Y:S02]  /*c380*/  LEA.HI.X.SX32 R6, R4, R20, 0x1, P1 ;  /* 0x0000001404067211 */ /* 0x002fe400008f0eff */
[----:B------:R-:W-:-:S05]  /*c390*/  LEA R8, P0, R3, R15, 0x1 ;  /* 0x0000000f03087211 */ /* 0x000fca00078008ff */
[----:B------:R0:W-:Y:S04]  /*c3a0*/  STL [R1+0x114c], R8 ;  /* 0x00114c0801007387 */ /* 0x0001e80000100800 */
[----:B------:R-:W4:Y:S04]  /*c3b0*/  LDL.LU R4, [R1+0x80] ;  /* 0x0000800001047983 */ /* 0x000f280000300800 */
[----:B------:R1:W-:Y:S01]  /*c3c0*/  STL [R1+0x1118], R6 ;  /* 0x0011180601007387 */ /* 0x0003e20000100800 */
[----:B0-----:R-:W-:-:S05]  /*c3d0*/  LEA R8, P1, R2, R15, 0x1 ;  /* 0x0000000f02087211 */ /* 0x001fca00078208ff */
[----:B------:R-:W-:Y:S01]  /*c3e0*/  STL [R1+0x1154], R8 ;  /* 0x0011540801007387 */ /* 0x000fe20000100800 */
[----:B-1----:R-:W-:-:S03]  /*c3f0*/  LEA.HI.X.SX32 R6, R10, R20, 0x1, P2 ;  /* 0x000000140a067211 */ /* 0x002fc600010f0eff */
[----:B------:R-:W4:Y:S04]  /*c400*/  LDL.LU R10, [R1+0x7c] ;  /* 0x00007c00010a7983 */ /* 0x000f280000300800 */
[----:B------:R0:W-:Y:S02]  /*c410*/  STL [R1+0x1120], R6 ;  /* 0x0011200601007387 */ /* 0x0001e40000100800 */
[----:B0-----:R-:W-:Y:S02]  /*c420*/  LEA.HI.X.SX32 R6, R28, R20, 0x1, P3 ;  /* 0x000000141c067211 */ /* 0x001fe400018f0eff */
[----:B--2---:R-:W-:-:S05]  /*c430*/  LEA R8, P2, R0, R15, 0x1 ;  /* 0x0000000f00087211 */ /* 0x004fca00078408ff */
[----:B------:R-:W-:Y:S04]  /*c440*/  STL [R1+0x115c], R8 ;  /* 0x00115c0801007387 */ /* 0x000fe80000100800 */
[----:B------:R-:W2:Y:S04]  /*c450*/  LDL.LU R28, [R1+0x74] ;  /* 0x00007400011c7983 */ /* 0x000ea80000300800 */
[----:B------:R0:W-:Y:S02]  /*c460*/  STL [R1+0x1128], R6 ;  /* 0x0011280601007387 */ /* 0x0001e40000100800 */
[----:B0-----:R-:W-:-:S02]  /*c470*/  LEA.HI.X.SX32 R6, R25, R20, 0x1, P4 ;  /* 0x0000001419067211 */ /* 0x001fc400020f0eff */
[----:B------:R-:W2:Y:S01]  /*c480*/  LDL.LU R25, [R1+0x6c] ;  /* 0x00006c0001197983 */ /* 0x000ea20000300800 */
[----:B---3--:R-:W-:-:S05]  /*c490*/  LEA R8, P3, R23, R15, 0x1 ;  /* 0x0000000f17087211 */ /* 0x008fca00078608ff */
[----:B------:R-:W-:Y:S04]  /*c4a0*/  STL [R1+0x1164], R8 ;  /* 0x0011640801007387 */ /* 0x000fe80000100800 */
[----:B------:R0:W-:Y:S02]  /*c4b0*/  STL [R1+0x1130], R6 ;  /* 0x0011300601007387 */ /* 0x0001e40000100800 */
[----:B0-----:R-:W-:Y:S02]  /*c4c0*/  LEA.HI.X.SX32 R6, R12, R20, 0x1, P5 ;  /* 0x000000140c067211 */ /* 0x001fe400028f0eff */
[----:B------:R-:W3:Y:S01]  /*c4d0*/  LDL.LU R12, [R1+0x68] ;  /* 0x00006800010c7983 */ /* 0x000ee20000300800 */
[----:B----4-:R-:W-:-:S05]  /*c4e0*/  LEA R8, P4, R22, R15, 0x1 ;  /* 0x0000000f16087211 */ /* 0x010fca00078808ff */
[----:B------:R-:W-:Y:S04]  /*c4f0*/  STL [R1+0x116c], R8 ;  /* 0x00116c0801007387 */ /* 0x000fe80000100800 */
[----:B------:R0:W-:Y:S04]  /*c500*/  STL [R1+0x1138], R6 ;  /* 0x0011380601007387 */ /* 0x0001e80000100800 */
[----:B0-----:R-:W4:Y:S01]  /*c510*/  LDL.LU R6, [R1+0x64] ;  /* 0x0000640001067983 */ /* 0x001f220000300800 */
[-C--:B------:R-:W-:Y:S02]  /*c520*/  LEA.HI.X.SX32 R8, R5, R20.reuse, 0x1, P6 ;  /* 0x0000001405087211 */ /* 0x080fe400030f0eff */
[----:B------:R-:W-:-:S02]  /*c530*/  LEA.HI.X.SX32 R3, R3, R20, 0x1, P0 ;  /* 0x0000001403037211 */ /* 0x000fc400000f0eff */
[----:B------:R-:W-:-:S05]  /*c540*/  LEA R13, P5, R21, R15, 0x1 ;  /* 0x0000000f150d7211 */ /* 0x000fca00078a08ff */
[----:B------:R-:W-:Y:S04]  /*c550*/  STL [R1+0x1174], R13 ;  /* 0x0011740d01007387 */ /* 0x000fe80000100800 */
[----:B------:R-:W-:Y:S04]  /*c560*/  STL [R1+0x1140], R8 ;  /* 0x0011400801007387 */ /* 0x000fe80000100800 */
[----:B------:R-:W4:Y:S01]  /*c570*/  LDL.LU R17, [R1+0x60] ;  /* 0x0000600001117983 */ /* 0x000f220000300800 */
[----:B------:R-:W-:-:S05]  /*c580*/  LEA R5, P6, R18, R15, 0x1 ;  /* 0x0000000f12057211 */ /* 0x000fca00078c08ff */
[----:B------:R0:W-:Y:S04]  /*c590*/  STL [R1+0x117c], R5 ;  /* 0x00117c0501007387 */ /* 0x0001e80000100800 */
[----:B------:R1:W-:Y:S01]  /*c5a0*/  STL [R1+0x1148], R3 ;  /* 0x0011480301007387 */ /* 0x0003e20000100800 */
[----:B0-----:R-:W-:-:S05]  /*c5b0*/  LEA R5, P0, R16, R15, 0x1 ;  /* 0x0000000f10057211 */ /* 0x001fca00078008ff */
[----:B------:R-:W-:Y:S04]  /*c5c0*/  STL [R1+0x1184], R5 ;  /* 0x0011840501007387 */ /* 0x000fe80000100800 */
[----:B------:R-:W4:Y:S01]  /*c5d0*/  LDL.LU R13, [R1+0x5c] ;  /* 0x00005c00010d7983 */ /* 0x000f220000300800 */
[----:B-1----:R-:W-:-:S05]  /*c5e0*/  LEA.HI.X.SX32 R3, R2, R20, 0x1, P1 ;  /* 0x0000001402037211 */ /* 0x002fca00008f0eff */
[----:B------:R0:W-:Y:S01]  /*c5f0*/  STL [R1+0x1150], R3 ;  /* 0x0011500301007387 */ /* 0x0001e20000100800 */
[----:B------:R-:W-:Y:S02]  /*c600*/  LEA R2, P1, R14, R15, 0x1 ;  /* 0x0000000f0e027211 */ /* 0x000fe400078208ff */
[----:B0-----:R-:W-:-:S03]  /*c610*/  LEA.HI.X.SX32 R3, R0, R20, 0x1, P2 ;  /* 0x0000001400037211 */ /* 0x001fc600010f0eff */
[----:B------:R0:W-:Y:S04]  /*c620*/  STL [R1+0x118c], R2 ;  /* 0x00118c0201007387 */ /* 0x0001e80000100800 */
[----:B------:R1:W-:Y:S04]  /*c630*/  STL [R1+0x1158], R3 ;  /* 0x0011580301007387 */ /* 0x0003e80000100800 */
[----:B------:R-:W4:Y:S01]  /*c640*/  LDL.LU R8, [R1+0x58] ;  /* 0x0000580001087983 */ /* 0x000f220000300800 */
[----:B------:R-:W-:Y:S02]  /*c650*/  LEA.HI.X.SX32 R0, R23, R20, 0x1, P3 ;  /* 0x0000001417007211 */ /* 0x000fe400018f0eff */
[----:B0-----:R-:W-:-:S05]  /*c660*/  LEA R2, P2, R11, R15, 0x1 ;  /* 0x0000000f0b027211 */ /* 0x001fca00078408ff */
[----:B------:R0:W-:Y:S01]  /*c670*/  STL [R1+0x1194], R2 ;  /* 0x0011940201007387 */ /* 0x0001e20000100800 */
[----:B-1----:R-:W-:-:S03]  /*c680*/  LEA R3, P3, R9, R15, 0x1 ;  /* 0x0000000f09037211 */ /* 0x002fc600078608ff */
[----:B------:R-:W-:Y:S04]  /*c690*/  STL [R1+0x1160], R0 ;  /* 0x0011600001007387 */ /* 0x000fe80000100800 */
[----:B------:R1:W-:Y:S04]  /*c6a0*/  STL [R1+0x119c], R3 ;  /* 0x00119c0301007387 */ /* 0x0003e80000100800 */
[----:B------:R-:W4:Y:S01]  /*c6b0*/  LDL.LU R5, [R1+0x54] ;  /* 0x0000540001057983 */ /* 0x000f220000300800 */
[-C--:B0-----:R-:W-:Y:S02]  /*c6c0*/  LEA.HI.X.SX32 R2, R22, R20.reuse, 0x1, P4 ;  /* 0x0000001416027211 */ /* 0x081fe400020f0eff */
[----:B-1----:R-:W-:-:S03]  /*c6d0*/  LEA.HI.X.SX32 R3, R21, R20, 0x1, P5 ;  /* 0x0000001415037211 */ /* 0x002fc600028f0eff */
[----:B------:R-:W-:Y:S01]  /*c6e0*/  STL [R1+0x1168], R2 ;  /* 0x0011680201007387 */ /* 0x000fe20000100800 */
[----:B------:R-:W-:-:S05]  /*c6f0*/  LEA R0, P4, R7, R15, 0x1 ;  /* 0x0000000f07007211 */ /* 0x000fca00078808ff */
[----:B------:R-:W-:Y:S04]  /*c700*/  STL [R1+0x11a4], R0 ;  /* 0x0011a40001007387 */ /* 0x000fe80000100800 */
[----:B------:R0:W-:Y:S04]  /*c710*/  STL [R1+0x1170], R3 ;  /* 0x0011700301007387 */ /* 0x0001e80000100800 */
[----:B0-----:R-:W4:Y:S01]  /*c720*/  LDL.LU R3, [R1+0x50] ;  /* 0x0000500001037983 */ /* 0x001f220000300800 */
[----:B------:R-:W-:Y:S02]  /*c730*/  LEA R2, P5, R4, R15, 0x1 ;  /* 0x0000000f04027211 */ /* 0x000fe400078a08ff */
[----:B------:R-:W-:-:S03]  /*c740*/  LEA.HI.X.SX32 R0, R18, R20, 0x1, P6 ;  /* 0x0000001412007211 */ /* 0x000fc600030f0eff */
[----:B------:R0:W-:Y:S04]  /*c750*/  STL [R1+0x11ac], R2 ;  /* 0x0011ac0201007387 */ /* 0x0001e80000100800 */
[----:B------:R1:W-:Y:S01]  /*c760*/  STL [R1+0x1178], R0 ;  /* 0x0011780001007387 */ /* 0x0003e20000100800 */
[----:B0-----:R-:W-:-:S05]  /*c770*/  LEA R2, P6, R10, R15, 0x1 ;  /* 0x0000000f0a027211 */ /* 0x001fca00078c08ff */
[----:B------:R0:W-:Y:S01]  /*c780*/  STL [R1+0x11b4], R2 ;  /* 0x0011b40201007387 */ /* 0x0001e20000100800 */
[----:B-1----:R-:W-:-:S03]  /*c790*/  LEA.HI.X.SX32 R0, R16, R20, 0x1, P0 ;  /* 0x0000001410007211 */ /* 0x002fc600000f0eff */
[----:B0-----:R-:W4:Y:S04]  /*c7a0*/  LDL.LU R2, [R1+0x4c] ;  /* 0x00004c0001027983 */ /* 0x001f280000300800 */
[----:B------:R0:W-:Y:S02]  /*c7b0*/  STL [R1+0x1180], R0 ;  /* 0x0011800001007387 */ /* 0x0001e40000100800 */
[----:B0-----:R-:W-:Y:S02]  /*c7c0*/  LEA.HI.X.SX32 R0, R14, R20, 0x1, P1 ;  /* 0x000000140e007211 */ /* 0x001fe400008f0eff */
[----:B--2---:R-:W-:-:S05]  /*c7d0*/  LEA R16, P0, R28, R15, 0x1 ;  /* 0x0000000f1c107211 */ /* 0x004fca00078008ff */
[----:B------:R-:W-:Y:S04]  /*c7e0*/  STL [R1+0x11bc], R16 ;  /* 0x0011bc1001007387 */ /* 0x000fe80000100800 */
[----:B------:R0:W-:Y:S04]  /*c7f0*/  STL [R1+0x1188], R0 ;  /* 0x0011880001007387 */ /* 0x0001e80000100800 */
[----:B0-----:R-:W2:Y:S01]  /*c800*/  LDL.LU R0, [R1+0x48] ;  /* 0x0000480001007983 */ /* 0x001ea20000300800 */
[----:B------:R-:W-:Y:S02]  /*c810*/  LEA R14, P1, R25, R15, 0x1 ;  /* 0x0000000f190e7211 */ /* 0x000fe400078208ff */
[----:B------:R-:W-:-:S03]  /*c820*/  LEA.HI.X.SX32 R11, R11, R20, 0x1, P2 ;  /* 0x000000140b0b7211 */ /* 0x000fc600010f0eff */
[----:B------:R3:W-:Y:S01]  /*c830*/  STL [R1+0x11c4], R14 ;  /* 0x0011c40e01007387 */ /* 0x0007e20000100800 */
[----:B------:R-:W-:-:S03]  /*c840*/  LEA.HI.X.SX32 R9, R9, R20, 0x1, P3 ;  /* 0x0000001409097211 */ /* 0x000fc600018f0eff */
[----:B------:R4:W-:Y:S01]  /*c850*/  STL [R1+0x1190], R11 ;  /* 0x0011900b01007387 */ /* 0x0009e20000100800 */
[----:B---3--:R-:W-:-:S05]  /*c860*/  LEA R14, P2, R12, R15, 0x1 ;  /* 0x0000000f0c0e7211 */ /* 0x008fca00078408ff */
[----:B------:R-:W-:Y:S04]  /*c870*/  STL [R1+0x11cc], R14 ;  /* 0x0011cc0e01007387 */ /* 0x000fe80000100800 */
[----:B------:R-:W3:Y:S04]  /*c880*/  LDL.LU R23, [R1+0x44] ;  /* 0x0000440001177983 */ /* 0x000ee80000300800 */
[----:B------:R0:W-:Y:S01]  /*c890*/  STL [R1+0x1198], R9 ;  /* 0x0011980901007387 */ /* 0x0001e20000100800 */
[----:B----4-:R-:W-:-:S05]  /*c8a0*/  LEA R11, P3, R6, R15, 0x1 ;  /* 0x0000000f060b7211 */ /* 0x010fca00078608ff */
[----:B------:R-:W-:Y:S01]  /*c8b0*/  STL [R1+0x11d4], R11 ;  /* 0x0011d40b01007387 */ /* 0x000fe20000100800 */
[----:B0-----:R-:W-:-:S03]  /*c8c0*/  LEA.HI.X.SX32 R9, R7, R20, 0x1, P4 ;  /* 0x0000001407097211 */ /* 0x001fc600020f0eff */
[----:B------:R-:W4:Y:S04]  /*c8d0*/  LDL.LU R22, [R1+0x40] ;  /* 0x0000400001167983 */ /* 0x000f280000300800 */
[----:B------:R-:W-:Y:S04]  /*c8e0*/  STL [R1+0x11a0], R9 ;  /* 0x0011a00901007387 */ /* 0x000fe80000100800 */
[----:B------:R-:W4:Y:S01]  /*c8f0*/  LDL.LU R21, [R1+0x3c] ;  /* 0x00003c0001157983 */ /* 0x000f220000300800 */
[----:B------:R-:W-:Y:S02]  /*c900*/  LEA.HI.X.SX32 R4, R4, R20, 0x1, P5 ;  /* 0x0000001404047211 */ /* 0x000fe400028f0eff */
[----:B------:R-:W-:-:S05]  /*c910*/  LEA R7, P4, R17, R15, 0x1 ;  /* 0x0000000f11077211 */ /* 0x000fca00078808ff */
[----:B------:R-:W-:Y:S04]  /*c920*/  STL [R1+0x11dc], R7 ;  /* 0x0011dc0701007387 */ /* 0x000fe80000100800 */
[----:B------:R-:W4:Y:S04]  /*c930*/  LDL.LU R18, [R1+0x38] ;  /* 0x0000380001127983 */ /* 0x000f280000300800 */
[----:B------:R0:W-:Y:S04]  /*c940*/  STL [R1+0x11a8], R4 ;  /* 0x0011a80401007387 */ /* 0x0001e80000100800 */
[----:B------:R-:W4:Y:S01]  /*c950*/  LDL.LU R16, [R1+0x34] ;  /* 0x0000340001107983 */ /* 0x000f220000300800 */
[----:B0-----:R-:W-:-:S02]  /*c960*/  LEA.HI.X.SX32 R4, R10, R20, 0x1, P6 ;  /* 0x000000140a047211 */ /* 0x001fc400030f0eff */
[----:B------:R-:W-:-:S05]  /*c970*/  LEA R7, P5, R13, R15, 0x1 ;  /* 0x0000000f0d077211 */ /* 0x000fca00078a08ff */
[----:B------:R0:W-:Y:S04]  /*c980*/  STL [R1+0x11e4], R7 ;  /* 0x0011e40701007387 */ /* 0x0001e80000100800 */
[----:B------:R-:W4:Y:S04]  /*c990*/  LDL.LU R14, [R1+0x30] ;  /* 0x00003000010e7983 */ /* 0x000f280000300800 */
[----:B------:R1:W-:Y:S04]  /*c9a0*/  STL [R1+0x11b0], R4 ;  /* 0x0011b00401007387 */ /* 0x0003e80000100800 */
[----:B------:R-:W4:Y:S01]  /*c9b0*/  LDL.LU R11, [R1+0x2c] ;  /* 0x00002c00010b7983 */ /* 0x000f220000300800 */
[----:B0-----:R-:W-:-:S02]  /*c9c0*/  LEA R7, P6, R8, R15, 0x1 ;  /* 0x0000000f08077211 */ /* 0x001fc400078c08ff */
[----:B-1----:R-:W-:-:S03]  /*c9d0*/  LEA.HI.X.SX32 R4, R28, R20, 0x1, P0 ;  /* 0x000000141c047211 */ /* 0x002fc600000f0eff */
[----:B------:R0:W-:Y:S04]  /*c9e0*/  STL [R1+0x11ec], R7 ;  /* 0x0011ec0701007387 */ /* 0x0001e80000100800 */
[----:B------:R-:W4:Y:S04]  /*c9f0*/  LDL.LU R9, [R1+0x28] ;  /* 0x0000280001097983 */ /* 0x000f280000300800 */
[----:B------:R1:W-:Y:S04]  /*ca00*/  STL [R1+0x11b8], R4 ;  /* 0x0011b80401007387 */ /* 0x0003e80000100800 */
[----:B------:R-:W4:Y:S01]  /*ca10*/  LDL.LU R28, [R1+0x24] ;  /* 0x00002400011c7983 */ /* 0x000f220000300800 */
[----:B0-----:R-:W-:-:S02]  /*ca20*/  LEA R7, P0, R5, R15, 0x1 ;  /* 0x0000000f05077211 */ /* 0x001fc400078008ff */
[----:B-1----:R-:W-:-:S03]  /*ca30*/  LEA.HI.X.SX32 R4, R25, R20, 0x1, P1 ;  /* 0x0000001419047211 */ /* 0x002fc600008f0eff */
        /* <DEDUP_REMOVED lines=8> */
[----:B------:R1:W-:Y:S01]  /*cac0*/  STL [R1+0x11c8], R4 ;  /* 0x0011c80401007387 */ /* 0x0003e20000100800 */
[----:B0-----:R-:W-:-:S03]  /*cad0*/  LEA.HI.X.SX32 R7, R6, R20, 0x1, P3 ;  /* 0x0000001406077211 */ /* 0x001fc600018f0eff */
[----:B-1----:R-:W4:Y:S01]  /*cae0*/  LDL.LU R4, [R1+0x10] ;  /* 0x0000100001047983 */ /* 0x002f220000300800 */
[----:B------:R-:W-:-:S05]  /*caf0*/  LEA R26, P2, R2, R15, 0x1 ;  /* 0x0000000f021a7211 */ /* 0x000fca00078408ff */
[----:B------:R-:W-:Y:S04]  /*cb00*/  STL [R1+0x1204], R26 ;  /* 0x0012041a01007387 */ /* 0x000fe80000100800 */
[----:B------:R-:W4:Y:S04]  /*cb10*/  LDL.LU R6, [R1+0xc] ;  /* 0x00000c0001067983 */ /* 0x000f280000300800 */
[----:B------:R0:W-:Y:S04]  /*cb20*/  STL [R1+0x11d0], R7 ;  /* 0x0011d00701007387 */ /* 0x0001e80000100800 */
[----:B0-----:R-:W4:Y:S01]  /*cb30*/  LDL.LU R7, [R1+0x8] ;  /* 0x0000080001077983 */ /* 0x001f220000300800 */
[----:B--2---:R-:W-:-:S05]  /*cb40*/  LEA R26, P3, R0, R15, 0x1 ;  /* 0x0000000f001a7211 */ /* 0x004fca00078608ff */
[----:B------:R0:W-:Y:S04]  /*cb50*/  STL [R1+0x120c], R26 ;  /* 0x00120c1a01007387 */ /* 0x0001e80000100800 */
[----:B0-----:R-:W2:Y:S01]  /*cb60*/  LDL.LU R26, [R1+0x4] ;  /* 0x00000400011a7983 */ /* 0x001ea20000300800 */
[-C--:B------:R-:W-:Y:S02]  /*cb70*/  LEA.HI.X.SX32 R17, R17, R20.reuse, 0x1, P4 ;  /* 0x0000001411117211 */ /* 0x080fe400020f0eff */
[----:B------:R-:W-:-:S03]  /*cb80*/  LEA.HI.X.SX32 R13, R13, R20, 0x1, P5 ;  /* 0x000000140d0d7211 */ /* 0x000fc600028f0eff */
[----:B------:R3:W-:Y:S01]  /*cb90*/  STL [R1+0x11d8], R17 ;  /* 0x0011d81101007387 */ /* 0x0007e20000100800 */
[----:B------:R-:W-:Y:S02]  /*cba0*/  LEA.HI.X.SX32 R8, R8, R20, 0x1, P6 ;  /* 0x0000001408087211 */ /* 0x000fe400030f0eff */
[----:B---3--:R-:W-:-:S05]  /*cbb0*/  LEA R17, P4, R23, R15, 0x1 ;  /* 0x0000000f17117211 */ /* 0x008fca00078808ff */
[----:B------:R0:W-:Y:S04]  /*cbc0*/  STL [R1+0x1214], R17 ;  /* 0x0012141101007387 */ /* 0x0001e80000100800 */
[----:B0-----:R-:W3:Y:S04]  /*cbd0*/  LDL.LU R17, [R1+0x13dc] ;  /* 0x0013dc0001117983 */ /* 0x001ee80000300800 */
[----:B------:R4:W-:Y:S02]  /*cbe0*/  STL [R1+0x11e0], R13 ;  /* 0x0011e00d01007387 */ /* 0x0009e40000100800 */
[----:B----4-:R-:W-:-:S05]  /*cbf0*/  LEA R13, P5, R22, R15, 0x1 ;  /* 0x0000000f160d7211 */ /* 0x010fca00078a08ff */
[----:B------:R0:W-:Y:S01]  /*cc00*/  STL [R1+0x121c], R13 ;  /* 0x00121c0d01007387 */ /* 0x0001e20000100800 */
[----:B------:R-:W-:-:S03]  /*cc10*/  LEA.HI.X.SX32 R5, R5, R20, 0x1, P0 ;  /* 0x0000001405057211 */ /* 0x000fc600000f0eff */
[----:B0-----:R-:W4:Y:S04]  /*cc20*/  LDL.LU R13, [R1+0x13d8] ;  /* 0x0013d800010d7983 */ /* 0x001f280000300800 */
[----:B------:R0:W-:Y:S02]  /*cc30*/  STL [R1+0x11e8], R8 ;  /* 0x0011e80801007387 */ /* 0x0001e40000100800 */
[----:B0-----:R-:W-:-:S05]  /*cc40*/  LEA R8, P6, R21, R15, 0x1 ;  /* 0x0000000f15087211 */ /* 0x001fca00078c08ff */
[----:B------:R0:W-:Y:S01]  /*cc50*/  STL [R1+0x1224], R8 ;  /* 0x0012240801007387 */ /* 0x0001e20000100800 */
[----:B------:R-:W-:-:S03]  /*cc60*/  LEA.HI.X.SX32 R3, R3, R20, 0x1, P1 ;  /* 0x0000001403037211 */ /* 0x000fc600008f0eff */
[----:B0-----:R-:W2:Y:S04]  /*cc70*/  LDL.LU R8, [R1+0x13d4] ;  /* 0x0013d40001087983 */ /* 0x001ea80000300800 */
        /* <DEDUP_REMOVED lines=14> */
[----:B0-----:R-:W3:Y:S04]  /*cd60*/  LDL.LU R2, [R1+0x13c8] ;  /* 0x0013c80001027983 */ /* 0x001ee80000300800 */
        /* <DEDUP_REMOVED lines=42> */
[----:B------:R0:W-:Y:S04]  /*d010*/  STL [R1+0x1284], R9 ;  /* 0x0012840901007387 */ /* 0x0001e80000100800 */
[----:B0-----:R-:W3:Y:S04]  /*d020*/  LDL.LU R9, [R1+0x13a4] ;  /* 0x0013a40001097983 */ /* 0x001ee80000300800 */
[----:B------:R2:W-:Y:S02]  /*d030*/  STL [R1+0x1250], R28 ;  /* 0x0012501c01007387 */ /* 0x0005e40000100800 */
[----:B--2---:R-:W-:-:S05]  /*d040*/  LEA R28, P5, R26, R15, 0x1 ;  /* 0x0000000f1a1c7211 */ /* 0x004fca00078a08ff */
[----:B------:R0:W-:Y:S04]  /*d050*/  STL [R1+0x128c], R28 ;  /* 0x00128c1c01007387 */ /* 0x0001e80000100800 */
[----:B0-----:R-:W2:Y:S01]  /*d060*/  LDL.LU R28, [R1+0x13a0] ;  /* 0x0013a000011c7983 */ /* 0x001ea20000300800 */
[----:B------:R-:W-:-:S05]  /*d070*/  LEA.HI.X.SX32 R25, R25, R20, 0x1, P6 ;  /* 0x0000001419197211 */ /* 0x000fca00030f0eff */
        /* <DEDUP_REMOVED lines=30> */
[----:B------:R2:W-:Y:S01]  /*d260*/  STL [R1+0x1288], R26 ;  /* 0x0012881a01007387 */ /* 0x0005e20000100800 */
[-C--:B------:R-:W-:Y:S02]  /*d270*/  LEA.HI.X.SX32 R28, R28, R20.reuse, 0x1, P6 ;  /* 0x000000141c1c7211 */ /* 0x080fe400030f0eff */
[----:B------:R-:W-:Y:S01]  /*d280*/  LEA.HI.X.SX32 R12, R12, R20, 0x1, P2 ;  /* 0x000000140c0c7211 */ /* 0x000fe200010f0eff */
[----:B------:R-:W-:Y:S02]  /*d290*/  IMAD R19, R19, c[0x0][0x190], RZ ;  /* 0x0000640013137a24 */ /* 0x000fe400078e02ff */
[----:B------:R-:W-:Y:S02]  /*d2a0*/  IMAD R29, R29, c[0x0][0x190], RZ ;  /* 0x000064001d1d7a24 */ /* 0x000fe400078e02ff */
[----:B------:R-:W-:Y:S02]  /*d2b0*/  IMAD R27, R27, c[0x0][0x190], RZ ;  /* 0x000064001b1b7a24 */ /* 0x000fe400078e02ff */
[----:B------:R-:W-:Y:S01]  /*d2c0*/  IMAD R24, R24, c[0x0][0x190], RZ ;  /* 0x0000640018187a24 */ /* 0x000fe200078e02ff */
[----:B--2---:R-:W-:-:S05]  /*d2d0*/  LEA R26, P5, R7, R15, 0x1 ;  /* 0x0000000f071a7211 */ /* 0x004fca00078a08ff */
[----:B------:R3:W-:Y:S04]  /*d2e0*/  STL [R1+0x12c4], R26 ;  /* 0x0012c41a01007387 */ /* 0x0007e80000100800 */
[----:B------:R0:W-:Y:S01]  /*d2f0*/  STL [R1+0x1290], R28 ;  /* 0x0012901c01007387 */ /* 0x0001e20000100800 */
[----:B---3--:R-:W-:Y:S02]  /*d300*/  LEA R26, P6, R9, R15, 0x1 ;  /* 0x0000000f091a7211 */ /* 0x008fe400078c08ff */
[----:B0-----:R-:W-:-:S03]  /*d310*/  LEA.HI.X.SX32 R28, R25, R20, 0x1, P0 ;  /* 0x00000014191c7211 */ /* 0x001fc600000f0eff */
[----:B------:R0:W-:Y:S01]  /*d320*/  STL [R1+0x12cc], R26 ;  /* 0x0012cc1a01007387 */ /* 0x0001e20000100800 */
[----:B------:R-:W-:Y:S02]  /*d330*/  LEA.HI.X.SX32 R25, R10, R20, 0x1, P1 ;  /* 0x000000140a197211 */ /* 0x000fe400008f0eff */
[-C--:B------:R-:W-:Y:S01]  /*d340*/  LEA R10, P1, R14, R15.reuse, 0x1 ;  /* 0x0000000f0e0a7211 */ /* 0x080fe200078208ff */
[----:B------:R-:W-:Y:S01]  /*d350*/  STL [R1+0x1298], R28 ;  /* 0x0012981c01007387 */ /* 0x000fe20000100800 */
[----:B0-----:R-:W-:-:S05]  /*d360*/  LEA R26, P0, R11, R15, 0x1 ;  /* 0x0000000f0b1a7211 */ /* 0x001fca00078008ff */
[----:B------:R-:W-:Y:S04]  /*d370*/  STL [R1+0x12d4], R26 ;  /* 0x0012d41a01007387 */ /* 0x000fe80000100800 */
[----:B------:R0:W-:Y:S04]  /*d380*/  STL [R1+0x12a0], R25 ;  /* 0x0012a01901007387 */ /* 0x0001e80000100800 */
[----:B------:R1:W-:Y:S04]  /*d390*/  STL [R1+0x12dc], R10 ;  /* 0x0012dc0a01007387 */ /* 0x0003e80000100800 */
[----:B------:R2:W-:Y:S01]  /*d3a0*/  STL [R1+0x12a8], R12 ;  /* 0x0012a80c01007387 */ /* 0x0005e20000100800 */
[----:B0-----:R-:W-:-:S02]  /*d3b0*/  LEA R25, P2, R16, R15, 0x1 ;  /* 0x0000000f10197211 */ /* 0x001fc400078408ff */
[-C--:B-1----:R-:W-:Y:S02]  /*d3c0*/  LEA.HI.X.SX32 R10, R4, R20.reuse, 0x1, P3 ;  /* 0x00000014040a7211 */ /* 0x082fe400018f0eff */
[-C--:B------:R-:W-:Y:S02]  /*d3d0*/  LEA.HI.X.SX32 R4, R6, R20.reuse, 0x1, P4 ;  /* 0x0000001406047211 */ /* 0x080fe400020f0eff */
[----:B--2---:R-:W-:Y:S01]  /*d3e0*/  LEA R12, P3, R18, R15, 0x1 ;  /* 0x0000000f120c7211 */ /* 0x004fe200078608ff */
[----:B------:R-:W-:Y:S01]  /*d3f0*/  STL [R1+0x12e4], R25 ;  /* 0x0012e41901007387 */ /* 0x000fe20000100800 */
[----:B------:R-:W-:-:S03]  /*d400*/  LEA.HI.X.SX32 R6, R7, R20, 0x1, P5 ;  /* 0x0000001407067211 */ /* 0x000fc600028f0eff */
[----:B------:R0:W-:Y:S04]  /*d410*/  STL [R1+0x12b0], R10 ;  /* 0x0012b00a01007387 */ /* 0x0001e80000100800 */
[----:B------:R-:W-:Y:S04]  /*d420*/  STL [R1+0x12ec], R12 ;  /* 0x0012ec0c01007387 */ /* 0x000fe80000100800 */
[----:B------:R1:W-:Y:S01]  /*d430*/  STL [R1+0x12b8], R4 ;  /* 0x0012b80401007387 */ /* 0x0003e20000100800 */
[----:B0-----:R-:W-:Y:S02]  /*d440*/  LEA R10, P4, R21, R15, 0x1 ;  /* 0x0000000f150a7211 */ /* 0x001fe400078808ff */
[----:B------:R-:W-:-:S03]  /*d450*/  LEA.HI.X.SX32 R7, R9, R20, 0x1, P6 ;  /* 0x0000001409077211 */ /* 0x000fc600030f0eff */
[----:B------:R-:W-:Y:S01]  /*d460*/  STL [R1+0x12f4], R10 ;  /* 0x0012f40a01007387 */ /* 0x000fe20000100800 */
[----:B-1----:R-:W-:-:S03]  /*d470*/  LEA R4, P5, R22, R15, 0x1 ;  /* 0x0000000f16047211 */ /* 0x002fc600078a08ff */
[----:B------:R0:W-:Y:S04]  /*d480*/  STL [R1+0x12c0], R6 ;  /* 0x0012c00601007387 */ /* 0x0001e80000100800 */
[----:B------:R1:W-:Y:S01]  /*d490*/  STL [R1+0x12fc], R4 ;  /* 0x0012fc0401007387 */ /* 0x0003e20000100800 */
[----:B0-----:R-:W-:-:S03]  /*d4a0*/  LEA R6, P6, R23, R15, 0x1 ;  /* 0x0000000f17067211 */ /* 0x001fc600078c08ff */
[----:B------:R0:W-:Y:S01]  /*d4b0*/  STL [R1+0x12c8], R7 ;  /* 0x0012c80701007387 */ /* 0x0001e20000100800 */
[----:B-1----:R-:W-:-:S03]  /*d4c0*/  LEA.HI.X.SX32 R4, R11, R20, 0x1, P0 ;  /* 0x000000140b047211 */ /* 0x002fc600000f0eff */
[----:B------:R-:W2:Y:S04]  /*d4d0*/  LDL R26, [R1+0x1370] ;  /* 0x00137000011a7983 */ /* 0x000ea80000100800 */
[----:B------:R-:W-:Y:S01]  /*d4e0*/  STL [R1+0x1304], R6 ;  /* 0x0013040601007387 */ /* 0x000fe20000100800 */
[----:B0-----:R-:W-:-:S03]  /*d4f0*/  LEA R7, P0, R0, R15, 0x1 ;  /* 0x0000000f00077211 */ /* 0x001fc600078008ff */
[----:B------:R0:W-:Y:S04]  /*d500*/  STL [R1+0x12d0], R4 ;  /* 0x0012d00401007387 */ /* 0x0001e80000100800 */
[----:B------:R1:W-:Y:S01]  /*d510*/  STL [R1+0x130c], R7 ;  /* 0x00130c0701007387 */ /* 0x0003e20000100800 */
[-C--:B0-----:R-:W-:Y:S02]  /*d520*/  LEA.HI.X.SX32 R4, R14, R20.reuse, 0x1, P1 ;  /* 0x000000140e047211 */ /* 0x081fe400008f0eff */
[-C--:B------:R-:W-:Y:S02]  /*d530*/  LEA R6, P1, R2, R15.reuse, 0x1 ;  /* 0x0000000f02067211 */ /* 0x080fe400078208ff */
[----:B-1----:R-:W-:Y:S01]  /*d540*/  LEA.HI.X.SX32 R7, R16, R20, 0x1, P2 ;  /* 0x0000001410077211 */ /* 0x002fe200010f0eff */
[----:B------:R0:W-:Y:S04]  /*d550*/  STL [R1+0x12d8], R4 ;  /* 0x0012d80401007387 */ /* 0x0001e80000100800 */
[----:B------:R1:W-:Y:S01]  /*d560*/  STL [R1+0x1314], R6 ;  /* 0x0013140601007387 */ /* 0x0003e20000100800 */
[----:B0-----:R-:W-:-:S03]  /*d570*/  LEA R4, P2, R3, R15, 0x1 ;  /* 0x0000000f03047211 */ /* 0x001fc600078408ff */
[----:B------:R0:W-:Y:S01]  /*d580*/  STL [R1+0x12e0], R7 ;  /* 0x0012e00701007387 */ /* 0x0001e20000100800 */
[----:B-1----:R-:W-:-:S03]  /*d590*/  LEA.HI.X.SX32 R6, R18, R20, 0x1, P3 ;  /* 0x0000001412067211 */ /* 0x002fc600018f0eff */
[----:B------:R1:W-:Y:S04]  /*d5a0*/  STL [R1+0x131c], R4 ;  /* 0x00131c0401007387 */ /* 0x0003e80000100800 */
[----:B------:R3:W-:Y:S01]  /*d5b0*/  STL [R1+0x12e8], R6 ;  /* 0x0012e80601007387 */ /* 0x0007e20000100800 */
[----:B0-----:R-:W-:Y:S02]  /*d5c0*/  LEA R7, P3, R5, R15, 0x1 ;  /* 0x0000000f05077211 */ /* 0x001fe400078608ff */
[----:B-1----:R-:W-:-:S03]  /*d5d0*/  LEA.HI.X.SX32 R4, R21, R20, 0x1, P4 ;  /* 0x0000001415047211 */ /* 0x002fc600020f0eff */
[----:B------:R0:W-:Y:S01]  /*d5e0*/  STL [R1+0x1324], R7 ;  /* 0x0013240701007387 */ /* 0x0001e20000100800 */
[----:B---3--:R-:W-:-:S03]  /*d5f0*/  LEA R6, P4, R8, R15, 0x1 ;  /* 0x0000000f08067211 */ /* 0x008fc600078808ff */
[----:B------:R4:W-:Y:S04]  /*d600*/  STL [R1+0x12f0], R4 ;  /* 0x0012f00401007387 */ /* 0x0009e80000100800 */
[----:B------:R1:W-:Y:S01]  /*d610*/  STL [R1+0x1328], R6 ;  /* 0x0013280601007387 */ /* 0x0003e20000100800 */
[----:B0-----:R-:W-:Y:S02]  /*d620*/  LEA.HI.X.SX32 R7, R22, R20, 0x1, P5 ;  /* 0x0000001416077211 */ /* 0x001fe400028f0eff */
[----:B----4-:R-:W-:-:S03]  /*d630*/  LEA R4, P5, R13, R15, 0x1 ;  /* 0x0000000f0d047211 */ /* 0x010fc600078a08ff */
[----:B------:R0:W-:Y:S01]  /*d640*/  STL [R1+0x12f8], R7 ;  /* 0x0012f80701007387 */ /* 0x0001e20000100800 */
[----:B-1----:R-:W-:-:S03]  /*d650*/  LEA.HI.X.SX32 R6, R23, R20, 0x1, P6 ;  /* 0x0000001417067211 */ /* 0x002fc600030f0eff */
[----:B------:R1:W-:Y:S04]  /*d660*/  STL [R1+0x132c], R4 ;  /* 0x00132c0401007387 */ /* 0x0003e80000100800 */
[----:B------:R3:W-:Y:S01]  /*d670*/  STL [R1+0x1300], R6 ;  /* 0x0013000601007387 */ /* 0x0007e20000100800 */
[-C--:B0-----:R-:W-:Y:S02]  /*d680*/  LEA R7, P6, R17, R15.reuse, 0x1 ;  /* 0x0000000f11077211 */ /* 0x081fe400078c08ff */
[-C--:B-1----:R-:W-:Y:S02]  /*d690*/  LEA.HI.X.SX32 R4, R0, R20.reuse, 0x1, P0 ;  /* 0x0000001400047211 */ /* 0x082fe400000f0eff */
[-C--:B------:R-:W-:Y:S02]  /*d6a0*/  LEA.HI.X.SX32 R0, R2, R20.reuse, 0x1, P1 ;  /* 0x0000001402007211 */ /* 0x080fe400008f0eff */
[----:B---3--:R-:W-:Y:S01]  /*d6b0*/  LEA R6, P0, R19, R15, 0x1 ;  /* 0x0000000f13067211 */ /* 0x008fe200078008ff */
        /* <DEDUP_REMOVED lines=14> */
[----:B------:R1:W-:Y:S04]  /*d7a0*/  STL [R1+0xf64], R2 ;  /* 0x000f640201007387 */ /* 0x0003e80000100800 */
[----:B------:R3:W-:Y:S01]  /*d7b0*/  STL [R1+0xf4c], R0 ;  /* 0x000f4c0001007387 */ /* 0x0007e20000100800 */
[-C--:B0-----:R-:W-:Y:S02]  /*d7c0*/  LEA.HI.X.SX32 R3, R13, R20.reuse, 0x1, P5 ;  /* 0x000000140d037211 */ /* 0x081fe400028f0eff */
[----:B-1----:R-:W-:-:S03]  /*d7d0*/  LEA.HI.X.SX32 R2, R17, R20, 0x1, P6 ;  /* 0x0000001411027211 */ /* 0x002fc600030f0eff */
[----:B------:R0:W-:Y:S01]  /*d7e0*/  STL [R1+0xf50], R3 ;  /* 0x000f500301007387 */ /* 0x0001e20000100800 */
[----:B---3--:R-:W-:-:S03]  /*d7f0*/  LEA.HI.X.SX32 R0, R19, R20, 0x1, P0 ;  /* 0x0000001413007211 */ /* 0x008fc600000f0eff */
[----:B------:R1:W-:Y:S04]  /*d800*/  STL [R1+0xf54], R2 ;  /* 0x000f540201007387 */ /* 0x0003e80000100800 */
[----:B------:R3:W-:Y:S01]  /*d810*/  STL [R1+0xf58], R0 ;  /* 0x000f580001007387 */ /* 0x0007e20000100800 */
[-C--:B0-----:R-:W-:Y:S02]  /*d820*/  LEA.HI.X.SX32 R3, R29, R20.reuse, 0x1, P1 ;  /* 0x000000141d037211 */ /* 0x081fe400008f0eff */
[----:B-1----:R-:W-:-:S03]  /*d830*/  LEA.HI.X.SX32 R2, R27, R20, 0x1, P2 ;  /* 0x000000141b027211 */ /* 0x002fc600010f0eff */
[----:B------:R-:W-:Y:S01]  /*d840*/  STL [R1+0xf5c], R3 ;  /* 0x000f5c0301007387 */ /* 0x000fe20000100800 */
[----:B---3--:R-:W-:-:S03]  /*d850*/  LEA.HI.X.SX32 R0, R24, R20, 0x1, P3 ;  /* 0x0000001418007211 */ /* 0x008fc600018f0eff */
[----:B------:R-:W-:Y:S04]  /*d860*/  STL [R1+0xf60], R2 ;  /* 0x000f600201007387 */ /* 0x000fe80000100800 */
[----:B------:R0:W-:Y:S04]  /*d870*/  STL [R1+0xd50], R0 ;  /* 0x000d500001007387 */ /* 0x0001e80000100800 */
[----:B------:R-:W-:Y:S04]  /*d880*/  STL [R1+0xd4c], RZ ;  /* 0x000d4cff01007387 */ /* 0x000fe80000100800 */
        /* <DEDUP_REMOVED lines=457> */
[----:B------:R-:W-:Y:S01]  /*f520*/  STL [R1+0x124], RZ ;  /* 0x000124ff01007387 */ /* 0x000fe20000100800 */
[----:B------:R-:W-:-:S03]  /*f530*/  IMAD.MOV.U32 R4, RZ, RZ, c[0x0][0x188] ;  /* 0x00006200ff047624 */ /* 0x000fc600078e00ff */
[----:B------:R-:W-:Y:S04]  /*f540*/  STL [R1+0x128], RZ ;  /* 0x000128ff01007387 */ /* 0x000fe80000100800 */
[----:B------:R-:W-:Y:S04]  /*f550*/  STL [R1+0x12c], RZ ;  /* 0x00012cff01007387 */ /* 0x000fe80000100800 */
[----:B------:R-:W-:Y:S04]  /*f560*/  STL [R1+0x150], RZ ;  /* 0x000150ff01007387 */ /* 0x000fe80000100800 */
[----:B------:R-:W-:Y:S01]  /*f570*/  STL [R1+0x154], RZ ;  /* 0x000154ff01007387 */ /* 0x000fe20000100800 */
[----:B------:R-:W-:-:S03]  /*f580*/  IMAD R29, R4, 0x3f, RZ ;  /* 0x0000003f041d7824 */ /* 0x000fc600078e02ff */
[----:B------:R-:W-:Y:S01]  /*f590*/  STL [R1+0x158], RZ ;  /* 0x000158ff01007387 */ /* 0x000fe20000100800 */
[----:B------:R-:W-:-:S03]  /*f5a0*/  IMAD R25, R4, 0x3b, RZ ;  /* 0x0000003b04197824 */ /* 0x000fc600078e02ff */
[----:B------:R-:W-:Y:S04]  /*f5b0*/  STL [R1+0x15c], RZ ;  /* 0x00015cff01007387 */ /* 0x000fe80000100800 */
[----:B------:R-:W-:Y:S04]  /*f5c0*/  STL [R1+0x170], RZ ;  /* 0x000170ff01007387 */ /* 0x000fe80000100800 */
[----:B------:R-:W-:Y:S04]  /*f5d0*/  STL [R1+0x174], RZ ;  /* 0x000174ff01007387 */ /* 0x000fe80000100800 */
[----:B------:R-:W-:Y:S04]  /*f5e0*/  STL [R1+0x178], RZ ;  /* 0x000178ff01007387 */ /* 0x000fe80000100800 */
[----:B------:R-:W-:Y:S04]  /*f5f0*/  STL [R1+0x17c], RZ ;  /* 0x00017cff01007387 */ /* 0x000fe80000100800 */
[----:B------:R-:W-:Y:S04]  /*f600*/  STL [R1+0x190], RZ ;  /* 0x000190ff01007387 */ /* 0x000fe80000100800 */
[----:B------:R-:W-:Y:S04]  /*f610*/  STL [R1+0x194], RZ ;  /* 0x000194ff01007387 */ /* 0x000fe80000100800 */
[----:B------:R-:W-:Y:S04]  /*f620*/  STL [R1+0x1380], R29 ;  /* 0x0013801d01007387 */ /* 0x000fe80000100800 */
[----:B------:R1:W-:Y:S04]  /*f630*/  STL [R1+0x1384], R25 ;  /* 0x0013841901007387 */ /* 0x0003e80000100800 */
[----:B0-----:R-:W3:Y:S01]  /*f640*/  LDL.LU R0, [R1+0x220] ;  /* 0x0002200001007983 */ /* 0x001ee20000300800 */
[----:B--2---:R-:W-:-:S02]  /*f650*/  ISETP.GE.AND P1, PT, R26, RZ, PT ;  /* 0x000000ff1a00720c */ /* 0x004fc40003f26270 */
[----:B------:R-:W-:Y:S01]  /*f660*/  ISETP.NE.AND P0, PT, RZ, c[0x0][0x178], PT ;  /* 0x00005e00ff007a0c */ /* 0x000fe20003f05270 */
[----:B------:R-:W0:Y:S04]  /*f670*/  S2R R28, SR_TID.X ;  /* 0x00000000001c7919 */ /* 0x000e280000002100 */
[----:B-1----:R-:W1:Y:S06]  /*f680*/  S2R R25, SR_TID.X ;  /* 0x0000000000197919 */ /* 0x002e6c0000002100 */
[----:B---3--:R-:W-:-:S02]  /*f690*/  @!P1 IMAD.MOV R0, RZ, RZ, -R0 ;  /* 0x000000ffff009224 */ /* 0x008fc400078e0a00 */
[----:B------:R-:W-:-:S05]  /*f6a0*/  @!P0 LOP3.LUT R0, RZ, c[0x0][0x178], RZ, 0x33, !PT ;  /* 0x00005e00ff008a12 */ /* 0x000fca00078e33ff */
[----:B------:R-:W-:Y:S02]  /*f6b0*/  IMAD R3, R0, c[0x0][0x184], RZ ;  /* 0x0000610000037a24 */ /* 0x000fe400078e02ff */
[----:B------:R-:W2:Y:S01]  /*f6c0*/  LDL.LU R0, [R1+0x224] ;  /* 0x0002240001007983 */ /* 0x000ea20000300800 */
[----:B-1----:R-:W-:Y:S01]  /*f6d0*/  LOP3.LUT R25, R25, 0xff, RZ, 0xc0, !PT ;  /* 0x000000ff19197812 */ /* 0x002fe200078ec0ff */
[----:B------:R-:W-:-:S04]  /*f6e0*/  IMAD.SHL.U32 R5, R4, 0x40, RZ ;  /* 0x0000004004057824 */ /* 0x000fc800078e00ff */
[----:B------:R-:W-:Y:S01]  /*f6f0*/  IMAD.SHL.U32 R25, R25, 0x2, RZ ;  /* 0x0000000219197824 */ /* 0x000fe200078e00ff */
[----:B------:R-:W-:Y:S01]  /*f700*/  SHF.R.S32.HI R2, RZ, 0x1f, R5 ;  /* 0x0000001fff027819 */ /* 0x000fe20000011405 */
[C---:B------:R-:W-:Y:S02]  /*f710*/  IMAD R29, R4.reuse, 0x72, RZ ;  /* 0x00000072041d7824 */ /* 0x040fe400078e02ff */
[C---:B------:R-:W-:Y:S01]  /*f720*/  IMAD R22, R4.reuse, 0x37, RZ ;  /* 0x0000003704167824 */ /* 0x040fe200078e02ff */
[----:B------:R-:W-:Y:S01]  /*f730*/  SHF.L.U64.HI R2, R5, 0x1, R2 ;  /* 0x0000000105027819 */ /* 0x000fe20000010202 */
[C---:B------:R-:W-:Y:S02]  /*f740*/  IMAD R19, R4.reuse, 0x33, RZ ;  /* 0x0000003304137824 */ /* 0x040fe400078e02ff */
[C---:B------:R-:W-:Y:S02]  /*f750*/  IMAD R27, R4.reuse, 0x62, RZ ;  /* 0x00000062041b7824 */ /* 0x040fe400078e02ff */
[----:B------:R-:W-:-:S02]  /*f760*/  IMAD R16, R4, 0x2f, RZ ;  /* 0x0000002f04107824 */ /* 0x000fc400078e02ff */
[C---:B------:R-:W-:Y:S02]  /*f770*/  IMAD R26, R4.reuse, 0x5e, RZ ;  /* 0x0000005e041a7824 */ /* 0x040fe400078e02ff */
[C---:B------:R-:W-:Y:S02]  /*f780*/  IMAD R24, R4.reuse, 0x5a, RZ ;  /* 0x0000005a04187824 */ /* 0x040fe400078e02ff */
[C---:B------:R-:W-:Y:S02]  /*f790*/  IMAD R13, R4.reuse, 0x2b, RZ ;  /* 0x0000002b040d7824 */ /* 0x040fe400078e02ff */
        /* <DEDUP_REMOVED lines=15> */
[----:B------:R-:W-:Y:S01]  /*f890*/  IMAD R4, R4, 0x7a, RZ ;  /* 0x0000007a04047824 */ /* 0x000fe200078e02ff */
[----:B--2---:R-:W-:-:S05]  /*f8a0*/  SHF.R.S32.HI R0, RZ, 0x6, R0 ;  /* 0x00000006ff007819 */ /* 0x004fca0000011400 */
[----:B------:R0:W-:Y:S02]  /*f8b0*/  STL [R1+0x134c], R0 ;  /* 0x00134c0001007387 */ /* 0x0001e40000100800 */
[----:B0-----:R-:W-:-:S04]  /*f8c0*/  LOP3.LUT R0, R28, 0xc0, RZ, 0xc0, !PT ;  /* 0x000000c01c007812 */ /* 0x001fc800078ec0ff */
[----:B------:R-:W-:-:S04]  /*f8d0*/  SHF.R.U32.HI R0, RZ, 0x2, R0 ;  /* 0x00000002ff007819 */ /* 0x000fc80000011600 */
[----:B------:R-:W-:Y:S01]  /*f8e0*/  LOP3.LUT R0, R25, R0, RZ, 0x3c, !PT ;  /* 0x0000000019007212 */ /* 0x000fe200078e3cff */
[----:B------:R-:W-:Y:S01]  /*f8f0*/  IMAD.MOV.U32 R25, RZ, RZ, c[0x0][0x188] ;  /* 0x00006200ff197624 */ /* 0x000fe200078e00ff */
[----:B------:R-:W-:-:S03]  /*f900*/  LEA R28, P0, R3, c[0x0][0x160], 0x1 ;  /* 0x00005800031c7a11 */ /* 0x000fc600078008ff */
[----:B------:R-:W-:Y:S01]  /*f910*/  IMAD R25, R25, 0x7e, RZ ;  /* 0x0000007e19197824 */ /* 0x000fe200078e02ff */
[----:B------:R-:W-:Y:S02]  /*f920*/  LEA.HI.X.SX32 R3, R3, c[0x0][0x164], 0x1, P0 ;  /* 0x0000590003037a11 */ /* 0x000fe400000f0eff */
[-C--:B------:R-:W-:Y:S02]  /*f930*/  IADD3 R4, P5, R4, R28.reuse, RZ ;  /* 0x0000001c04047210 */ /* 0x080fe40007fbe0ff */
[-C--:B------:R-:W-:Y:S01]  /*f940*/  IADD3 R25, P0, R25, R28.reuse, RZ ;  /* 0x0000001c19197210 */ /* 0x080fe20007f1e0ff */
[----:B------:R-:W-:Y:S01]  /*f950*/  STL [R1+0xd44], R28 ;  /* 0x000d441c01007387 */ /* 0x000fe20000100800 */
[-C--:B------:R-:W-:Y:S02]  /*f960*/  IADD3 R5, P1, R5, R28.reuse, RZ ;  /* 0x0000001c05057210 */ /* 0x080fe40007f3e0ff */
[----:B------:R-:W-:Y:S01]  /*f970*/  IADD3 R29, P2, R29, R28, RZ ;  /* 0x0000001c1d1d7210 */ /* 0x000fe20007f5e0ff */
[----:B------:R0:W-:Y:S04]  /*f980*/  STL [R1+0xd58], R25 ;  /* 0x000d581901007387 */ /* 0x0001e80000100800 */
[----:B0-----:R-:W2:Y:S04]  /*f990*/  LDL.LU R25, [R1+0x1384] ;  /* 0x0013840001197983 */ /* 0x001ea80000300800 */
[----:B------:R-:W-:Y:S04]  /*f9a0*/  STL [R1+0xd68], R4 ;  /* 0x000d680401007387 */ /* 0x000fe80000100800 */
[----:B------:R-:W-:Y:S04]  /*f9b0*/  STL [R1+0xd78], R5 ;  /* 0x000d780501007387 */ /* 0x000fe80000100800 */
[----:B------:R-:W-:Y:S04]  /*f9c0*/  STL [R1+0xd40], R3 ;  /* 0x000d400301007387 */ /* 0x000fe80000100800 */
[----:B------:R0:W-:Y:S04]  /*f9d0*/  STL [R1+0xd88], R29 ;  /* 0x000d881d01007387 */ /* 0x0001e80000100800 */
[----:B0-----:R-:W3:Y:S01]  /*f9e0*/  LDL.LU R29, [R1+0x1380] ;  /* 0x00138000011d7983 */ /* 0x001ee20000300800 */
[----:B------:R-:W-:-:S04]  /*f9f0*/  IMAD.MOV.U32 R4, RZ, RZ, c[0x0][0x188] ;  /* 0x00006200ff047624 */ /* 0x000fc800078e00ff */
[C---:B------:R-:W-:Y:S02]  /*fa00*/  IMAD R5, R4.reuse, 0x6a, RZ ;  /* 0x0000006a04057824 */ /* 0x040fe400078e02ff */
[----:B------:R-:W-:-:S05]  /*fa10*/  IMAD R4, R4, 0x6e, RZ ;  /* 0x0000006e04047824 */ /* 0x000fca00078e02ff */
[-C--:B------:R-:W-:Y:S02]  /*fa20*/  IADD3 R4, P3, R4, R28.reuse, RZ ;  /* 0x0000001c04047210 */ /* 0x080fe40007f7e0ff */
[----:B------:R-:W-:-:S03]  /*fa30*/  IADD3 R5, P4, R5, R28, RZ ;  /* 0x0000001c05057210 */ /* 0x000fc60007f9e0ff */
[----:B------:R0:W-:Y:S04]  /*fa40*/  STL [R1+0xd98], R4 ;  /* 0x000d980401007387 */ /* 0x0001e80000100800 */
[----:B------:R1:W-:Y:S01]  /*fa50*/  STL [R1+0xda8], R5 ;  /* 0x000da80501007387 */ /* 0x0003e20000100800 */
[----:B0-----:R-:W-:-:S04]  /*fa60*/  IMAD.MOV.U32 R4, RZ, RZ, c[0x0][0x188] ;  /* 0x00006200ff047624 */ /* 0x001fc800078e00ff */
[C---:B-1----:R-:W-:Y:S02]  /*fa70*/  IMAD R5, R4.reuse, 0x3d, RZ ;  /* 0x0000003d04057824 */ /* 0x042fe400078e02ff */
[----:B------:R-:W-:-:S05]  /*fa80*/  IMAD R4, R4, 0x66, RZ ;  /* 0x0000006604047824 */ /* 0x000fca00078e02ff */
[----:B------:R-:W-:Y:S02]  /*fa90*/  IADD3 R4, P6, R4, R28, RZ ;  /* 0x0000001c04047210 */ /* 0x000fe40007fde0ff */
[----:B------:R-:W-:-:S03]  /*faa0*/  LEA.HI.X.SX32 R5, R5, R3, 0x1, P5 ;  /* 0x0000000305057211 */ /* 0x000fc600028f0eff */
[----:B------:R0:W-:Y:S01]  /*fab0*/  STL [R1+0xdb8], R4 ;  /* 0x000db80401007387 */ /* 0x0001e20000100800 */
[-C--:B------:R-:W-:Y:S01]  /*fac0*/  IADD3 R26, P5, R26, R28.reuse, RZ ;  /* 0x0000001c1a1a7210 */ /* 0x080fe20007fbe0ff */
[----:B0-----:R-:W-:Y:S01]  /*fad0*/  IMAD.MOV.U32 R4, RZ, RZ, c[0x0][0x188] ;  /* 0x00006200ff047624 */ /* 0x001fe200078e00ff */
[-C--:B------:R-:W-:Y:S02]  /*fae0*/  LEA.HI.X.SX32 R22, R22, R3.reuse, 0x1, P3 ;  /* 0x0000000316167211 */ /* 0x080fe400018f0eff */
[-C--:B------:R-:W-:Y:S02]  /*faf0*/  IADD3 R21, P3, R21, R28.reuse, RZ ;  /* 0x0000001c15157210 */ /* 0x080fe40007f7e0ff */
[-C--:B------:R-:W-:Y:S02]  /*fb00*/  LEA.HI.X.SX32 R19, R19, R3.reuse, 0x1, P6 ;  /* 0x0000000313137211 */ /* 0x080fe400030f0eff */
[----:B------:R-:W-:Y:S02]  /*fb10*/  IADD3 R18, P6, R18, R28, RZ ;  /* 0x0000001c12127210 */ /* 0x000fe40007fde0ff */
[----:B------:R-:W-:-:S02]  /*fb20*/  LEA.HI.X.SX32 R16, R16, R3, 0x1, P5 ;  /* 0x0000000310107211 */ /* 0x000fc400028f0eff */
[-C--:B------:R-:W-:Y:S02]  /*fb30*/  IADD3 R15, P5, R15, R28.reuse, RZ ;  /* 0x0000001c0f0f7210 */ /* 0x080fe40007fbe0ff */
[-C--:B--2---:R-:W-:Y:S02]  /*fb40*/  LEA.HI.X.SX32 R25, R25, R3.reuse, 0x1, P1 ;  /* 0x0000000319197211 */ /* 0x084fe400008f0eff */
[-C--:B------:R-:W-:Y:S02]  /*fb50*/  IADD3 R24, P1, R24, R28.reuse, RZ ;  /* 0x0000001c18187210 */ /* 0x080fe40007f3e0ff */
[----:B---3--:R-:W-:Y:S02]  /*fb60*/  LEA.HI.X.SX32 R29, R29, R3, 0x1, P0 ;  /* 0x000000031d1d7211 */ /* 0x008fe400000f0eff */
[----:B------:R-:W-:-:S03]  /*fb70*/  IADD3 R27, P0, R27, R28, RZ ;  /* 0x0000001c1b1b7210 */ /* 0x000fc60007f1e0ff */
[----:B------:R-:W-:Y:S04]  /*fb80*/  STL [R1+0xd54], R29 ;  /* 0x000d541d01007387 */ /* 0x000fe80000100800 */
[----:B------:R-:W-:Y:S04]  /*fb90*/  STL [R1+0xdc8], R27 ;  /* 0x000dc81b01007387 */ /* 0x000fe80000100800 */
[----:B------:R0:W-:Y:S02]  /*fba0*/  STL [R1+0xd64], R5 ;  /* 0x000d640501007387 */ /* 0x0001e40000100800 */
[----:B0-----:R-:W-:-:S02]  /*fbb0*/  IMAD R5, R4, 0x39, RZ ;  /* 0x0000003904057824 */ /* 0x001fc400078e02ff */
[----:B------:R-:W-:Y:S03]  /*fbc0*/  STL [R1+0xdd8], R26 ;  /* 0x000dd81a01007387 */ /* 0x000fe60000100800 */
[----:B------:R-:W-:Y:S01]  /*fbd0*/  LEA.HI.X.SX32 R5, R5, R3, 0x1, P2 ;  /* 0x0000000305057211 */ /* 0x000fe200010f0eff */
[----:B------:R-:W-:Y:S04]  /*fbe0*/  STL [R1+0xd74], R25 ;  /* 0x000d741901007387 */ /* 0x000fe80000100800 */
[----:B------:R-:W-:Y:S01]  /*fbf0*/  STL [R1+0xde8], R24 ;  /* 0x000de81801007387 */ /* 0x000fe20000100800 */
[----:B------:R-:W-:-:S03]  /*fc00*/  IADD3 R23, P2, R23, R28, RZ ;  /* 0x0000001c17177210 */ /* 0x000fc60007f5e0ff */
[----:B------:R0:W-:Y:S02]  /*fc10*/  STL [R1+0xd84], R5 ;  /* 0x000d840501007387 */ /* 0x0001e40000100800 */
[----:B0-----:R-:W-:Y:S02]  /*fc20*/  IMAD R5, R4, 0x35, RZ ;  /* 0x0000003504057824 */ /* 0x001fe400078e02ff */
        /* <DEDUP_REMOVED lines=19> */
[----:B------:R0:W-:Y:S01]  /*fd60*/  STL [R1+0xde4], R5 ;  /* 0x000de40501007387 */ /* 0x0001e20000100800 */
[-C--:B------:R-:W-:Y:S02]  /*fd70*/  LEA.HI.X.SX32 R13, R13, R3.reuse, 0x1, P2 ;  /* 0x000000030d0d7211 */ /* 0x080fe400010f0eff */
[-C--:B------:R-:W-:Y:S01]  /*fd80*/  IADD3 R12, P2, R12, R28.reuse, RZ ;  /* 0x0000001c0c0c7210 */ /* 0x080fe20007f5e0ff */
[----:B0-----:R-:W-:Y:S01]  /*fd90*/  IMAD R5, R4, 0x29, RZ ;  /* 0x0000002904057824 */ /* 0x001fe200078e02ff */
[----:B------:R-:W-:Y:S04]  /*fda0*/  STL [R1+0xd60], R14 ;  /* 0x000d600e01007387 */ /* 0x000fe80000100800 */
        /* <DEDUP_REMOVED lines=9> */
[-C--:B------:R-:W-:Y:S02]  /*fe40*/  LEA.HI.X.SX32 R5, R5, R3.reuse, 0x1, P6 ;  /* 0x0000000305057211 */ /* 0x080fe400030f0eff */
[----:B------:R-:W-:Y:S01]  /*fe50*/  IADD3 R6, P6, R6, R28, RZ ;  /* 0x0000001c06067210 */ /* 0x000fe20007fde0ff */
[----:B------:R-:W-:Y:S01]  /*fe60*/  STL [R1+0xe14], R10 ;  /* 0x000e140a01007387 */ /* 0x000fe20000100800 */
[----:B------:R-:W-:-:S03]  /*fe70*/  LEA.HI.X.SX32 R7, R7, R3, 0x1, P0 ;  /* 0x0000000307077211 */ /* 0x000fc600000f0eff */
[----:B------:R-:W-:Y:S04]  /*fe80*/  STL [R1+0xdc0], R9 ;  /* 0x000dc00901007387 */ /* 0x000fe80000100800 */
[----:B------:R0:W-:Y:S04]  /*fe90*/  STL [R1+0xe24], R5 ;  /* 0x000e240501007387 */ /* 0x0001e80000100800 */
[----:B------:R1:W-:Y:S01]  /*fea0*/  STL [R1+0xde0], R6 ;  /* 0x000de00601007387 */ /* 0x0003e20000100800 */
[C---:B0-----:R-:W-:Y:S02]  /*feb0*/  IMAD R5, R4.reuse, 0x21, RZ ;  /* 0x0000002104057824 */ /* 0x041fe400078e02ff */
[----:B-1----:R-:W-:Y:S01]  /*fec0*/  IMAD R6, R4, 0x3e, RZ ;  /* 0x0000003e04067824 */ /* 0x002fe200078e02ff */
[----:B------:R0:W-:Y:S02]  /*fed0*/  STL [R1+0xe34], R7 ;  /* 0x000e340701007387 */ /* 0x0001e40000100800 */
[----:B------:R-:W-:-:S02]  /*fee0*/  LEA.HI.X.SX32 R5, R5, R3, 0x1, P5 ;  /* 0x0000000305057211 */ /* 0x000fc400028f0eff */
[-C--:B------:R-:W-:Y:S02]  /*fef0*/  IADD3 R8, P5, R8, R28.reuse, RZ ;  /* 0x0000001c08087210 */ /* 0x080fe40007fbe0ff */
[----:B0-----:R-:W-:-:S05]  /*ff00*/  IADD3 R7, P0, R6, R28, RZ ;  /* 0x0000001c06077210 */ /* 0x001fca0007f1e0ff */
[----:B------:R0:W-:Y:S04]  /*ff10*/  STL [R1+0xe58], R7 ;  /* 0x000e580701007387 */ /* 0x0001e80000100800 */
[----:B------:R-:W-:Y:S04]  /*ff20*/  STL [R1+0xe44], R5 ;  /* 0x000e440501007387 */ /* 0x000fe80000100800 */
[----:B------:R1:W-:Y:S01]  /*ff30*/  STL [R1+0xe00], R8 ;  /* 0x000e000801007387 */ /* 0x0003e20000100800 */
[----:B0-----:R-:W-:Y:S01]  /*ff40*/  IMAD R7, R4, 0x3a, RZ ;  /* 0x0000003a04077824 */ /* 0x001fe200078e02ff */
[----:B-1----:R-:W-:Y:S01]  /*ff50*/  LEA.HI.X.SX32 R8, R6, R3, 0x1, P1 ;  /* 0x0000000306087211 */ /* 0x002fe200008f0eff */
[----:B------:R-:W-:-:S02]  /*ff60*/  IMAD R6, R4, 0x1f, RZ ;  /* 0x0000001f04067824 */ /* 0x000fc400078e02ff */
[----:B------:R-:W-:Y:S02]  /*ff70*/  IMAD R5, R4, 0x4c, RZ ;  /* 0x0000004c04057824 */ /* 0x000fe400078e02ff */
[----:B------:R0:W-:Y:S01]  /*ff80*/  STL [R1+0xd5c], R8 ;  /* 0x000d5c0801007387 */ /* 0x0001e20000100800 */
[-C--:B------:R-:W-:Y:S02]  /*ff90*/  LEA.HI.X.SX32 R6, R6, R3.reuse, 0x1, P0 ;  /* 0x0000000306067211 */ /* 0x080fe400000f0eff */
[-C--:B------:R-:W-:Y:S02]  /*ffa0*/  IADD3 R5, P0, R5, R28.reuse, RZ ;  /* 0x0000001c05057210 */ /* 0x080fe40007f1e0ff */
[C---:B0-----:R-:W-:Y:S02]  /*ffb0*/  IADD3 R8, P1, R7.reuse, R28, RZ ;  /* 0x0000001c07087210 */ /* 0x041fe40007f3e0ff */
[----:B------:R-:W-:-:S03]  /*ffc0*/  LEA.HI.X.SX32 R7, R7, R3, 0x1, P2 ;  /* 0x0000000307077211 */ /* 0x000fc600010f0eff */
[----:B------:R0:W-:Y:S04]  /*ffd0*/  STL [R1+0xe68], R8 ;  /* 0x000e680801007387 */ /* 0x0001e80000100800 */
[----:B------:R1:W-:Y:S01]  /*ffe0*/  STL [R1+0xe54], R6 ;  /* 0x000e540601007387 */ /* 0x0003e20000100800 */
[----:B0-----:R-:W-:-:S03]  /*fff0*/  IMAD R8, R4, 0x36, RZ ;  /* 0x0000003604087824 */ /* 0x001fc600078e02ff */
[----:B------:R0:W-:Y:S01]  /*10000*/  STL [R1+0xe20], R5 ;  /* 0x000e200501007387 */ /* 0x0001e20000100800 */
[----:B-1----:R-:W-:-:S03]  /*10010*/  IMAD R6, R4, 0x1d, RZ ;  /* 0x0000001d04067824 */ /* 0x002fc600078e02ff */
[----:B------:R1:W-:Y:S01]  /*10020*/  STL [R1+0xd7c], R7 ;  /* 0x000d7c0701007387 */ /* 0x0003e20000100800 */
[----:B0-----:R-:W-:Y:S01]  /*10030*/  IMAD R5, R4, 0x44, RZ ;  /* 0x0000004404057824 */ /* 0x001fe200078e02ff */
[----:B-1----:R-:W-:Y:S02]  /*10040*/  IADD3 R7, P2, R8, R28, RZ ;  /* 0x0000001c08077210 */ /* 0x002fe40007f5e0ff */
[-C--:B------:R-:W-:Y:S01]  /*10050*/  LEA.HI.X.SX32 R6, R6, R3.reuse, 0x1, P1 ;  /* 0x0000000306067211 */ /* 0x080fe200008f0eff */
[----:B------:R-:W-:Y:S02]  /*10060*/  IMAD R9, R4, 0x32, RZ ;  /* 0x0000003204097824 */ /* 0x000fe400078e02ff */
[----:B------:R0:W-:Y:S01]  /*10070*/  STL [R1+0xe78], R7 ;  /* 0x000e780701007387 */ /* 0x0001e20000100800 */
[----:B------:R-:W-:-:S03]  /*10080*/  LEA.HI.X.SX32 R8, R8, R3, 0x1, P3 ;  /* 0x0000000308087211 */ /* 0x000fc600018f0eff */
[----:B------:R1:W-:Y:S01]  /*10090*/  STL [R1+0xe64], R6 ;  /* 0x000e640601007387 */ /* 0x0003e20000100800 */
[-C--:B0-----:R-:W-:Y:S01]  /*100a0*/  IADD3 R7, P1, R5, R28.reuse, RZ ;  /* 0x0000001c05077210 */ /* 0x081fe20007f3e0ff */
[C---:B------:R-:W-:Y:S02]  /*100b0*/  IMAD R5, R4.reuse, 0x78, RZ ;  /* 0x0000007804057824 */ /* 0x040fe400078e02ff */
[----:B-1----:R-:W-:Y:S02]  /*100c0*/  IMAD R6, R4, 0x1b, RZ ;  /* 0x0000001b04067824 */ /* 0x002fe400078e02ff */
[----:B------:R0:W-:Y:S04]  /*100d0*/  STL [R1+0xe40], R7 ;  /* 0x000e400701007387 */ /* 0x0001e80000100800 */
[----:B------:R1:W-:Y:S01]  /*100e0*/  STL [R1+0xd9c], R8 ;  /* 0x000d9c0801007387 */ /* 0x0003e20000100800 */
[----:B0-----:R-:W-:-:S02]  /*100f0*/  IADD3 R7, P3, R9, R28, RZ ;  /* 0x0000001c09077210 */ /* 0x001fc40007f7e0ff */
[----:B-1----:R-:W-:-:S03]  /*10100*/  LEA.HI.X.SX32 R8, R6, R3, 0x1, P2 ;  /* 0x0000000306087211 */ /* 0x002fc600010f0eff */
[----:B------:R0:W-:Y:S01]  /*10110*/  STL [R1+0xe88], R7 ;  /* 0x000e880701007387 */ /* 0x0001e20000100800 */
[----:B------:R-:W-:-:S03]  /*10120*/  IMAD R10, R4, 0x2e, RZ ;  /* 0x0000002e040a7824 */ /* 0x000fc600078e02ff */
[----:B------:R1:W-:Y:S01]  /*10130*/  STL [R1+0xe74], R8 ;  /* 0x000e740801007387 */ /* 0x0003e20000100800 */
[-C--:B0-----:R-:W-:Y:S01]  /*10140*/  IADD3 R7, P2, R5, R28.reuse, RZ ;  /* 0x0000001c05077210 */ /* 0x081fe20007f5e0ff */
[C---:B------:R-:W-:Y:S02]  /*10150*/  IMAD R6, R4.reuse, 0x19, RZ ;  /* 0x0000001904067824 */ /* 0x040fe400078e02ff */
[----:B------:R-:W-:Y:S02]  /*10160*/  IMAD R5, R4, 0x68, RZ ;  /* 0x0000006804057824 */ /* 0x000fe400078e02ff */
[----:B------:R0:W-:Y:S01]  /*10170*/  STL [R1+0xd70], R7 ;  /* 0x000d700701007387 */ /* 0x0001e20000100800 */
[-C--:B-1----:R-:W-:Y:S02]  /*10180*/  LEA.HI.X.SX32 R8, R6, R3.reuse, 0x1, P3 ;  /* 0x0000000306087211 */ /* 0x082fe400018f0eff */
[----:B0-----:R-:W-:Y:S02]  /*10190*/  LEA.HI.X.SX32 R7, R9, R3, 0x1, P4 ;  /* 0x0000000309077211 */ /* 0x001fe400020f0eff */
[----:B------:R-:W-:-:S03]  /*101a0*/  IADD3 R9, P4, R10, R28, RZ ;  /* 0x0000001c0a097210 */ /* 0x000fc60007f9e0ff */
[----:B------:R0:W-:Y:S01]  /*101b0*/  STL [R1+0xdbc], R7 ;  /* 0x000dbc0701007387 */ /* 0x0001e20000100800 */
[----:B------:R-:W-:-:S03]  /*101c0*/  IMAD R11, R4, 0x2a, RZ ;  /* 0x0000002a040b7824 */ /* 0x000fc600078e02ff */
[----:B------:R-:W-:Y:S01]  /*101d0*/  STL [R1+0xe98], R9 ;  /* 0x000e980901007387 */ /* 0x000fe20000100800 */
[----:B0-----:R-:W-:-:S03]  /*101e0*/  IADD3 R7, P3, R5, R28, RZ ;  /* 0x0000001c05077210 */ /* 0x001fc60007f7e0ff */
[----:B------:R-:W-:Y:S01]  /*101f0*/  STL [R1+0xe84], R8 ;  /* 0x000e840801007387 */ /* 0x000fe20000100800 */
[----:B------:R-:W-:-:S03]  /*10200*/  IMAD R6, R4, 0x17, RZ ;  /* 0x0000001704067824 */ /* 0x000fc600078e02ff */
[----:B------:R0:W-:Y:S01]  /*10210*/  STL [R1+0xdb0], R7 ;  /* 0x000db00701007387 */ /* 0x0001e20000100800 */
[C---:B------:R-:W-:Y:S02]  /*10220*/  IMAD R5, R4.reuse, 0x58, RZ ;  /* 0x0000005804057824 */ /* 0x040fe400078e02ff */
[----:B------:R-:W-:Y:S01]  /*10230*/  IMAD R12, R4, 0x26, RZ ;  /* 0x00000026040c7824 */ /* 0x000fe200078e02ff */
[-C--:B0-----:R-:W-:Y:S02]  /*10240*/  LEA.HI.X.SX32 R7, R10, R3.reuse, 0x1, P6 ;  /* 0x000000030a077211 */ /* 0x081fe400030f0eff */
[----:B------:R-:W-:Y:S02]  /*10250*/  IADD3 R9, P6, R11, R28, RZ ;  /* 0x0000001c0b097210 */ /* 0x000fe40007fde0ff */
[----:B------:R-:W-:Y:S01]  /*10260*/  LEA.HI.X.SX32 R8, R6, R3, 0x1, P4 ;  /* 0x0000000306087211 */ /* 0x000fe200020f0eff */
[----:B------:R0:W-:Y:S01]  /*10270*/  STL [R1+0xddc], R7 ;  /* 0x000ddc0701007387 */ /* 0x0001e20000100800 */
[----:B------:R-:W-:-:S03]  /*10280*/  IMAD R6, R4, 0x15, RZ ;  /* 0x0000001504067824 */ /* 0x000fc600078e02ff */
[----:B------:R1:W-:Y:S01]  /*10290*/  STL [R1+0xea8], R9 ;  /* 0x000ea80901007387 */ /* 0x0003e20000100800 */
[----:B0-----:R-:W-:-:S03]  /*102a0*/  IADD3 R7, P4, R5, R28, RZ ;  /* 0x0000001c05077210 */ /* 0x001fc60007f9e0ff */
[----:B------:R0:W-:Y:S01]  /*102b0*/  STL [R1+0xe94], R8 ;  /* 0x000e940801007387 */ /* 0x0001e20000100800 */
[----:B------:R-:W-:Y:S01]  /*102c0*/  IMAD R5, R4, 0x48, RZ ;  /* 0x0000004804057824 */ /* 0x000fe200078e02ff */
[----:B-1----:R-:W-:Y:S02]  /*102d0*/  LEA.HI.X.SX32 R9, R11, R3, 0x1, P5 ;  /* 0x000000030b097211 */ /* 0x002fe400028f0eff */
[----:B------:R1:W-:Y:S01]  /*102e0*/  STL [R1+0xdf0], R7 ;  /* 0x000df00701007387 */ /* 0x0003e20000100800 */
[----:B0-----:R-:W-:-:S03]  /*102f0*/  IADD3 R8, P5, R12, R28, RZ ;  /* 0x0000001c0c087210 */ /* 0x001fc60007fbe0ff */
[----:B------:R-:W-:Y:S01]  /*10300*/  STL [R1+0xdfc], R9 ;  /* 0x000dfc0901007387 */ /* 0x000fe20000100800 */
[----:B-1----:R-:W-:-:S03]  /*10310*/  LEA.HI.X.SX32 R7, R6, R3, 0x1, P6 ;  /* 0x0000000306077211 */ /* 0x002fc600030f0eff */
[----:B------:R-:W-:Y:S01]  /*10320*/  STL [R1+0xeb8], R8 ;  /* 0x000eb80801007387 */ /* 0x000fe20000100800 */
[C---:B------:R-:W-:Y:S01]  /*10330*/  IMAD R13, R4.reuse, 0x22, RZ ;  /* 0x00000022040d7824 */ /* 0x040fe200078e02ff */
[----:B------:R-:W-:Y:S02]  /*10340*/  IADD3 R6, P6, R5, R28, RZ ;  /* 0x0000001c05067210 */ /* 0x000fe40007fde0ff */
[----:B------:R0:W-:Y:S01]  /*10350*/  STL [R1+0xea4], R7 ;  /* 0x000ea40701007387 */ /* 0x0001e20000100800 */
[----:B------:R-:W-:-:S03]  /*10360*/  IMAD R5, R4, 0x13, RZ ;  /* 0x0000001304057824 */ /* 0x000fc600078e02ff */
[----:B------:R1:W-:Y:S01]  /*10370*/  STL [R1+0xe30], R6 ;  /* 0x000e300601007387 */ /* 0x0003e20000100800 */
[----:B0-----:R-:W-:Y:S02]  /*10380*/  LEA.HI.X.SX32 R7, R12, R3, 0x1, P0 ;  /* 0x000000030c077211 */ /* 0x001fe400000f0eff */
[----:B------:R-:W-:Y:S01]  /*10390*/  IADD3 R8, P0, R13, R28, RZ ;  /* 0x0000001c0d087210 */ /* 0x000fe20007f1e0ff */
[C---:B-1----:R-:W-:Y:S02]  /*103a0*/  IMAD R6, R4.reuse, 0x70, RZ ;  /* 0x0000007004067824 */ /* 0x042fe400078e02ff */
[----:B------:R0:W-:Y:S01]  /*103b0*/  STL [R1+0xe1c], R7 ;  /* 0x000e1c0701007387 */ /* 0x0001e20000100800 */
[----:B------:R-:W-:-:S03]  /*103c0*/  IMAD R14, R4, 0x3c, RZ ;  /* 0x0000003c040e7824 */ /* 0x000fc600078e02ff */
[----:B------:R1:W-:Y:S01]  /*103d0*/  STL [R1+0xec8], R8 ;  /* 0x000ec80801007387 */ /* 0x0003e20000100800 */
[C---:B------:R-:W-:Y:S01]  /*103e0*/  IMAD R15, R4.reuse, 0x1e, RZ ;  /* 0x0000001e040f7824 */ /* 0x040fe200078e02ff */
[----:B0-----:R-:W-:Y:S01]  /*103f0*/  LEA.HI.X.SX32 R7, R5, R3, 0x1, P5 ;  /* 0x0000000305077211 */ /* 0x001fe200028f0eff */
[----:B------:R-:W-:Y:S01]  /*10400*/  IMAD R5, R4, 0x11, RZ ;  /* 0x0000001104057824 */ /* 0x000fe200078e02ff */
[----:B-1----:R-:W-:-:S03]  /*10410*/  IADD3 R8, P5, R6, R28, RZ ;  /* 0x0000001c06087210 */ /* 0x002fc60007fbe0ff */
[----:B------:R0:W-:Y:S01]  /*10420*/  STL [R1+0xeb4], R7 ;  /* 0x000eb40701007387 */ /* 0x0001e20000100800 */
[-C--:B------:R-:W-:Y:S02]  /*10430*/  LEA.HI.X.SX32 R6, R13, R3.reuse, 0x1, P1 ;  /* 0x000000030d067211 */ /* 0x080fe400008f0eff */
[----:B------:R-:W-:Y:S01]  /*10440*/  LEA.HI.X.SX32 R5, R5, R3, 0x1, P0 ;  /* 0x0000000305057211 */ /* 0x000fe200000f0eff */
[----:B------:R1:W-:Y:S01]  /*10450*/  STL [R1+0xd90], R8 ;  /* 0x000d900801007387 */ /* 0x0003e20000100800 */
[----:B0-----:R-:W-:-:S03]  /*10460*/  IADD3 R7, P1, R14, R28, RZ ;  /* 0x0000001c0e077210 */ /* 0x001fc60007f3e0ff */
[----:B------:R0:W-:Y:S01]  /*10470*/  STL [R1+0xe3c], R6 ;  /* 0x000e3c0601007387 */ /* 0x0001e20000100800 */
[----:B-1----:R-:W-:-:S03]  /*10480*/  IADD3 R8, P0, R15, R28, RZ ;  /* 0x0000001c0f087210 */ /* 0x002fc60007f1e0ff */
[----:B------:R1:W-:Y:S01]  /*10490*/  STL [R1+0xe60], R7 ;  /* 0x000e600701007387 */ /* 0x0003e20000100800 */
[C---:B------:R-:W-:Y:S02]  /*104a0*/  IMAD R16, R4.reuse, 0x34, RZ ;  /* 0x0000003404107824 */ /* 0x040fe400078e02ff */
[----:B0-----:R-:W-:Y:S01]  /*104b0*/  IMAD R6, R4, 0x50, RZ ;  /* 0x0000005004067824 */ /* 0x001fe200078e02ff */
[----:B------:R0:W-:Y:S01]  /*104c0*/  STL [R1+0xec4], R5 ;  /* 0x000ec40501007387 */ /* 0x0001e20000100800 */
[----:B-1----:R-:W-:-:S03]  /*104d0*/  LEA.HI.X.SX32 R7, R14, R3, 0x1, P2 ;  /* 0x000000030e077211 */ /* 0x002fc600010f0eff */
[----:B------:R1:W-:Y:S01]  /*104e0*/  STL [R1+0xed8], R8 ;  /* 0x000ed80801007387 */ /* 0x0003e20000100800 */
[----:B------:R-:W-:-:S03]  /*104f0*/  IMAD R17, R4, 0x1a, RZ ;  /* 0x0000001a04117824 */ /* 0x000fc600078e02ff */
[----:B------:R2:W-:Y:S01]  /*10500*/  STL [R1+0xd6c], R7 ;  /* 0x000d6c0701007387 */ /* 0x0005e20000100800 */
[----:B0-----:R-:W-:Y:S01]  /*10510*/  IMAD R5, R4, 0xf, RZ ;  /* 0x0000000f04057824 */ /* 0x001fe200078e02ff */
[-C--:B-1----:R-:W-:Y:S02]  /*10520*/  IADD3 R8, P2, R6, R28.reuse, RZ ;  /* 0x0000001c06087210 */ /* 0x082fe40007f5e0ff */
[-C--:B------:R-:W-:Y:S02]  /*10530*/  LEA.HI.X.SX32 R6, R15, R3.reuse, 0x1, P1 ;  /* 0x000000030f067211 */ /* 0x080fe400008f0eff */
[----:B--2---:R-:W-:Y:S01]  /*10540*/  IADD3 R7, P1, R16, R28, RZ ;  /* 0x0000001c10077210 */ /* 0x004fe20007f3e0ff */
[----:B------:R0:W-:Y:S01]  /*10550*/  STL [R1+0xe10], R8 ;  /* 0x000e100801007387 */ /* 0x0001e20000100800 */
[----:B------:R-:W-:-:S03]  /*10560*/  LEA.HI.X.SX32 R5, R5, R3, 0x1, P0 ;  /* 0x0000000305057211 */ /* 0x000fc600000f0eff */
[----:B------:R1:W-:Y:S01]  /*10570*/  STL [R1+0xe5c], R6 ;  /* 0x000e5c0601007387 */ /* 0x0003e20000100800 */
[----:B------:R-:W-:-:S03]  /*10580*/  IMAD R18, R4, 0x2c, RZ ;  /* 0x0000002c04127824 */ /* 0x000fc600078e02ff */
[----:B------:R2:W-:Y:S01]  /*10590*/  STL [R1+0xe80], R7 ;  /* 0x000e800701007387 */ /* 0x0005e20000100800 */
[----:B0-----:R-:W-:Y:S01]  /*105a0*/  IADD3 R8, P0, R17, R28, RZ ;  /* 0x0000001c11087210 */ /* 0x001fe20007f1e0ff */
[----:B-1----:R-:W-:Y:S02]  /*105b0*/  IMAD R6, R4, 0x60, RZ ;  /* 0x0000006004067824 */ /* 0x002fe400078e02ff */
[----:B------:R0:W-:Y:S01]  /*105c0*/  STL [R1+0xed4], R5 ;  /* 0x000ed40501007387 */ /* 0x0001e20000100800 */
[----:B--2---:R-:W-:-:S03]  /*105d0*/  LEA.HI.X.SX32 R7, R16, R3, 0x1, P3 ;  /* 0x0000000310077211 */ /* 0x004fc600018f0eff */
[----:B------:R1:W-:Y:S01]  /*105e0*/  STL [R1+0xee8], R8 ;  /* 0x000ee80801007387 */ /* 0x0003e20000100800 */
[----:B------:R-:W-:-:S03]  /*105f0*/  IMAD R19, R4, 0x16, RZ ;  /* 0x0000001604137824 */ /* 0x000fc600078e02ff */
[----:B------:R2:W-:Y:S01]  /*10600*/  STL [R1+0xdac], R7 ;  /* 0x000dac0701007387 */ /* 0x0005e20000100800 */
[----:B0-----:R-:W-:Y:S01]  /*10610*/  IMAD R5, R4, 0xd, RZ ;  /* 0x0000000d04057824 */ /* 0x001fe200078e02ff */
[-C--:B-1----:R-:W-:Y:S02]  /*10620*/  IADD3 R8, P3, R6, R28.reuse, RZ ;  /* 0x0000001c06087210 */ /* 0x082fe40007f7e0ff */
[-C--:B--2---:R-:W-:Y:S02]  /*10630*/  LEA.HI.X.SX32 R7, R17, R3.reuse, 0x1, P1 ;  /* 0x0000000311077211 */ /* 0x084fe400008f0eff */
[----:B------:R-:W-:Y:S01]  /*10640*/  IADD3 R6, P1, R18, R28, RZ ;  /* 0x0000001c12067210 */ /* 0x000fe20007f3e0ff */
[----:B------:R-:W-:Y:S01]  /*10650*/  STL [R1+0xdd0], R8 ;  /* 0x000dd00801007387 */ /* 0x000fe20000100800 */
[----:B------:R-:W-:Y:S01]  /*10660*/  LEA.HI.X.SX32 R5, R5, R3, 0x1, P0 ;  /* 0x0000000305057211 */ /* 0x000fe200000f0eff */
[C---:B------:R-:W-:Y:S02]  /*10670*/  IMAD R20, R4.reuse, 0x24, RZ ;  /* 0x0000002404147824 */ /* 0x040fe400078e02ff */
[----:B------:R0:W-:Y:S01]  /*10680*/  STL [R1+0xe7c], R7 ;  /* 0x000e7c0701007387 */ /* 0x0001e20000100800 */
[----:B------:R-:W-:-:S03]  /*10690*/  IMAD R21, R4, 0x12, RZ ;  /* 0x0000001204157824 */ /* 0x000fc600078e02ff */
[----:B------:R1:W-:Y:S01]  /*106a0*/  STL [R1+0xea0], R6 ;  /* 0x000ea00601007387 */ /* 0x0003e20000100800 */
[----:B0-----:R-:W-:-:S03]  /*106b0*/  IADD3 R7, P0, R19, R28, RZ ;  /* 0x0000001c13077210 */ /* 0x001fc60007f1e0ff */
[----:B------:R0:W-:Y:S01]  /*106c0*/  STL [R1+0xee4], R5 ;  /* 0x000ee40501007387 */ /* 0x0001e20000100800 */
[----:B-1----:R-:W-:-:S03]  /*106d0*/  LEA.HI.X.SX32 R6, R18, R3, 0x1, P4 ;  /* 0x0000000312067211 */ /* 0x002fc600020f0eff */
[----:B------:R1:W-:Y:S01]  /*106e0*/  STL [R1+0xef8], R7 ;  /* 0x000ef80701007387 */ /* 0x0003e20000100800 */
[-C--:B------:R-:W-:Y:S01]  /*106f0*/  IADD3 R8, P4, R20, R28.reuse, RZ ;  /* 0x0000001c14087210 */ /* 0x080fe20007f9e0ff */
[C---:B------:R-:W-:Y:S02]  /*10700*/  IMAD R22, R4.reuse, 0x38, RZ ;  /* 0x0000003804167824 */ /* 0x040fe400078e02ff */
[----:B------:R2:W-:Y:S01]  /*10710*/  STL [R1+0xdec], R6 ;  /* 0x000dec0601007387 */ /* 0x0005e20000100800 */
[----:B0-----:R-:W-:Y:S01]  /*10720*/  IMAD R5, R4, 0xb, RZ ;  /* 0x0000000b04057824 */ /* 0x001fe200078e02ff */
[----:B-1----:R-:W-:Y:S02]  /*10730*/  LEA.HI.X.SX32 R7, R19, R3, 0x1, P1 ;  /* 0x0000000313077211 */ /* 0x002fe400008f0eff */
[----:B------:R-:W-:Y:S01]  /*10740*/  STL [R1+0xec0], R8 ;  /* 0x000ec00801007387 */ /* 0x000fe20000100800 */
[----:B--2---:R-:W-:-:S03]  /*10750*/  IADD3 R6, P1, R21, R28, RZ ;  /* 0x0000001c15067210 */ /* 0x004fc60007f3e0ff */
[----:B------:R0:W-:Y:S01]  /*10760*/  STL [R1+0xe9c], R7 ;  /* 0x000e9c0701007387 */ /* 0x0001e20000100800 */
[-C--:B------:R-:W-:Y:S01]  /*10770*/  LEA.HI.X.SX32 R5, R5, R3.reuse, 0x1, P0 ;  /* 0x0000000305057211 */ /* 0x080fe200000f0eff */
[C---:B------:R-:W-:Y:S02]  /*10780*/  IMAD R23, R4.reuse, 0x1c, RZ ;  /* 0x0000001c04177824 */ /* 0x040fe400078e02ff */
[----:B------:R1:W-:Y:S01]  /*10790*/  STL [R1+0xf08], R6 ;  /* 0x000f080601007387 */ /* 0x0003e20000100800 */
[----:B------:R-:W-:Y:S01]  /*107a0*/  IMAD R24, R4, 0xe, RZ ;  /* 0x0000000e04187824 */ /* 0x000fe200078e02ff */
[----:B0-----:R-:W-:Y:S02]  /*107b0*/  IADD3 R7, P0, R22, R28, RZ ;  /* 0x0000001c16077210 */ /* 0x001fe40007f1e0ff */
[----:B------:R0:W-:Y:S01]  /*107c0*/  STL [R1+0xef4], R5 ;  /* 0x000ef40501007387 */ /* 0x0001e20000100800 */
[----:B-1----:R-:W-:-:S03]  /*107d0*/  LEA.HI.X.SX32 R6, R20, R3, 0x1, P6 ;  /* 0x0000000314067211 */ /* 0x002fc600030f0eff */
[----:B------:R-:W-:Y:S01]  /*107e0*/  STL [R1+0xe70], R7 ;  /* 0x000e700701007387 */ /* 0x000fe20000100800 */
[----:B------:R-:W-:Y:S01]  /*107f0*/  IADD3 R8, P6, R23, R28, RZ ;  /* 0x0000001c17087210 */ /* 0x000fe20007fde0ff */
[C---:B------:R-:W-:Y:S02]  /*10800*/  IMAD R25, R4.reuse, 0x28, RZ ;  /* 0x0000002804197824 */ /* 0x040fe400078e02ff */
[----:B------:R1:W-:Y:S01]  /*10810*/  STL [R1+0xe2c], R6 ;  /* 0x000e2c0601007387 */ /* 0x0003e20000100800 */
[----:B0-----:R-:W-:-:S03]  /*10820*/  IMAD R5, R4, 0x9, RZ ;  /* 0x0000000904057824 */ /* 0x001fc600078e02ff */
[----:B------:R-:W-:Y:S01]  /*10830*/  STL [R1+0xee0], R8 ;  /* 0x000ee00801007387 */ /* 0x000fe20000100800 */
[-C--:B-1----:R-:W-:Y:S02]  /*10840*/  LEA.HI.X.SX32 R6, R21, R3.reuse, 0x1, P4 ;  /* 0x0000000315067211 */ /* 0x082fe400020f0eff */
[----:B------:R-:W-:Y:S01]  /*10850*/  IADD3 R7, P4, R24, R28, RZ ;  /* 0x0000001c18077210 */ /* 0x000fe20007f9e0ff */
[C---:B------:R-:W-:Y:S01]  /*10860*/  IMAD R26, R4.reuse, 0x14, RZ ;  /* 0x00000014041a7824 */ /* 0x040fe200078e02ff */
[----:B------:R-:W-:Y:S01]  /*10870*/  LEA.HI.X.SX32 R5, R5, R3, 0x1, P1 ;  /* 0x0000000305057211 */ /* 0x000fe200008f0eff */
[----:B------:R0:W-:Y:S01]  /*10880*/  STL [R1+0xebc], R6 ;  /* 0x000ebc0601007387 */ /* 0x0001e20000100800 */
[----:B------:R-:W-:-:S03]  /*10890*/  IMAD R27, R4, 0xa, RZ ;  /* 0x0000000a041b7824 */ /* 0x000fc600078e02ff */
[----:B------:R1:W-:Y:S01]  /*108a0*/  STL [R1+0xf18], R7 ;  /* 0x000f180701007387 */ /* 0x0003e20000100800 */
[----:B0-----:R-:W-:-:S03]  /*108b0*/  IADD3 R6, P1, R25, R28, RZ ;  /* 0x0000001c19067210 */ /* 0x001fc60007f3e0ff */
[----:B------:R0:W-:Y:S01]  /*108c0*/  STL [R1+0xf04], R5 ;  /* 0x000f040501007387 */ /* 0x0001e20000100800 */
[----:B-1----:R-:W-:-:S03]  /*108d0*/  LEA.HI.X.SX32 R7, R22, R3, 0x1, P5 ;  /* 0x0000000316077211 */ /* 0x002fc600028f0eff */
[----:B------:R1:W-:Y:S01]  /*108e0*/  STL [R1+0xeb0], R6 ;  /* 0x000eb00601007387 */ /* 0x0003e20000100800 */
[----:B------:R-:W-:Y:S01]  /*108f0*/  IMAD R29, R4, 0x30, RZ ;  /* 0x00000030041d7824 */ /* 0x000fe200078e02ff */
[----:B0-----:R-:W-:Y:S02]  /*10900*/  IADD3 R5, P5, R26, R28, RZ ;  /* 0x0000001c1a057210 */ /* 0x001fe40007fbe0ff */
[----:B------:R0:W-:Y:S01]  /*10910*/  STL [R1+0xd8c], R7 ;  /* 0x000d8c0701007387 */ /* 0x0001e20000100800 */
[----:B-1----:R-:W-:-:S03]  /*10920*/  LEA.HI.X.SX32 R6, R23, R3, 0x1, P0 ;  /* 0x0000000317067211 */ /* 0x002fc600000f0eff */
[----:B------:R1:W-:Y:S01]  /*10930*/  STL [R1+0xf00], R5 ;  /* 0x000f000501007387 */ /* 0x0003e20000100800 */
[----:B------:R-:W-:-:S03]  /*10940*/  IMAD R8, R4, 0x18, RZ ;  /* 0x0000001804087824 */ /* 0x000fc600078e02ff */
[----:B------:R2:W-:Y:S01]  /*10950*/  STL [R1+0xe6c], R6 ;  /* 0x000e6c0601007387 */ /* 0x0005e20000100800 */
[----:B0-----:R-:W-:Y:S01]  /*10960*/  IADD3 R7, P0, R27, R28, RZ ;  /* 0x0000001c1b077210 */ /* 0x001fe20007f1e0ff */
[----:B-1----:R-:W-:-:S04]  /*10970*/  IMAD R5, R4, 0x7, RZ ;  /* 0x0000000704057824 */ /* 0x002fc800078e02ff */
[----:B------:R0:W-:Y:S01]  /*10980*/  STL [R1+0xf28], R7 ;  /* 0x000f280701007387 */ /* 0x0001e20000100800 */
[-C--:B--2---:R-:W-:Y:S02]  /*10990*/  LEA.HI.X.SX32 R6, R24, R3.reuse, 0x1, P6 ;  /* 0x0000000318067211 */ /* 0x084fe400030f0eff */
[----:B------:R-:W-:Y:S02]  /*109a0*/  LEA.HI.X.SX32 R5, R5, R3, 0x1, P4 ;  /* 0x0000000305057211 */ /* 0x000fe400020f0eff */
[-C--:B------:R-:W-:Y:S01]  /*109b0*/  IADD3 R9, P4, R8, R28.reuse, RZ ;  /* 0x0000001c08097210 */ /* 0x080fe20007f9e0ff */
[----:B------:R1:W-:Y:S01]  /*109c0*/  STL [R1+0xedc], R6 ;  /* 0x000edc0601007387 */ /* 0x0003e20000100800 */
[----:B0-----:R-:W-:-:S05]  /*109d0*/  IADD3 R7, P6, R29, R28, RZ ;  /* 0x0000001c1d077210 */ /* 0x001fca0007fde0ff */
[----:B------:R0:W-:Y:S01]  /*109e0*/  STL [R1+0xe90], R7 ;  /* 0x000e900701007387 */ /* 0x0001e20000100800 */
[----:B-1----:R-:W-:-:S03]  /*109f0*/  IMAD R6, R4, 0xc, RZ ;  /* 0x0000000c04067824 */ /* 0x002fc600078e02ff */
[----:B------:R1:W-:Y:S04]  /*10a00*/  STL [R1+0xf14], R5 ;  /* 0x000f140501007387 */ /* 0x0003e80000100800 */
[----:B------:R2:W-:Y:S01]  /*10a10*/  STL [R1+0xef0], R9 ;  /* 0x000ef00901007387 */ /* 0x0005e20000100800 */
[----:B0-----:R-:W-:Y:S01]  /*10a20*/  IMAD R7, R4, 0x6, RZ ;  /* 0x0000000604077824 */ /* 0x001fe200078e02ff */
[----:B-1----:R-:W-:Y:S02]  /*10a30*/  LEA.HI.X.SX32 R5, R25, R3, 0x1, P2 ;  /* 0x0000000319057211 */ /* 0x002fe400010f0eff */
[----:B--2---:R-:W-:-:S03]  /*10a40*/  IADD3 R9, P2, R6, R28, RZ ;  /* 0x0000001c06097210 */ /* 0x004fc60007f5e0ff */
[----:B------:R0:W-:Y:S01]  /*10a50*/  STL [R1+0xe0c], R5 ;  /* 0x000e0c0501007387 */ /* 0x0001e20000100800 */
[----:B------:R-:W-:-:S03]  /*10a60*/  LEA.HI.X.SX32 R10, R26, R3, 0x1, P1 ;  /* 0x000000031a0a7211 */ /* 0x000fc600008f0eff */
[----:B------:R1:W-:Y:S01]  /*10a70*/  STL [R1+0xf20], R9 ;  /* 0x000f200901007387 */ /* 0x0003e20000100800 */
[----:B------:R-:W-:Y:S01]  /*10a80*/  LEA.HI.X.SX32 R11, R27, R3, 0x1, P5 ;  /* 0x000000031b0b7211 */ /* 0x000fe200028f0eff */
[C---:B0-----:R-:W-:Y:S01]  /*10a90*/  IMAD R5, R4.reuse, 0x5, RZ ;  /* 0x0000000504057824 */ /* 0x041fe200078e02ff */
[-C--:B-1----:R-:W-:Y:S01]  /*10aa0*/  IADD3 R9, P1, R7, R28.reuse, RZ ;  /* 0x0000001c07097210 */ /* 0x082fe20007f3e0ff */
[----:B------:R0:W-:Y:S04]  /*10ab0*/  STL [R1+0xeac], R10 ;  /* 0x000eac0a01007387 */ /* 0x0001e80000100800 */
[----:B------:R1:W-:Y:S01]  /*10ac0*/  STL [R1+0xf38], R9 ;  /* 0x000f380901007387 */ /* 0x0003e20000100800 */
[----:B0-----:R-:W-:-:S03]  /*10ad0*/  LEA R10, P5, R4, R28, 0x6 ;  /* 0x0000001c040a7211 */ /* 0x001fc600078a30ff */
[----:B------:R-:W-:Y:S01]  /*10ae0*/  STL [R1+0xefc], R11 ;  /* 0x000efc0b01007387 */ /* 0x000fe20000100800 */
[----:B-1----:R-:W-:-:S03]  /*10af0*/  LEA.HI.X.SX32 R9, R5, R3, 0x1, P0 ;  /* 0x0000000305097211 */ /* 0x002fc600000f0eff */
[----:B------:R0:W-:Y:S01]  /*10b00*/  STL [R1+0xe50], R10 ;  /* 0x000e500a01007387 */ /* 0x0001e20000100800 */
[----:B------:R-:W-:-:S03]  /*10b10*/  LEA R5, P0, R4, R28, 0x5 ;  /* 0x0000001c04057211 */ /* 0x000fc600078028ff */
[----:B------:R1:W-:Y:S01]  /*10b20*/  STL [R1+0xf24], R9 ;  /* 0x000f240901007387 */ /* 0x0003e20000100800 */
[----:B0-----:R-:W-:-:S03]  /*10b30*/  LEA.HI.X.SX32 R10, R29, R3, 0x1, P3 ;  /* 0x000000031d0a7211 */ /* 0x001fc600018f0eff */
[----:B------:R0:W-:Y:S01]  /*10b40*/  STL [R1+0xed0], R5 ;  /* 0x000ed00501007387 */ /* 0x0001e20000100800 */
[----:B-1----:R-:W-:-:S03]  /*10b50*/  LEA R9, P3, R4, R28, 0x4 ;  /* 0x0000001c04097211 */ /* 0x002fc600078620ff */
[----:B------:R1:W-:Y:S04]  /*10b60*/  STL [R1+0xdcc], R10 ;  /* 0x000dcc0a01007387 */ /* 0x0003e80000100800 */
[----:B------:R2:W-:Y:S01]  /*10b70*/  STL [R1+0xf10], R9 ;  /* 0x000f100901007387 */ /* 0x0005e20000100800 */
[----:B0-----:R-:W-:Y:S01]  /*10b80*/  IMAD.SHL.U32 R5, R4, 0x2, RZ ;  /* 0x0000000204057824 */ /* 0x001fe200078e00ff */
[-C--:B-1----:R-:W-:Y:S02]  /*10b90*/  LEA.HI.X.SX32 R10, R8, R3.reuse, 0x1, P6 ;  /* 0x00000003080a7211 */ /* 0x082fe400030f0eff */
[----:B------:R-:W-:Y:S02]  /*10ba0*/  LEA.HI.X.SX32 R8, R6, R3, 0x1, P4 ;  /* 0x0000000306087211 */ /* 0x000fe400020f0eff */
[C---:B--2---:R-:W-:Y:S01]  /*10bb0*/  LEA R9, P6, R4.reuse, R28, 0x3 ;  /* 0x0000001c04097211 */ /* 0x044fe200078c18ff */
[----:B------:R-:W-:Y:S01]  /*10bc0*/  STL [R1+0xe8c], R10 ;  /* 0x000e8c0a01007387 */ /* 0x000fe20000100800 */
[----:B------:R-:W-:-:S03]  /*10bd0*/  IMAD R6, R4, 0x3, RZ ;  /* 0x0000000304067824 */ /* 0x000fc600078e02ff */
[----:B------:R0:W-:Y:S04]  /*10be0*/  STL [R1+0xf30], R9 ;  /* 0x000f300901007387 */ /* 0x0001e80000100800 */
[----:B------:R1:W-:Y:S01]  /*10bf0*/  STL [R1+0xeec], R8 ;  /* 0x000eec0801007387 */ /* 0x0003e20000100800 */
[-C--:B------:R-:W-:Y:S02]  /*10c00*/  LEA.HI.X.SX32 R6, R6, R3.reuse, 0x1, P1 ;  /* 0x0000000306067211 */ /* 0x080fe400008f0eff */
[-C--:B0-----:R-:W-:Y:S02]  /*10c10*/  IADD3 R9, P4, R5, R28.reuse, RZ ;  /* 0x0000001c05097210 */ /* 0x081fe40007f9e0ff */
[----:B-1----:R-:W-:Y:S02]  /*10c20*/  LEA.HI.X.SX32 R8, R7, R3, 0x1, P2 ;  /* 0x0000000307087211 */ /* 0x002fe400010f0eff */
[C---:B------:R-:W-:Y:S01]  /*10c30*/  LEA R7, P2, R4.reuse, R28, 0x2 ;  /* 0x0000001c04077211 */ /* 0x040fe200078410ff */
[----:B------:R0:W-:Y:S04]  /*10c40*/  STL [R1+0xf48], R9 ;  /* 0x000f480901007387 */ /* 0x0001e80000100800 */
[----:B------:R-:W2:Y:S04]  /*10c50*/  LDL.LU R28, [R1+0x137c] ;  /* 0x00137c00011c7983 */ /* 0x000ea80000300800 */
[----:B------:R1:W-:Y:S01]  /*10c60*/  STL [R1+0xf1c], R8 ;  /* 0x000f1c0801007387 */ /* 0x0003e20000100800 */
[----:B0-----:R-:W-:-:S03]  /*10c70*/  IMAD.SHL.U32 R9, R4, 0x20, RZ ;  /* 0x0000002004097824 */ /* 0x001fc600078e00ff */
[----:B------:R0:W-:Y:S04]  /*10c80*/  STL [R1+0xf40], R7 ;  /* 0x000f400701007387 */ /* 0x0001e80000100800 */
[----:B------:R3:W-:Y:S01]  /*10c90*/  STL [R1+0xf34], R6 ;  /* 0x000f340601007387 */ /* 0x0007e20000100800 */
[C---:B-1----:R-:W-:Y:S01]  /*10ca0*/  IMAD.SHL.U32 R8, R4.reuse, 0x10, RZ ;  /* 0x0000001004087824 */ /* 0x042fe200078e00ff */
[----:B------:R-:W-:Y:S01]  /*10cb0*/  LEA.HI.X.SX32 R9, R9, R3, 0x1, P5 ;  /* 0x0000000309097211 */ /* 0x000fe200028f0eff */
[----:B0-----:R-:W-:-:S03]  /*10cc0*/  IMAD.SHL.U32 R7, R4, 0x8, RZ ;  /* 0x0000000804077824 */ /* 0x001fc600078e00ff */
[-C--:B------:R-:W-:Y:S01]  /*10cd0*/  LEA.HI.X.SX32 R8, R8, R3.reuse, 0x1, P0 ;  /* 0x0000000308087211 */ /* 0x080fe200000f0eff */
[C---:B---3--:R-:W-:Y:S01]  /*10ce0*/  IMAD.SHL.U32 R6, R4.reuse, 0x4, RZ ;  /* 0x0000000404067824 */ /* 0x048fe200078e00ff */
[-C--:B------:R-:W-:Y:S01]  /*10cf0*/  LEA.HI.X.SX32 R7, R7, R3.reuse, 0x1, P3 ;  /* 0x0000000307077211 */ /* 0x080fe200018f0eff */
[----:B------:R-:W-:Y:S01]  /*10d00*/  STL [R1+0xe4c], R9 ;  /* 0x000e4c0901007387 */ /* 0x000fe20000100800 */
[-C--:B------:R-:W-:Y:S02]  /*10d10*/  LEA.HI.X.SX32 R4, R4, R3.reuse, 0x1, P4 ;  /* 0x0000000304047211 */ /* 0x080fe400020f0eff */
[-C--:B------:R-:W-:Y:S01]  /*10d20*/  LEA.HI.X.SX32 R6, R6, R3.reuse, 0x1, P6 ;  /* 0x0000000306067211 */ /* 0x080fe200030f0eff */
[----:B------:R-:W-:Y:S01]  /*10d30*/  STL [R1+0xecc], R8 ;  /* 0x000ecc0801007387 */ /* 0x000fe20000100800 */
[----:B------:R-:W-:-:S03]  /*10d40*/  LEA.HI.X.SX32 R3, R5, R3, 0x1, P2 ;  /* 0x0000000305037211 */ /* 0x000fc600010f0eff */
[----:B------:R-:W-:Y:S04]  /*10d50*/  STL [R1+0xf0c], R7 ;  /* 0x000f0c0701007387 */ /* 0x000fe80000100800 */
[----:B------:R-:W-:Y:S04]  /*10d60*/  STL [R1+0xf2c], R6 ;  /* 0x000f2c0601007387 */ /* 0x000fe80000100800 */
[----:B------:R-:W-:Y:S04]  /*10d70*/  STL [R1+0xf44], R4 ;  /* 0x000f440401007387 */ /* 0x000fe80000100800 */
[----:B------:R-:W-:Y:S04]  /*10d80*/  STL [R1+0x198], RZ ;  /* 0x000198ff01007387 */ /* 0x000fe80000100800 */
[----:B------:R0:W-:Y:S04]  /*10d90*/  STL [R1+0xf3c], R3 ;  /* 0x000f3c0301007387 */ /* 0x0001e80000100800 */
        /* <DEDUP_REMOVED lines=17> */
[----:B------:R-:W3:Y:S04]  /*10eb0*/  LDL R5, [R1+0xd34] ;  /* 0x000d340001057983 */ /* 0x000ee80000100800 */
[----:B0-----:R-:W0:Y:S04]  /*10ec0*/  S2R R3, SR_TID.X ;  /* 0x0000000000037919 */ /* 0x001e280000002100 */
[----:B------:R1:W-:Y:S04]  /*10ed0*/  STL [R1+0x530], RZ ;  /* 0x000530ff01007387 */ /* 0x0003e80000100800 */
[----:B------:R1:W-:Y:S04]  /*10ee0*/  STL [R1+0x534], RZ ;  /* 0x000534ff01007387 */ /* 0x0003e80000100800 */
[----:B------:R1:W-:Y:S04]  /*10ef0*/  STL [R1+0x538], RZ ;  /* 0x000538ff01007387 */ /* 0x0003e80000100800 */
[----:B------:R1:W-:Y:S04]  /*10f00*/  STL [R1+0x53c], RZ ;  /* 0x00053cff01007387 */ /* 0x0003e80000100800 */
[----:B------:R1:W-:Y:S04]  /*10f10*/  STL [R1+0x850], RZ ;  /* 0x000850ff01007387 */ /* 0x0003e80000100800 */
[----:B------:R1:W-:Y:S01]  /*10f20*/  STL [R1+0x854], RZ ;  /* 0x000854ff01007387 */ /* 0x0003e20000100800 */
[----:B0-----:R-:W-:-:S03]  /*10f30*/  LOP3.LUT R3, R3, 0xff, RZ, 0xc0, !PT ;  /* 0x000000ff03037812 */ /* 0x001fc600078ec0ff */
[----:B------:R1:W-:Y:S04]  /*10f40*/  STL [R1+0x858], RZ ;  /* 0x000858ff01007387 */ /* 0x0003e80000100800 */
[----:B------:R1:W-:Y:S04]  /*10f50*/  STL [R1+0x85c], RZ ;  /* 0x00085cff01007387 */ /* 0x0003e80000100800 */
[----:B------:R1:W-:Y:S01]  /*10f60*/  STL [R1+0x840], RZ ;  /* 0x000840ff01007387 */ /* 0x0003e20000100800 */
[----:B------:R-:W-:-:S03]  /*10f70*/  IMAD.SHL.U32 R3, R3, 0x2, RZ ;  /* 0x0000000203037824 */ /* 0x000fc600078e00ff */
[----:B------:R1:W-:Y:S04]  /*10f80*/  STL [R1+0x844], RZ ;  /* 0x000844ff01007387 */ /* 0x0003e80000100800 */
[----:B------:R1:W-:Y:S04]  /*10f90*/  STL [R1+0x848], RZ ;  /* 0x000848ff01007387 */ /* 0x0003e80000100800 */
[----:B------:R1:W-:Y:S04]  /*10fa0*/  STL [R1+0x84c], RZ ;  /* 0x00084cff01007387 */ /* 0x0003e80000100800 */
[----:B------:R1:W-:Y:S04]  /*10fb0*/  STL [R1+0x7b0], RZ ;  /* 0x0007b0ff01007387 */ /* 0x0003e80000100800 */
[----:B------:R1:W-:Y:S01]  /*10fc0*/  STL [R1+0x7b4], RZ ;  /* 0x0007b4ff01007387 */ /* 0x0003e20000100800 */
[----:B------:R-:W-:-:S03]  /*10fd0*/  LOP3.LUT R7, R3, 0x10, RZ, 0x3c, !PT ;  /* 0x0000001003077812 */ /* 0x000fc600078e3cff */
[----:B------:R1:W-:Y:S01]  /*10fe0*/  STL [R1+0x7b8], RZ ;  /* 0x0007b8ff01007387 */ /* 0x0003e20000100800 */
[----:B------:R-:W-:-:S03]  /*10ff0*/  LOP3.LUT R4, R3, 0x20, RZ, 0x3c, !PT ;  /* 0x0000002003047812 */ /* 0x000fc600078e3cff */
[----:B------:R1:W-:Y:S01]  /*11000*/  STL [R1+0x7bc], RZ ;  /* 0x0007bcff01007387 */ /* 0x0003e20000100800 */
[----:B------:R-:W-:-:S03]  /*11010*/  LOP3.LUT R6, R3, 0x30, RZ, 0x3c, !PT ;  /* 0x0000003003067812 */ /* 0x000fc600078e3cff */
[----:B------:R1:W-:Y:S01]  /*11020*/  STL [R1+0x750], RZ ;  /* 0x000750ff01007387 */ /* 0x0003e20000100800 */
[C---:B------:R-:W-:Y:S02]  /*11030*/  LOP3.LUT R7, R3.reuse, 0x40, RZ, 0x3c, !PT ;  /* 0x0000004003077812 */ /* 0x040fe400078e3cff */
[C---:B------:R-:W-:Y:S01]  /*11040*/  LOP3.LUT R4, R3.reuse, 0x50, RZ, 0x3c, !PT ;  /* 0x0000005003047812 */ /* 0x040fe200078e3cff */
[----:B------:R1:W-:Y:S01]  /*11050*/  STL [R1+0x754], RZ ;  /* 0x000754ff01007387 */ /* 0x0003e20000100800 */
[C---:B------:R-:W-:Y:S02]  /*11060*/  LOP3.LUT R6, R3.reuse, 0x60, RZ, 0x3c, !PT ;  /* 0x0000006003067812 */ /* 0x040fe400078e3cff */
[----:B------:R-:W-:Y:S01]  /*11070*/  LOP3.LUT R3, R3, 0x70, RZ, 0x3c, !PT ;  /* 0x0000007003037812 */ /* 0x000fe200078e3cff */
[----:B------:R1:W-:Y:S04]  /*11080*/  STL [R1+0x758], RZ ;  /* 0x000758ff01007387 */ /* 0x0003e80000100800 */
[----:B------:R1:W-:Y:S04]  /*11090*/  STL [R1+0x75c], RZ ;  /* 0x00075cff01007387 */ /* 0x0003e80000100800 */
[----:B------:R1:W-:Y:S04]  /*110a0*/  STL [R1+0x5d0], RZ ;  /* 0x0005d0ff01007387 */ /* 0x0003e80000100800 */
[----:B------:R1:W-:Y:S04]  /*110b0*/  STL [R1+0x5d4], RZ ;  /* 0x0005d4ff01007387 */ /* 0x0003e80000100800 */
[----:B------:R1:W-:Y:S04]  /*110c0*/  STL [R1+0x5d8], RZ ;  /* 0x0005d8ff01007387 */ /* 0x0003e80000100800 */
[----:B------:R1:W-:Y:S01]  /*110d0*/  STL [R1+0x5dc], RZ ;  /* 0x0005dcff01007387 */ /* 0x0003e20000100800 */
[----:B------:R-:W-:-:S02]  /*110e0*/  ULDC UR4, c[0x0][0x18c] ;  /* 0x0000630000047ab9 */ /* 0x000fc40000000800 */
[----:B------:R-:W-:Y:S01]  /*110f0*/  USHF.L.U32 UR4, UR4, 0x6, URZ ;  /* 0x0000000604047899 */ /* 0x000fe2000800063f */
[----:B------:R-:W-:-:S03]  /*11100*/  LOP3.LUT R4, R0, 0x40, RZ, 0x3c, !PT ;  /* 0x0000004000047812 */ /* 0x000fc600078e3cff */
[----:B------:R-:W-:Y:S02]  /*11110*/  USHF.R.S32.HI UR5, URZ, 0x1f, UR4 ;  /* 0x0000001f3f057899 */ /* 0x000fe40008011404 */
[----:B------:R-:W-:Y:S02]  /*11120*/  USHF.L.U32 UR8, UR4, 0x1, URZ ;  /* 0x0000000104087899 */ /* 0x000fe4000800063f */
[----:B------:R-:W-:Y:S01]  /*11130*/  USHF.L.U64.HI UR5, UR4, 0x1, UR5 ;  /* 0x0000000104057899 */ /* 0x000fe20008010205 */
[----:B--2---:R-:W-:Y:S02]  /*11140*/  LOP3.LUT R3, R28, 0x40, RZ, 0x3c, !PT ;  /* 0x000000401c037812 */ /* 0x004fe400078e3cff */
[----:B------:R1:W5:Y:S04]  /*11150*/  LDL.LU R28, [R1+0x1378] ;  /* 0x00137800011c7983 */ /* 0x0003680000300800 */
[----:B------:R1:W-:Y:S02]  /*11160*/  STL [R1+0xd30], R3 ;  /* 0x000d300301007387 */ /* 0x0003e40000100800 */
[----:B-1-3--:R-:W-:-:S02]  /*11170*/  LOP3.LUT R29, R5, 0x40, RZ, 0x3c, !PT ;  /* 0x00000040051d7812 */ /* 0x00afc400078e3cff */
.L_x_3:
[----:B-----5:R-:W2:Y:S01]  /*11180*/  LDL R5, [R1+0xd40] ;  /* 0x000d400001057983 */ /* 0x020ea20000100800 */
[----:B------:R-:W-:-:S03]  /*11190*/  IMAD.MOV.U32 R3, RZ, RZ, -0x40 ;  /* 0xffffffc0ff037424 */ /* 0x000fc600078e00ff */
[----:B0-2---:R0:W-:Y:S04]  /*111a0*/  STL [R1+0x3938], R5 ;  /* 0x0039380501007387 */ /* 0x0051e80000100800 */
[----:B------:R-:W2:Y:S04]  /*111b0*/  LDL R4, [R1+0xd44] ;  /* 0x000d440001047983 */ /* 0x000ea80000100800 */
[----:B0-----:R-:W3:Y:S04]  /*111c0*/  LDL R5, [R1+0xd4c] ;  /* 0x000d4c0001057983 */ /* 0x001ee80000100800 */
[----:B------:R-:W-:Y:S04]  /*111d0*/  STL [R1+0x38fc], R26 ;  /* 0x0038fc1a01007387 */ /* 0x000fe80000100800 */
        /* <DEDUP_REMOVED lines=53> */
[----:B-----5:R0:W-:Y:S04]  /*11530*/  STL [R1+0x1378], R28 ;  /* 0x0013781c01007387 */ /* 0x0201e80000100800 */
[----:B0-----:R-:W4:Y:S01]  /*11540*/  LDL.LU R28, [R1+0xf68] ;  /* 0x000f6800011c7983 */ /* 0x001f220000300800 */
[----:B---3--:R-:W-:-:S03]  /*11550*/  IMAD R3, R5, R3, c[0x0][0x180] ;  /* 0x0000600005037624 */ /* 0x008fc600078e0203 */
[----:B------:R-:W2:Y:S02]  /*11560*/  LDL.LU R5, [R1+0x3938] ;  /* 0x0039380001057983 */ /* 0x000ea40000300800 */
[C---:B------:R-:W-:Y:S02]  /*11570*/  ISETP.GT.AND P2, PT, R3.reuse, RZ, PT ;  /* 0x000000ff0300720c */ /* 0x040fe40003f44270 */
[----:B------:R-:W-:Y:S02]  /*11580*/  PRMT R2, RZ, 0x7610, R2 ;  /* 0x00007610ff027816 */ /* 0x000fe40000000002 */
[----:B------:R-:W-:-:S09]  /*11590*/  ISETP.GT.AND P3, PT, R3, 0x1, PT ;  /* 0x000000010300780c */ /* 0x000fd20003f64270 */
[----:B--2---:R0:W2:Y:S04]  /*115a0*/  @P2 LDG.E.U16 R2, [R4.64] ;  /* 0x0000000604022981 */ /* 0x0040a8000c1e1500 */
[----:B0-----:R-:W3:Y:S04]  /*115b0*/  LDL R4, [R1+0xf44] ;  /* 0x000f440001047983 */ /* 0x001ee80000100800 */
[----:B------:R-:W3:Y:S01]  /*115c0*/  LDL R5, [R1+0xf48] ;  /* 0x000f480001057983 */ /* 0x000ee20000100800 */
[----:B------:R-:W-:Y:S02]  /*115d0*/  PRMT R20, RZ, 0x7610, R20 ;  /* 0x00007610ff147816 */ /* 0x000fe40000000014 */
[----:B---3--:R-:W-:-:S04]  /*115e0*/  @P3 LOP3.LUT R5, R5, R4, RZ, 0x3c, !PT ;  /* 0x0000000405053212 */ /* 0x008fc800078e3cff */
[----:B------:R-:W-:-:S04]  /*115f0*/  @P3 LOP3.LUT R4, R5, R4, RZ, 0x3c, !PT ;  /* 0x0000000405043212 */ /* 0x000fc800078e3cff */
[----:B------:R-:W-:-:S05]  /*11600*/  @P3 LOP3.LUT R5, R5, R4, RZ, 0x3c, !PT ;  /* 0x0000000405053212 */ /* 0x000fca00078e3cff */
[----:B------:R-:W3:Y:S04]  /*11610*/  @P3 LDG.E.U16 R20, [R4.64] ;  /* 0x0000000604143981 */ /* 0x000ee8000c1e1500 */
[----:B--2---:R-:W-:Y:S01]  /*11620*/  STL [R1+0x388c], R2 ;  /* 0x00388c0201007387 */ /* 0x004fe20000100800 */
[----:B------:R-:W-:-:S03]  /*11630*/  ISETP.GT.AND P4, PT, R3, 0x2, PT ;  /* 0x000000020300780c */ /* 0x000fc60003f84270 */
[----:B---3--:R0:W-:Y:S04]  /*11640*/  STL [R1+0x54], R20 ;  /* 0x0000541401007387 */ /* 0x0081e80000100800 */
[----:B0-----:R-:W2:Y:S04]  /*11650*/  LDL.LU R20, [R1+0x3934] ;  /* 0x0039340001147983 */ /* 0x001ea80000300800 */
[----:B------:R-:W3:Y:S04]  /*11660*/  LDL R4, [R1+0xf3c] ;  /* 0x000f3c0001047983 */ /* 0x000ee80000100800 */
[----:B------:R-:W3:Y:S01]  /*11670*/  LDL R5, [R1+0xf40] ;  /* 0x000f400001057983 */ /* 0x000ee20000100800 */
[----:B------:R-:W-:-:S02]  /*11680*/  PRMT R26, RZ, 0x7610, R26 ;  /* 0x00007610ff1a7816 */ /* 0x000fc4000000001a */
[----:B---3--:R-:W-:-:S04]  /*11690*/  @P4 LOP3.LUT R5, R5, R4, RZ, 0x3c, !PT ;  /* 0x0000000405054212 */ /* 0x008fc800078e3cff */
[----:B------:R-:W-:-:S04]  /*116a0*/  @P4 LOP3.LUT R4, R5, R4, RZ, 0x3c, !PT ;  /* 0x0000000405044212 */ /* 0x000fc800078e3cff */
[----:B------:R-:W-:-:S05]  /*116b0*/  @P4 LOP3.LUT R5, R5, R4, RZ, 0x3c, !PT ;  /* 0x0000000405054212 */ /* 0x000fca00078e3cff */
[----:B------:R-:W3:Y:S01]  /*116c0*/  @P4 LDG.E.U16 R26, [R4.64] ;  /* 0x00000006041a4981 */ /* 0x000ee2000c1e1500 */
[----:B------:R-:W-:-:S03]  /*116d0*/  ISETP.GT.AND P1, PT, R3, 0x3, PT ;  /* 0x000000030300780c */ /* 0x000fc60003f24270 */
[----:B---3--:R0:W-:Y:S04]  /*116e0*/  STL [R1+0x80], R26 ;  /* 0x0000801a01007387 */ /* 0x0081e80000100800 */
[----:B0-----:R-:W3:Y:S04]  /*116f0*/  LDL.LU R26, [R1+0x3930] ;  /* 0x00393000011a7983 */ /* 0x001ee80000300800 */
[----:B------:R-:W3:Y:S04]  /*11700*/  LDL R4, [R1+0xf34] ;  /* 0x000f340001047983 */ /* 0x000ee80000100800 */
[----:B------:R-:W3:Y:S01]  /*11710*/  LDL R5, [R1+0xf38] ;  /* 0x000f380001057983 */ /* 0x000ee20000100800 */
[----:B--2---:R-:W-:-:S02]  /*11720*/  PRMT R20, RZ, 0x7610, R20 ;  /* 0x00007610ff147816 */ /* 0x004fc40000000014 */
[----:B---3--:R-:W-:-:S04]  /*11730*/  @P1 LOP3.LUT R5, R5, R4, RZ, 0x3c, !PT ;  /* 0x0000000405051212 */ /* 0x008fc800078e3cff */
[----:B------:R-:W-:-:S04]  /*11740*/  @P1 LOP3.LUT R4, R5, R4, RZ, 0x3c, !PT ;  /* 0x0000000405041212 */ /* 0x000fc800078e3cff */
[----:B------:R-:W-:-:S05]  /*11750*/  @P1 LOP3.LUT R5, R5, R4, RZ, 0x3c, !PT ;  /* 0x0000000405051212 */ /* 0x000fca00078e3cff */
[----:B------:R-:W2:Y:S01]  /*11760*/  @P1 LDG.E.U16 R20, [R4.64] ;  /* 0x0000000604141981 */ /* 0x000ea2000c1e1500 */
[----:B------:R-:W-:-:S03]  /*11770*/  ISETP.GT.AND P0, PT, R3, 0x4, PT ;  /* 0x000000040300780c */ /* 0x000fc60003f04270 */
[----:B--2---:R0:W-:Y:S04]  /*11780*/  STL [R1+0x8c], R20 ;  /* 0x00008c1401007387 */ /* 0x0041e80000100800 */
        /* <DEDUP_REMOVED lines=11> */
[----:B------:R-:W2:Y:S04]  /*11840*/  LDL R4, [R1+0xf24] ;  /* 0x000f240001047983 */ /* 0x000ea80000100800 */
[----:B------:R-:W2:Y:S01]  /*11850*/  LDL R5, [R1+0xf28] ;  /* 0x000f280001057983 */ /* 0x000ea20000100800 */
[----:B------:R-:W-:-:S02]  /*11860*/  PRMT R25, RZ, 0x7610, R25 ;  /* 0x00007610ff197816 */ /* 0x000fc40000000019 */
[----:B--2---:R-:W-:-:S04]  /*11870*/  @P2 LOP3.LUT R5, R5, R4, RZ, 0x3c, !PT ;  /* 0x0000000405052212 */ /* 0x004fc800078e3cff */
[----:B------:R-:W-:-:S04]  /*11880*/  @P2 LOP3.LUT R4, R5, R4, RZ, 0x3c, !PT ;  /* 0x0000000405042212 */ /* 0x000fc800078e3cff */
[----:B------:R-:W-:-:S05]  /*11890*/  @P2 LOP3.LUT R5, R5, R4, RZ, 0x3c, !PT ;  /* 0x0000000405052212 */ /* 0x000fca00078e3cff */
[----:B------:R-:W2:Y:S01]  /*118a0*/  @P2 LDG.E.U16 R25, [R4.64] ;  /* 0x0000000604192981 */ /* 0x000ea2000c1e1500 */
[----:B------:R-:W-:-:S03]  /*118b0*/  ISETP.GT.AND P3, PT, R3, 0x6, PT ;  /* 0x000000060300780c */ /* 0x000fc60003f64270 */
[----:B--2---:R0:W-:Y:S04]  /*118c0*/  STL [R1+0xc0], R25 ;  /* 0x0000c01901007387 */ /* 0x0041e80000100800 */
[----:B0-----:R-:W2:Y:S04]  /*118d0*/  LDL.LU R25, [R1+0x3924] ;  /* 0x0039240001197983 */ /* 0x001ea80000300800 */
        /* <DEDUP_REMOVED lines=12> */
[----:B---3--:R-:W-:-:S02]  /*119a0*/  PRMT R26, RZ, 0x7610, R26 ;  /* 0x00007610ff1a7816 */ /* 0x008fc4000000001a */
[----:B--2---:R-:W-:-:S04]  /*119b0*/  @P4 LOP3.LUT R5, R5, R4, RZ, 0x3c, !PT ;  /* 0x0000000405054212 */ /* 0x004fc800078e3cff */
        /* <DEDUP_REMOVED lines=92> */
[----:B------:R0:W2:Y:S04]  /*11f80*/  @P1 LDG.E.U16 R26, [R4.64] ;  /* 0x00000006041a1981 */ /* 0x0000a8000c1e1500 */
[----:B0-----:R-:W3:Y:S04]  /*11f90*/  LDL R4, [R1+0xec4] ;  /* 0x000ec40001047983 */ /* 0x001ee80000100800 */
[----:B------:R-:W3:Y:S01]  /*11fa0*/  LDL R5, [R1+0xec8] ;  /* 0x000ec80001057983 */ /* 0x000ee20000100800 */
[----:B------:R-:W-:Y:S02]  /*11fb0*/  ISETP.GT.AND P0, PT, R3, 0x11, PT ;  /* 0x000000110300780c */ /* 0x000fe40003f04270 */
[----:B------:R-:W-:-:S11]  /*11fc0*/  PRMT R20, RZ, 0x7610, R20 ;  /* 0x00007610ff147816 */ /* 0x000fd60000000014 */
        /* <DEDUP_REMOVED lines=73> */
[----:B------:R0:W2:Y:S04]  /*12460*/  @P1 LDG.E.U16 R20, [R4.64] ;  /* 0x0000000604141981 */ /* 0x0000a8000c1e1500 */
[----:B0-----:R-:W2:Y:S04]  /*12470*/  LDL R4, [R1+0xe84] ;  /* 0x000e840001047983 */ /* 0x001ea80000100800 */
[----:B------:R-:W2:Y:S01]  /*12480*/  LDL R5, [R1+0xe88] ;  /* 0x000e880001057983 */ /* 0x000ea20000100800 */
[----:B------:R-:W-:Y:S02]  /*12490*/  ISETP.GT.AND P0, PT, R3, 0x19, PT ;  /* 0x000000190300780c */ /* 0x000fe40003f04270 */
[----:B---3--:R-:W-:-:S11]  /*124a0*/  PRMT R25, RZ, 0x7610, R25 ;  /* 0x00007610ff197816 */ /* 0x008fd60000000019 */
[----:B--2---:R-:W-:-:S04]  /*124b0*/  @P0 LOP3.LUT R5, R5, R4, RZ, 0x3c, !PT ;  /* 0x0000000405050212 */ /* 0x004fc800078e3cff */
        /* <DEDUP_REMOVED lines=10> */
[----:B------:R-:W3:Y:S04]  /*12560*/  @P1 LDG.E.U16 R6, [R4.64] ;  /* 0x0000000604061981 */ /* 0x000ee8000c1e1500 */
[----:B--2---:R-:W-:Y:S04]  /*12570*/  STL [R1+0x386c], R25 ;  /* 0x00386c1901007387 */ /* 0x004fe80000100800 */
[----:B------:R-:W-:Y:S01]  /*12580*/  STL [R1+0x3870], R25 ;  /* 0x0038701901007387 */ /* 0x000fe20000100800 */
        /* <DEDUP_REMOVED lines=63> */
[----:B------:R-:W-:-:S11]  /*12980*/  PRMT R19, RZ, 0x7610, R19 ;  /* 0x00007610ff137816 */ /* 0x000fd60000000013 */
[----:B--2---:R-:W-:-:S04]  /*12990*/  @P0 LOP3.LUT R5, R5, R4, RZ, 0x3c, !PT ;  /* 0x0000000405050212 */ /* 0x004fc800078e3cff */
[----:B------:R-:W-:-:S04]  /*129a0*/  @P0 LOP3.LUT R4, R5, R4, RZ, 0x3c, !PT ;  /* 0x0000000405040212 */ /* 0x000fc800078e3cff */
[----:B------:R-:W-:-:S05]  /*129b0*/  @P0 LOP3.LUT R5, R5, R4, RZ, 0x3c, !PT ;  /* 0x0000000405050212 */ /* 0x000fca00078e3cff */
[----:B------:R0:W2:Y:S04]  /*129c0*/  @P0 LDG.E.U16 R19, [R4.64] ;  /* 0x0000000604130981 */ /* 0x0000a8000c1e1500 */
[----:B0-----:R-:W3:Y:S04]  /*129d0*/  LDL R4, [R1+0xe0c] ;  /* 0x000e0c0001047983 */ /* 0x001ee80000100800 */
[----:B------:R-:W3:Y:S01]  /*129e0*/  LDL R5, [R1+0xe10] ;  /* 0x000e100001057983 */ /* 0x000ee20000100800 */
[----:B------:R-:W-:Y:S02]  /*129f0*/  ISETP.GT.AND P1, PT, R3, 0x28, PT ;  /* 0x000000280300780c */ /* 0x000fe40003f24270 */
[----:B------:R-:W-:Y:S01]  /*12a00*/  PRMT R8, RZ, 0x7610, R8 ;  /* 0x00007610ff087816 */ /* 0x000fe20000000008 */
[----:B--2---:R-:W-:Y:S10]  /*12a10*/  STL [R1+0x3874], R19 ;  /* 0x0038741301007387 */ /* 0x004ff40000100800 */
        /* <DEDUP_REMOVED lines=11> */
[----:B------:R0:W3:Y:S04]  /*12ad0*/  @P0 LDG.E.U16 R7, [R4.64] ;  /* 0x0000000604070981 */ /* 0x0000e8000c1e1500 */
        /* <DEDUP_REMOVED lines=23> */
[----:B------:R-:W2:Y:S04]  /*12c50*/  @P1 LDG.E.U16 R21, [R4.64] ;  /* 0x0000000604151981 */ /* 0x000ea8000c1e1500 */
[----:B------:R-:W-:Y:S04]  /*12c60*/  STL [R1+0x3864], R23 ;  /* 0x0038641701007387 */ /* 0x000fe80000100800 */
[----:B------:R-:W-:Y:S01]  /*12c70*/  STL [R1+0x3868], R23 ;  /* 0x0038681701007387 */ /* 0x000fe20000100800 */
        /* <DEDUP_REMOVED lines=18> */
[----:B------:R0:W-:Y:S04]  /*12da0*/  STL [R1+0x1c], R25 ;  /* 0x00001c1901007387 */ /* 0x0001e80000100800 */
[----:B0-----:R-:W3:Y:S04]  /*12db0*/  LDL R25, [R1+0xe20] ;  /* 0x000e200001197983 */ /* 0x001ee80000100800 */
[----:B--2---:R0:W-:Y:S04]  /*12dc0*/  STL [R1+0x4c], R27 ;  /* 0x00004c1b01007387 */ /* 0x0041e80000100800 */
[----:B0-----:R-:W2:Y:S04]  /*12dd0*/  LDL.LU R27, [R1+0x38c0] ;  /* 0x0038c000011b7983 */ /* 0x001ea80000300800 */
[----:B------:R-:W2:Y:S04]  /*12de0*/  LDL R4, [R1+0xe04] ;  /* 0x000e040001047983 */ /* 0x000ea80000100800 */
[----:B------:R-:W2:Y:S01]  /*12df0*/  LDL R5, [R1+0xe08] ;  /* 0x000e080001057983 */ /* 0x000ea20000100800 */
[----:B------:R-:W-:-:S02]  /*12e00*/  ISETP.GT.AND P0, PT, R3, 0x29, PT ;  /* 0x000000290300780c */ /* 0x000fc40003f04270 */
        /* <DEDUP_REMOVED lines=21> */
[----:B0-----:R-:W2:Y:S01]  /*12f60*/  LDL R5, [R1+0xe1c] ;  /* 0x000e1c0001057983 */ /* 0x001ea20000100800 */
[----:B------:R-:W-:Y:S02]  /*12f70*/  ISETP.GT.AND P0, PT, R3, 0x26, PT ;  /* 0x000000260300780c */ /* 0x000fe40003f04270 */
[----:B------:R-:W-:-:S11]  /*12f80*/  PRMT R11, RZ, 0x7610, R11 ;  /* 0x00007610ff0b7816 */ /* 0x000fd6000000000b */
[----:B---3--:R-:W-:Y:S02]  /*12f90*/  @P0 IMAD.MOV.U32 R4, RZ, RZ, R25 ;  /* 0x000000ffff040224 */ /* 0x008fe400078e0019 */
[----:B------:R-:W3:Y:S04]  /*12fa0*/  LDL R25, [R1+0xdf0] ;  /* 0x000df00001197983 */ /* 0x000ee80000100800 */
[----:B--2---:R-:W2:Y:S01]  /*12fb0*/  @P0 LDG.E.U16 R11, [R4.64] ;  /* 0x00000006040b0981 */ /* 0x004ea2000c1e1500 */
        /* <DEDUP_REMOVED lines=28> */
[----:B0-----:R-:W4:Y:S01]  /*13180*/  LDL R5, [R1+0xdec] ;  /* 0x000dec0001057983 */ /* 0x001f220000100800 */
[----:B------:R-:W-:Y:S02]  /*13190*/  ISETP.GT.AND P0, PT, R3, 0x2c, PT ;  /* 0x0000002c0300780c */ /* 0x000fe40003f04270 */
[----:B------:R-:W-:-:S11]  /*131a0*/  PRMT R27, RZ, 0x7610, R27 ;  /* 0x00007610ff1b7816 */ /* 0x000fd6000000001b */
[----:B---3--:R-:W-:Y:S01]  /*131b0*/  @P0 IMAD.MOV.U32 R4, RZ, RZ, R25 ;  /* 0x000000ffff040224 */ /* 0x008fe200078e0019 */
[----:B--2---:R-:W-:Y:S01]  /*131c0*/  STL [R1+0x385c], R21 ;  /* 0x00385c1501007387 */ /* 0x004fe20000100800 */
[----:B------:R-:W-:Y:S02]  /*131d0*/  ISETP.GT.AND P1, PT, R3, 0x2d, PT ;  /* 0x0000002d0300780c */ /* 0x000fe40003f24270 */
[----:B------:R-:W-:Y:S01]  /*131e0*/  PRMT R17, RZ, 0x7610, R17 ;  /* 0x00007610ff117816 */ /* 0x000fe20000000011 */
[----:B------:R-:W2:Y:S04]  /*131f0*/  LDL R25, [R1+0xde0] ;  /* 0x000de00001197983 */ /* 0x000ea80000100800 */
[----:B----4-:R0:W3:Y:S04]  /*13200*/  @P0 LDG.E.U16 R27, [R4.64] ;  /* 0x00000006041b0981 */ /* 0x0100e8000c1e1500 */
[----:B0-----:R-:W4:Y:S04]  /*13210*/  LDL R4, [R1+0xde4] ;  /* 0x000de40001047983 */ /* 0x001f280000100800 */
[----:B------:R-:W4:Y:S02]  /*13220*/  LDL R5, [R1+0xde8] ;  /* 0x000de80001057983 */ /* 0x000f240000100800 */
[----:B----4-:R-:W-:-:S04]  /*13230*/  @P1 LOP3.LUT R5, R5, R4, RZ, 0x3c, !PT ;  /* 0x0000000405051212 */ /* 0x010fc800078e3cff */
[----:B------:R-:W-:-:S04]  /*13240*/  @P1 LOP3.LUT R4, R5, R4, RZ, 0x3c, !PT ;  /* 0x0000000405041212 */ /* 0x000fc800078e3cff */
[----:B------:R-:W-:-:S05]  /*13250*/  @P1 LOP3.LUT R5, R5, R4, RZ, 0x3c, !PT ;  /* 0x0000000405051212 */ /* 0x000fca00078e3cff */
[----:B------:R-:W4:Y:S04]  /*13260*/  @P1 LDG.E.U16 R17, [R4.64] ;  /* 0x0000000604111981 */ /* 0x000f28000c1e1500 */
[----:B---3--:R-:W-:Y:S04]  /*13270*/  STL [R1+0x3848], R27 ;  /* 0x0038481b01007387 */ /* 0x008fe80000100800 */
[----:B------:R-:W-:Y:S04]  /*13280*/  STL [R1+0x384c], R27 ;  /* 0x00384c1b01007387 */ /* 0x000fe80000100800 */
[----:B------:R-:W-:Y:S04]  /*13290*/  STL [R1+0x3850], R27 ;  /* 0x0038501b01007387 */ /* 0x000fe80000100800 */
[----:B------:R-:W-:Y:S04]  /*132a0*/  STL [R1+0x3854], R27 ;  /* 0x0038541b01007387 */ /* 0x000fe80000100800 */
[----:B----4-:R0:W-:Y:S04]  /*132b0*/  STL [R1+0x14], R17 ;  /* 0x0000141101007387 */ /* 0x0101e80000100800 */
[----:B0-----:R-:W3:Y:S04]  /*132c0*/  LDL.LU R17, [R1+0x38b4] ;  /* 0x0038b40001117983 */ /* 0x001ee80000300800 */
[----:B------:R-:W4:Y:S04]  /*132d0*/  LDL R4, [R1+0xdbc] ;  /* 0x000dbc0001047983 */ /* 0x000f280000100800 */
[----:B------:R-:W4:Y:S01]  /*132e0*/  LDL R5, [R1+0xdc0] ;  /* 0x000dc00001057983 */ /* 0x000f220000100800 */
[----:B------:R-:W-:-:S02]  /*132f0*/  ISETP.GT.AND P0, PT, R3, 0x32, PT ;  /* 0x000000320300780c */ /* 0x000fc40003f04270 */
[----:B------:R-:W-:-:S11]  /*13300*/  PRMT R11, RZ, 0x7610, R11 ;  /* 0x00007610ff0b7816 */ /* 0x000fd6000000000b */
[----:B----4-:R-:W-:-:S04]  /*13310*/  @P0 LOP3.LUT R5, R5, R4, RZ, 0x3c, !PT ;  /* 0x0000000405050212 */ /* 0x010fc800078e3cff */
[----:B------:R-:W-:-:S04]  /*13320*/  @P0 LOP3.LUT R4, R5, R4, RZ, 0x3c, !PT ;  /* 0x0000000405040212 */ /* 0x000fc800078e3cff */
[----:B------:R-:W-:-:S05]  /*13330*/  @P0 LOP3.LUT R5, R5, R4, RZ, 0x3c, !PT ;  /* 0x0000000405050212 */ /* 0x000fca00078e3cff */
[----:B------:R0:W4:Y:S04]  /*13340*/  @P0 LDG.E.U16 R11, [R4.64] ;  /* 0x00000006040b0981 */ /* 0x000128000c1e1500 */
        /* <DEDUP_REMOVED lines=11> */
[----:B------:R-:W-:Y:S02]  /*13400*/  @P0 IMAD.MOV.U32 R4, RZ, RZ, R25 ;  /* 0x000000ffff040224 */ /* 0x000fe400078e0019 */
        /* <DEDUP_REMOVED lines=30> */
[----:B0-----:R-:W2:Y:S01]  /*135f0*/  LDL R5, [R1+0xda4] ;  /* 0x000da40001057983 */ /* 0x001ea20000100800 */
[----:B------:R-:W-:Y:S02]  /*13600*/  ISETP.GT.AND P0, PT, R3, 0x35, PT ;  /* 0x000000350300780c */ /* 0x000fe40003f04270 */
[----:B------:R-:W-:-:S11]  /*13610*/  PRMT R0, RZ, 0x7610, R0 ;  /* 0x00007610ff007816 */ /* 0x000fd60000000000 */
[----:B------:R-:W-:Y:S01]  /*13620*/  @P0 IMAD.MOV.U32 R4, RZ, RZ, R25 ;  /* 0x000000ffff040224 */ /* 0x000fe200078e0019 */
[----:B---3--:R-:W-:Y:S01]  /*13630*/  STL [R1+0x3858], R22 ;  /* 0x0038581601007387 */ /* 0x008fe20000100800 */
[----:B------:R-:W-:Y:S02]  /*13640*/  ISETP.GT.AND P1, PT, R3, 0x36, PT ;  /* 0x000000360300780c */ /* 0x000fe40003f24270 */
[----:B------:R-:W-:Y:S01]  /*13650*/  PRMT R18, RZ, 0x7610, R18 ;  /* 0x00007610ff127816 */ /* 0x000fe20000000012 */
[----:B------:R-:W3:Y:S04]  /*13660*/  LDL R25, [R1+0xd64] ;  /* 0x000d640001197983 */ /* 0x000ee80000100800 */
[----:B--2---:R0:W2:Y:S04]  /*13670*/  @P0 LDG.E.U16 R0, [R4.64] ;  /* 0x0000000604000981 */ /* 0x0040a8000c1e1500 */
[----:B0-----:R-:W2:Y:S04]  /*13680*/  LDL R4, [R1+0xd9c] ;  /* 0x000d9c0001047983 */ /* 0x001ea80000100800 */
[----:B------:R-:W2:Y:S02]  /*13690*/  LDL R5, [R1+0xda0] ;  /* 0x000da00001057983 */ /* 0x000ea40000100800 */
[----:B--2---:R-:W-:-:S04]  /*136a0*/  @P1 LOP3.LUT R5, R5, R4, RZ, 0x3c, !PT ;  /* 0x0000000405051212 */ /* 0x004fc800078e3cff */
[----:B------:R-:W-:-:S04]  /*136b0*/  @P1 LOP3.LUT R4, R5, R4, RZ, 0x3c, !PT ;  /* 0x0000000405041212 */ /* 0x000fc800078e3cff */
[----:B------:R-:W-:-:S05]  /*136c0*/  @P1 LOP3.LUT R5, R5, R4, RZ, 0x3c, !PT ;  /* 0x0000000405051212 */ /* 0x000fca00078e3cff */
[----:B------:R-:W2:Y:S04]  /*136d0*/  @P1 LDG.E.U16 R18, [R4.64] ;  /* 0x0000000604121981 */ /* 0x000ea8000c1e1500 */
[----:B------:R0:W-:Y:S04]  /*136e0*/  STL [R1], R0 ;  /* 0x0000000001007387 */ /* 0x0001e80000100800 */
        /* <DEDUP_REMOVED lines=24> */
[----:B------:R-:W-:-:S02]  /*13870*/  ISETP.GT.AND P0, PT, R3, 0x3d, PT ;  /* 0x0000003d0300780c */ /* 0x000fc40003f04270 */
[----:B------:R-:W-:Y:S02]  /*13880*/  PRMT R18, RZ, 0x7610, R18 ;  /* 0x00007610ff127816 */ /* 0x000fe40000000012 */
[----:B--2---:R-:W-:-:S04]  /*13890*/  @P1 LOP3.LUT R5, R5, R4, RZ, 0x3c, !PT ;  /* 0x0000000405051212 */ /* 0x004fc800078e3cff */
[----:B------:R-:W-:-:S04]  /*138a0*/  @P1 LOP3.LUT R4, R5, R4, RZ, 0x3c, !PT ;  /* 0x0000000405041212 */ /* 0x000fc800078e3cff */
[----:B------:R-:W-:Y:S02]  /*138b0*/  @P1 LOP3.LUT R5, R5, R4, RZ, 0x3c, !PT ;  /* 0x0000000405051212 */ /* 0x000fe400078e3cff */
[----:B------:R-:W-:-:S03]  /*138c0*/  PRMT R24, RZ, 0x7610, R24 ;  /* 0x00007610ff187816 */ /* 0x000fc60000000018 */
[----:B------:R3:W2:Y:S02]  /*138d0*/  @P1 LDG.E.U16 R18, [R4.64] ;  /* 0x0000000604121981 */ /* 0x0006a4000c1e1500 */
[----:B---3--:R-:W-:Y:S02]  /*138e0*/  @P0 IMAD.MOV.U32 R4, RZ, RZ, R0 ;  /* 0x000000ffff040224 */ /* 0x008fe400078e0000 */
[----:B------:R-:W-:Y:S01]  /*138f0*/  @P0 IMAD.MOV.U32 R5, RZ, RZ, R25 ;  /* 0x000000ffff050224 */ /* 0x000fe200078e0019 */
[----:B------:R-:W0:Y:S04]  /*13900*/  S2R R0, SR_TID.X ;  /* 0x0000000000007919 */ /* 0x000e280000002100 */
[----:B------:R1:W3:Y:S01]  /*13910*/  @P0 LDG.E.U16 R24, [R4.64] ;  /* 0x0000000604180981 */ /* 0x0002e2000c1e1500 */
[----:B------:R-:W-:-:S02]  /*13920*/  ISETP.GT.AND P1, PT, R3, 0x3e, PT ;  /* 0x0000003e0300780c */ /* 0x000fc40003f24270 */
[----:B------:R-:W-:Y:S01]  /*13930*/  ISETP.GT.AND P2, PT, R3, 0x3f, PT ;  /* 0x0000003f0300780c */ /* 0x000fe20003f44270 */
[----:B------:R-:W2:Y:S04]  /*13940*/  LDL R25, [R1+0x1344] ;  /* 0x0013440001197983 */ /* 0x000ea80000100800 */
[----:B-1----:R-:W2:Y:S04]  /*13950*/  LDL R4, [R1+0xd5c] ;  /* 0x000d5c0001047983 */ /* 0x002ea80000100800 */
[----:B------:R-:W2:Y:S01]  /*13960*/  LDL R5, [R1+0xd60] ;  /* 0x000d600001057983 */ /* 0x000ea20000100800 */
[----:B0-----:R-:W-:-:S04]  /*13970*/  LOP3.LUT R0, R0, 0x3f, RZ, 0xc0, !PT ;  /* 0x0000003f00007812 */ /* 0x001fc800078ec0ff */
[----:B------:R-:W-:Y:S02]  /*13980*/  ISETP.GE.AND P0, PT, R0, R3, PT ;  /* 0x000000030000720c */ /* 0x000fe40003f06270 */
[----:B------:R-:W-:Y:S01]  /*13990*/  PRMT R3, RZ, 0x7610, R3 ;  /* 0x00007610ff037816 */ /* 0x000fe20000000003 */
[----:B---3--:R-:W-:Y:S01]  /*139a0*/  STL [R1+0x3820], R24 ;  /* 0x0038201801007387 */ /* 0x008fe20000100800 */
[----:B--2---:R-:W-:-:S04]  /*139b0*/  @P1 LOP3.LUT R5, R5, R4, RZ, 0x3c, !PT ;  /* 0x0000000405051212 */ /* 0x004fc800078e3cff */
[----:B------:R-:W-:-:S04]  /*139c0*/  @P1 LOP3.LUT R4, R5, R4, RZ, 0x3c, !PT ;  /* 0x0000000405041212 */ /* 0x000fc800078e3cff */
[----:B------:R-:W-:Y:S01]  /*139d0*/  @P1 LOP3.LUT R5, R5, R4, RZ, 0x3c, !PT ;  /* 0x0000000405051212 */ /* 0x000fe200078e3cff */
[----:B------:R-:W-:Y:S04]  /*139e0*/  STL [R1+0x3824], R24 ;  /* 0x0038241801007387 */ /* 0x000fe80000100800 */
[----:B------:R-:W2:Y:S04]  /*139f0*/  LDL.LU R0, [R1+0x38a0] ;  /* 0x0038a00001007983 */ /* 0x000ea80000300800 */
[----:B------:R0:W3:Y:S04]  /*13a00*/  @P1 LDG.E.U16 R3, [R4.64] ;  /* 0x0000000604031981 */ /* 0x0000e8000c1e1500 */
[----:B0-----:R-:W3:Y:S04]  /*13a10*/  LDL R4, [R1+0xd54] ;  /* 0x000d540001047983 */ /* 0x001ee80000100800 */
[----:B------:R-:W3:Y:S01]  /*13a20*/  LDL R5, [R1+0xd58] ;  /* 0x000d580001057983 */ /* 0x000ee20000100800 */
[----:B--2---:R-:W-:-:S02]  /*13a30*/  PRMT R0, RZ, 0x7610, R0 ;  /* 0x00007610ff007816 */ /* 0x004fc40000000000 */
[----:B---3--:R-:W-:-:S04]  /*13a40*/  @P2 LOP3.LUT R5, R5, R4, RZ, 0x3c, !PT ;  /* 0x0000000405052212 */ /* 0x008fc800078e3cff */
[----:B------:R-:W-:-:S04]  /*13a50*/  @P2 LOP3.LUT R4, R5, R4, RZ, 0x3c, !PT ;  /* 0x0000000405042212 */ /* 0x000fc800078e3cff */
[----:B------:R-:W-:-:S05]  /*13a60*/  @P2 LOP3.LUT R5, R5, R4, RZ, 0x3c, !PT ;  /* 0x0000000405052212 */ /* 0x000fca00078e3cff */
[----:B------:R-:W2:Y:S04]  /*13a70*/  @P2 LDG.E.U16 R0, [R4.64] ;  /* 0x0000000604002981 */ /* 0x000ea8000c1e1500 */
[----:B------:R-:W-:Y:S04]  /*13a80*/  STL [R1+0x3808], R3 ;  /* 0x0038080301007387 */ /* 0x000fe80000100800 */
[----:B------:R-:W-:Y:S06]  /*13a90*/  BAR.SYNC.DEFER_BLOCKING 0x0 ;  /* 0x0000000000007b1d */ /* 0x000fec0000010000 */
[----:B--2---:R0:W-:Y:S04]  /*13aa0*/  STL [R1+0x3c], R0 ;  /* 0x00003c0001007387 */ /* 0x0041e80000100800 */
[----:B0-----:R-:W2:Y:S04]  /*13ab0*/  LDL.LU R0, [R1+0x389c] ;  /* 0x00389c0001007983 */ /* 0x001ea80000300800 */
[----:B------:R-:W3:Y:S04]  /*13ac0*/  LDL R5, [R1+0xf6c] ;  /* 0x000f6c0001057983 */ /* 0x000ee80000100800 */
[----:B------:R0:W-:Y:S01]  /*13ad0*/  STL [R1+0x137c], R28 ;  /* 0x00137c1c01007387 */ /* 0x0001e20000100800 */
[----:B--2---:R-:W-:Y:S01]  /*13ae0*/  PRMT R0, RZ, 0x7610, R0 ;  /* 0x00007610ff007816 */ /* 0x004fe20000000000 */
[----:B---3--:R-:W-:-:S02]  /*13af0*/  @!P0 IMAD.MOV.U32 R4, RZ, RZ, R5 ;  /* 0x000000ffff048224 */ /* 0x008fc400078e0005 */
[----:B------:R-:W-:Y:S02]  /*13b00*/  @!P0 IMAD.MOV.U32 R5, RZ, RZ, R28 ;  /* 0x000000ffff058224 */ /* 0x000fe400078e001c */
[----:B0-----:R-:W2:Y:S04]  /*13b10*/  LDL R28, [R1+0x1340] ;  /* 0x00134000011c7983 */ /* 0x001ea80000100800 */
[----:B------:R0:W3:Y:S01]  /*13b20*/  @!P0 LDG.E.U16 R0, [R4.64] ;  /* 0x0000000604008981 */ /* 0x0000e2000c1e1500 */
[----:B------:R-:W-:Y:S01]  /*13b30*/  PRMT R23, RZ, 0x7610, R23 ;  /* 0x00007610ff177816 */ /* 0x000fe20000000017 */
[----:B0-----:R-:W-:Y:S02]  /*13b40*/  @!P0 IMAD.MOV.U32 R4, RZ, RZ, R25 ;  /* 0x000000ffff048224 */ /* 0x001fe400078e0019 */
[----:B--2---:R-:W-:Y:S01]  /*13b50*/  @!P0 IMAD.MOV.U32 R5, RZ, RZ, R28 ;  /* 0x000000ffff058224 */ /* 0x004fe200078e001c */
[----:B---3--:R0:W-:Y:S04]  /*13b60*/  STL [R1+0x238], R0 ;  /* 0x0002380001007387 */ /* 0x0081e80000100800 */
[----:B------:R1:W2:Y:S04]  /*13b70*/  @!P0 LDG.E.U16 R23, [R4.64] ;  /* 0x0000000604178981 */ /* 0x0002a8000c1e1500 */
[----:B0-----:R-:W3:Y:S04]  /*13b80*/  LDL.LU R0, [R1+0x3898] ;  /* 0x0038980001007983 */ /* 0x001ee80000300800 */
[----:B-1----:R-:W2:Y:S04]  /*13b90*/  LDL R4, [R1+0xf60] ;  /* 0x000f600001047983 */ /* 0x002ea80000100800 */
[----:B------:R-:W2:Y:S04]  /*13ba0*/  LDL R5, [R1+0x133c] ;  /* 0x00133c0001057983 */ /* 0x000ea80000100800 */
[----:B------:R-:W4:Y:S01]  /*13bb0*/  LDL R28, [R1+0x1310] ;  /* 0x00131000011c7983 */ /* 0x000f220000100800 */
[----:B---3--:R-:W-:-:S02]  /*13bc0*/  PRMT R0, RZ, 0x7610, R0 ;  /* 0x00007610ff007816 */ /* 0x008fc40000000000 */
[----:B--2---:R-:W-:-:S04]  /*13bd0*/  @!P0 LOP3.LUT R5, R5, R4, RZ, 0x3c, !PT ;  /* 0x0000000405058212 */ /* 0x004fc800078e3cff */
[----:B------:R-:W-:-:S04]  /*13be0*/  @!P0 LOP3.LUT R4, R5, R4, RZ, 0x3c, !PT ;  /* 0x0000000405048212 */ /* 0x000fc800078e3cff */
[----:B------:R-:W-:-:S05]  /*13bf0*/  @!P0 LOP3.LUT R5, R5, R4, RZ, 0x3c, !PT ;  /* 0x0000000405058212 */ /* 0x000fca00078e3cff */
[----:B------:R-:W2:Y:S04]  /*13c00*/  @!P0 LDG.E.U16 R0, [R4.64] ;  /* 0x0000000604008981 */ /* 0x000ea8000c1e1500 */
[----:B------:R0:W-:Y:S04]  /*13c10*/  STL [R1+0x2c], R23 ;  /* 0x00002c1701007387 */ /* 0x0001e80000100800 */
[----:B0-----:R-:W3:Y:S04]  /*13c20*/  LDL R23, [R1+0x1314] ;  /* 0x0013140001177983 */ /* 0x001ee80000100800 */
[----:B------:R-:W3:Y:S04]  /*13c30*/  LDL.LU R25, [R1+0x10] ;  /* 0x0000100001197983 */ /* 0x000ee80000300800 */
[----:B--2---:R0:W-:Y:S04]  /*13c40*/  STL [R1+0x38], R0 ;  /* 0x0000380001007387 */ /* 0x0041e80000100800 */
[----:B0-----:R-:W2:Y:S04]  /*13c50*/  LDL.LU R0, [R1+0x3894] ;  /* 0x0038940001007983 */ /* 0x001ea80000300800 */
[----:B------:R-:W3:Y:S04]  /*13c60*/  LDL R4, [R1+0xf58] ;  /* 0x000f580001047983 */ /* 0x000ee80000100800 */
[----:B------:R-:W3:Y:S01]  /*13c70*/  LDL R5, [R1+0x1334] ;  /* 0x0013340001057983 */ /* 0x000ee20000100800 */
[----:B--2---:R-:W-:-:S02]  /*13c80*/  PRMT R0, RZ, 0x7610, R0 ;  /* 0x00007610ff007816 */ /* 0x004fc40000000000 */
[----:B---3--:R-:W-:-:S04]  /*13c90*/  @!P0 LOP3.LUT R5, R5, R4, RZ, 0x3c, !PT ;  /* 0x0000000405058212 */ /* 0x008fc800078e3cff */
[----:B------:R-:W-:-:S04]  /*13ca0*/  @!P0 LOP3.LUT R4, R5, R4, RZ, 0x3c, !PT ;  /* 0x0000000405048212 */ /* 0x000fc800078e3cff */
[----:B------:R-:W-:-:S05]  /*13cb0*/  @!P0 LOP3.LUT R5, R5, R4, RZ, 0x3c, !PT ;  /* 0x0000000405058212 */ /* 0x000fca00078e3cff */
[----:B------:R-:W2:Y:S04]  /*13cc0*/  @!P0 LDG.E.U16 R0, [R4.64] ;  /* 0x0000000604008981 */ /* 0x000ea8000c1e1500 */
[----:B--2---:R0:W-:Y:S04]  /*13cd0*/  STL [R1+0x40], R0 ;  /* 0x0000400001007387 */ /* 0x0041e80000100800 */
[----:B0-----:R-:W2:Y:S04]  /*13ce0*/  LDL.LU R0, [R1+0x3890] ;  /* 0x0038900001007983 */ /* 0x001ea80000300800 */
[----:B------:R-:W3:Y:S04]  /*13cf0*/  LDL R4, [R1+0xf50] ;  /* 0x000f500001047983 */ /* 0x000ee80000100800 */
[----:B------:R-:W3:Y:S01]  /*13d00*/  LDL R5, [R1+0x132c] ;  /* 0x00132c0001057983 */ /* 0x000ee20000100800 */
[----:B------:R-:W-:-:S02]  /*13d10*/  PRMT R24, RZ, 0x7610, R24 ;  /* 0x00007610ff187816 */ /* 0x000fc40000000018 */
[----:B---3--:R-:W-:-:S04]  /*13d20*/  @!P0 LOP3.LUT R5, R5, R4, RZ, 0x3c, !PT ;  /* 0x0000000405058212 */ /* 0x008fc800078e3cff */
[----:B------:R-:W-:-:S04]  /*13d30*/  @!P0 LOP3.LUT R4, R5, R4, RZ, 0x3c, !PT ;  /* 0x0000000405048212 */ /* 0x000fc800078e3cff */
[----:B------:R-:W-:-:S05]  /*13d40*/  @!P0 LOP3.LUT R5, R5, R4, RZ, 0x3c, !PT ;  /* 0x0000000405058212 */ /* 0x000fca00078e3cff */
[----:B------:R0:W3:Y:S04]  /*13d50*/  @!P0 LDG.E.U16 R24, [R4.64] ;  /* 0x0000000604188981 */ /* 0x0000e8000c1e1500 */
[----:B0-----:R-:W2:Y:S04]  /*13d60*/  LDL R4, [R1+0x1320] ;  /* 0x0013200001047983 */ /* 0x001ea80000100800 */
[----:B------:R-:W2:Y:S01]  /*13d70*/  LDL R5, [R1+0x1324] ;  /* 0x0013240001057983 */ /* 0x000ea20000100800 */
[----:B------:R-:W-:Y:S02]  /*13d80*/  PRMT R29, RZ, 0x7610, R29 ;  /* 0x00007610ff1d7816 */ /* 0x000fe4000000001d */
[----:B--2---:R-:W-:-:S04]  /*13d90*/  @!P0 LOP3.LUT R5, R5, R4, RZ, 0x3c, !PT ;  /* 0x0000000405058212 */ /* 0x004fc800078e3cff */
[----:B------:R-:W-:-:S04]  /*13da0*/  @!P0 LOP3.LUT R4, R5, R4, RZ, 0x3c, !PT ;  /* 0x0000000405048212 */ /* 0x000fc800078e3cff */
[----:B------:R-:W-:-:S05]  /*13db0*/  @!P0 LOP3.LUT R5, R5, R4, RZ, 0x3c, !PT ;  /* 0x0000000405058212 */ /* 0x000fca00078e3cff */
[----:B------:R0:W2:Y:S01]  /*13dc0*/  @!P0 LDG.E.U16 R29, [R4.64] ;  /* 0x00000006041d8981 */ /* 0x0000a2000c1e1500 */
[----:B------:R-:W-:-:S03]  /*13dd0*/  PRMT R0, RZ, 0x7610, R0 ;  /* 0x00007610ff007816 */ /* 0x000fc60000000000 */
[----:B---3--:R1:W-:Y:S01]  /*13de0*/  STL [R1+0x44], R24 ;  /* 0x0000441801007387 */ /* 0x0083e20000100800 */
[----:B0-----:R-:W-:Y:S02]  /*13df0*/  @!P0 IMAD.MOV.U32 R4, RZ, RZ, R23 ;  /* 0x000000ffff048224 */ /* 0x001fe400078e0017 */
[----:B----4-:R-:W-:-:S05]  /*13e00*/  @!P0 IMAD.MOV.U32 R5, RZ, RZ, R28 ;  /* 0x000000ffff058224 */ /* 0x010fca00078e001c */
[----:B------:R0:W3:Y:S04]  /*13e10*/  @!P0 LDG.E.U16 R0, [R4.64] ;  /* 0x0000000604008981 */ /* 0x0000e8000c1e1500 */
[----:B--2---:R2:W-:Y:S04]  /*13e20*/  STL [R1+0x48], R29 ;  /* 0x0000481d01007387 */ /* 0x0045e80000100800 */
[----:B0-----:R-:W4:Y:S04]  /*13e30*/  LDL R4, [R1+0x1300] ;  /* 0x0013000001047983 */ /* 0x001f280000100800 */
[----:B------:R-:W4:Y:S01]  /*13e40*/  LDL R5, [R1+0x1304] ;  /* 0x0013040001057983 */ /* 0x000f220000100800 */
[----:B------:R-:W-:-:S03]  /*13e50*/  PRMT R2, RZ, 0x7610, R2 ;  /* 0x00007610ff027816 */ /* 0x000fc60000000002 */
[----:B-1----:R-:W2:Y:S04]  /*13e60*/  S2R R24, SR_TID.X ;  /* 0x0000000000187919 */ /* 0x002ea80000002100 */
[----:B------:R-:W2:Y:S04]  /*13e70*/  LDL R28, [R1+0x12d0] ;  /* 0x0012d000011c7983 */ /* 0x000ea80000100800 */
[----:B------:R-:W2:Y:S01]  /*13e80*/  LDL R23, [R1+0x12d4] ;  /* 0x0012d40001177983 */ /* 0x000ea20000100800 */
[----:B----4-:R-:W-:-:S04]  /*13e90*/  @!P0 LOP3.LUT R5, R5, R4, RZ, 0x3c, !PT ;  /* 0x0000000405058212 */ /* 0x010fc800078e3cff */
[----:B------:R-:W-:-:S04]  /*13ea0*/  @!P0 LOP3.LUT R4, R5, R4, RZ, 0x3c, !PT ;  /* 0x0000000405048212 */ /* 0x000fc800078e3cff */
[----:B------:R-:W-:-:S05]  /*13eb0*/  @!P0 LOP3.LUT R5, R5, R4, RZ, 0x3c, !PT ;  /* 0x0000000405058212 */ /* 0x000fca00078e3cff */
[----:B------:R-:W4:Y:S01]  /*13ec0*/  @!P0 LDG.E.U16 R2, [R4.64] ;  /* 0x0000000604028981 */ /* 0x000f22000c1e1500 */
[----:B--2---:R-:W-:-:S03]  /*13ed0*/  LOP3.LUT R29, R24, 0xff, RZ, 0xc0, !PT ;  /* 0x000000ff181d7812 */ /* 0x004fc600078ec0ff */
[----:B---3--:R-:W-:Y:S04]  /*13ee0*/  STL [R1+0x50], R0 ;  /* 0x0000500001007387 */ /* 0x008fe80000100800 */
[----:B------:R-:W-:Y:S04]  /*13ef0*/  STL [R1+0x3828], R29 ;  /* 0x0038281d01007387 */ /* 0x000fe80000100800 */
[----:B------:R-:W-:Y:S04]  /*13f00*/  STL [R1+0x382c], R29 ;  /* 0x00382c1d01007387 */ /* 0x000fe80000100800 */
[----:B----4-:R0:W-:Y:S04]  /*13f10*/  STL [R1+0x68], R2 ;  /* 0x0000680201007387 */ /* 0x0101e80000100800 */
[----:B0-----:R-:W2:Y:S01]  /*13f20*/  LDL.LU R2, [R1+0x388c] ;  /* 0x00388c0001027983 */ /* 0x001ea20000300800 */
[----:B------:R-:W-:-:S03]  /*13f30*/  IMAD.SHL.U32 R0, R29, 0x2, RZ ;  /* 0x000000021d007824 */ /* 0x000fc600078e00ff */
[----:B------:R-:W3:Y:S04]  /*13f40*/  LDL R4, [R1+0x12f0] ;  /* 0x0012f00001047983 */ /* 0x000ee80000100800 */
[----:B------:R-:W3:Y:S04]  /*13f50*/  LDL R5, [R1+0x12f4] ;  /* 0x0012f40001057983 */ /* 0x000ee80000100800 */
[----:B--2---:R0:W-:Y:S04]  /*13f60*/  STS.U16 [R0+0x10000], R2 ;  /* 0x0100000200007388 */ /* 0x0041e80000000400 */
[----:B0-----:R-:W2:Y:S01]  /*13f70*/  LDL.LU R2, [R1+0x3888] ;  /* 0x0038880001027983 */ /* 0x001ea20000300800 */
[----:B---3--:R-:W-:-:S04]  /*13f80*/  @!P0 LOP3.LUT R5, R5, R4, RZ, 0x3c, !PT ;  /* 0x0000000405058212 */ /* 0x008fc800078e3cff */
[----:B------:R-:W-:-:S04]  /*13f90*/  @!P0 LOP3.LUT R4, R5, R4, RZ, 0x3c, !PT ;  /* 0x0000000405048212 */ /* 0x000fc800078e3cff */
[----:B------:R-:W-:Y:S02]  /*13fa0*/  @!P0 LOP3.LUT R5, R5, R4, RZ, 0x3c, !PT ;  /* 0x0000000405058212 */ /* 0x000fe400078e3cff */
[----:B--2---:R-:W-:-:S06]  /*13fb0*/  PRMT R2, RZ, 0x7610, R2 ;  /* 0x00007610ff027816 */ /* 0x004fcc0000000002 */
[----:B------:R-:W2:Y:S04]  /*13fc0*/  @!P0 LDG.E.U16 R2, [R4.64] ;  /* 0x0000000604028981 */ /* 0x000ea8000c1e1500 */
        /* <DEDUP_REMOVED lines=8> */
[----:B------:R0:W2:Y:S01]  /*14050*/  @!P0 LDG.E.U16 R2, [R4.64] ;  /* 0x0000000604028981 */ /* 0x0000a2000c1e1500 */
[----:B------:R-:W-:-:S03]  /*14060*/  PRMT R22, RZ, 0x7610, R22 ;  /* 0x00007610ff167816 */ /* 0x000fc60000000016 */
[----:B------:R1:W-:Y:S01]  /*14070*/  STS.U16 [R0+0x11000], R25 ;  /* 0x0110001900007388 */ /* 0x0003e20000000400 */
[----:B0-----:R-:W-:Y:S02]  /*14080*/  @!P0 IMAD.MOV.U32 R4, RZ, RZ, R23 ;  /* 0x000000ffff048224 */ /* 0x001fe400078e0017 */
[----:B------:R-:W-:Y:S01]  /*14090*/  @!P0 IMAD.MOV.U32 R5, RZ, RZ, R28 ;  /* 0x000000ffff058224 */ /* 0x000fe200078e001c */
[----:B-1----:R-:W3:Y:S04]  /*140a0*/  LDL R25, [R1+0x12b4] ;  /* 0x0012b40001197983 */ /* 0x002ee80000100800 */
[----:B------:R0:W4:Y:S04]  /*140b0*/  @!P0 LDG.E.U16 R22, [R4.64] ;  /* 0x0000000604168981 */ /* 0x000128000c1e1500 */
[----:B--2---:R1:W-:Y:S04]  /*140c0*/  STL [R1+0x60], R2 ;  /* 0x0000600201007387 */ /* 0x0043e80000100800 */
[----:B-1----:R-:W2:Y:S04]  /*140d0*/  LDL.LU R2, [R1+0x3880] ;  /* 0x0038800001027983 */ /* 0x002ea80000300800 */
[----:B0-----:R-:W3:Y:S04]  /*140e0*/  LDL R4, [R1+0x12c0] ;  /* 0x0012c00001047983 */ /* 0x001ee80000100800 */
[----:B------:R-:W3:Y:S04]  /*140f0*/  LDL R5, [R1+0x12c4] ;  /* 0x0012c40001057983 */ /* 0x000ee80000100800 */
[----:B------:R-:W4:Y:S01]  /*14100*/  LDL R28, [R1+0x1290] ;  /* 0x00129000011c7983 */ /* 0x000f220000100800 */
[----:B--2---:R-:W-:-:S02]  /*14110*/  PRMT R2, RZ, 0x7610, R2 ;  /* 0x00007610ff027816 */ /* 0x004fc40000000002 */
[----:B---3--:R-:W-:-:S04]  /*14120*/  @!P0 LOP3.LUT R5, R5, R4, RZ, 0x3c, !PT ;  /* 0x0000000405058212 */ /* 0x008fc800078e3cff */
[----:B------:R-:W-:-:S04]  /*14130*/  @!P0 LOP3.LUT R4, R5, R4, RZ, 0x3c, !PT ;  /* 0x0000000405048212 */ /* 0x000fc800078e3cff */
[----:B------:R-:W-:-:S05]  /*14140*/  @!P0 LOP3.LUT R5, R5, R4, RZ, 0x3c, !PT ;  /* 0x0000000405058212 */ /* 0x000fca00078e3cff */
[----:B------:R-:W2:Y:S04]  /*14150*/  @!P0 LDG.E.U16 R2, [R4.64] ;  /* 0x0000000604028981 */ /* 0x000ea8000c1e1500 */
[----:B----4-:R0:W-:Y:S04]  /*14160*/  STL [R1+0x5c], R22 ;  /* 0x00005c1601007387 */ /* 0x0101e80000100800 */
[----:B0-----:R-:W3:Y:S04]  /*14170*/  LDL R22, [R1+0x1294] ;  /* 0x0012940001167983 */ /* 0x001ee80000100800 */
[----:B------:R-:W4:Y:S04]  /*14180*/  LDL.LU R23, [R1+0x54] ;  /* 0x0000540001177983 */ /* 0x000f280000300800 */
[----:B--2---:R0:W-:Y:S04]  /*14190*/  STL [R1+0x58], R2 ;  /* 0x0000580201007387 */ /* 0x0041e80000100800 */
[----:B0-----:R-:W2:Y:S04]  /*141a0*/  LDL.LU R2, [R1+0x387c] ;  /* 0x00387c0001027983 */ /* 0x001ea80000300800 */
[----:B------:R-:W2:Y:S01]  /*141b0*/  LDL R5, [R1+0x12b0] ;  /* 0x0012b00001057983 */ /* 0x000ea20000100800 */
[----:B------:R-:W-:Y:S01]  /*141c0*/  PRMT R27, RZ, 0x7610, R27 ;  /* 0x00007610ff1b7816 */ /* 0x000fe2000000001b */
[----:B------:R-:W-:-:S02]  /*141d0*/  @!P0 IMAD.MOV.U32 R4, RZ, RZ, R25 ;  /* 0x000000ffff048224 */ /* 0x000fc400078e0019 */
[----:B------:R-:W3:Y:S04]  /*141e0*/  LDL.LU R25, [R1+0x34] ;  /* 0x0000340001197983 */ /* 0x000ee80000300800 */
[----:B--2---:R0:W2:Y:S04]  /*141f0*/  @!P0 LDG.E.U16 R27, [R4.64] ;  /* 0x00000006041b8981 */ /* 0x0040a8000c1e1500 */
[----:B0-----:R-:W2:Y:S04]  /*14200*/  LDL R4, [R1+0x12a0] ;  /* 0x0012a00001047983 */ /* 0x001ea80000100800 */
[----:B------:R-:W2:Y:S01]  /*14210*/  LDL R5, [R1+0x12a4] ;  /* 0x0012a40001057983 */ /* 0x000ea20000100800 */
[----:B------:R-:W-:-:S02]  /*14220*/  PRMT R2, RZ, 0x7610, R2 ;  /* 0x00007610ff027816 */ /* 0x000fc40000000002 */
[----:B--2---:R-:W-:-:S04]  /*14230*/  @!P0 LOP3.LUT R5, R5, R4, RZ, 0x3c, !PT ;  /* 0x0000000405058212 */ /* 0x004fc800078e3cff */
[----:B------:R-:W-:-:S04]  /*14240*/  @!P0 LOP3.LUT R4, R5, R4, RZ, 0x3c, !PT ;  /* 0x0000000405048212 */ /* 0x000fc800078e3cff */
[----:B------:R-:W-:-:S05]  /*14250*/  @!P0 LOP3.LUT R5, R5, R4, RZ, 0x3c, !PT ;  /* 0x0000000405058212 */ /* 0x000fca00078e3cff */
[----:B------:R-:W2:Y:S04]  /*14260*/  @!P0 LDG.E.U16 R2, [R4.64] ;  /* 0x0000000604028981 */ /* 0x000ea8000c1e1500 */
[----:B------:R0:W-:Y:S04]  /*14270*/  STL [R1+0xb4], R27 ;  /* 0x0000b41b01007387 */ /* 0x0001e80000100800 */
[----:B0-----:R-:W4:Y:S04]  /*14280*/  LDL.LU R27, [R1+0xc] ;  /* 0x00000c00011b7983 */ /* 0x001f280000300800 */
[----:B--2---:R0:W-:Y:S04]  /*14290*/  STL [R1+0xb0], R2 ;  /* 0x0000b00201007387 */ /* 0x0041e80000100800 */
[----:B0-----:R-:W2:Y:S01]  /*142a0*/  LDL.LU R2, [R1+0x3878] ;  /* 0x0038780001027983 */ /* 0x001ea20000300800 */
[----:B---3--:R-:W-:-:S02]  /*142b0*/  @!P0 IMAD.MOV.U32 R4, RZ, RZ, R22 ;  /* 0x000000ffff048224 */ /* 0x008fc400078e0016 */
[----:B------:R-:W-:Y:S01]  /*142c0*/  @!P0 IMAD.MOV.U32 R5, RZ, RZ, R28 ;  /* 0x000000ffff058224 */ /* 0x000fe200078e001c */
[----:B------:R-:W3:Y:S01]  /*142d0*/  LDL R22, [R1+0x1250] ;  /* 0x0012500001167983 */ /* 0x000ee20000100800 */
[----:B--2---:R-:W-:-:S06]  /*142e0*/  PRMT R2, RZ, 0x7610, R2 ;  /* 0x00007610ff027816 */ /* 0x004fcc0000000002 */
[----:B------:R0:W2:Y:S04]  /*142f0*/  @!P0 LDG.E.U16 R2, [R4.64] ;  /* 0x0000000604028981 */ /* 0x0000a8000c1e1500 */
[----:B0-----:R-:W3:Y:S04]  /*14300*/  LDL R4, [R1+0x1280] ;  /* 0x0012800001047983 */ /* 0x001ee80000100800 */
[----:B------:R-:W3:Y:S04]  /*14310*/  LDL R5, [R1+0x1284] ;  /* 0x0012840001057983 */ /* 0x000ee80000100800 */
[----:B------:R-:W-:Y:S04]  /*14320*/  STS.U16 [R0+0x12000], R26 ;  /* 0x0120001a00007388 */ /* 0x000fe80000000400 */
[----:B------:R-:W-:Y:S04]  /*14330*/  STS.U16 [R0+0x13000], R20 ;  /* 0x0130001400007388 */ /* 0x000fe80000000400 */
[----:B------:R-:W-:Y:S04]  /*14340*/  STS.U16 [R0+0x14000], R14 ;  /* 0x0140000e00007388 */ /* 0x000fe80000000400 */
[----:B------:R-:W-:Y:S04]  /*14350*/  STS.U16 [R0+0x15000], R8 ;  /* 0x0150000800007388 */ /* 0x000fe80000000400 */
[----:B------:R-:W-:Y:S04]  /*14360*/  STS.U16 [R0+0x16000], R7 ;  /* 0x0160000700007388 */ /* 0x000fe80000000400 */
[----:B------:R-:W-:Y:S04]  /*14370*/  STS.U16 [R0+0x17000], R6 ;  /* 0x0170000600007388 */ /* 0x000fe80000000400 */
[----:B--2---:R0:W-:Y:S04]  /*14380*/  STL [R1+0xac], R2 ;  /* 0x0000ac0201007387 */ /* 0x0041e80000100800 */
[----:B0-----:R-:W2:Y:S01]  /*14390*/  LDL R2, [R1+0x1254] ;  /* 0x0012540001027983 */ /* 0x001ea20000100800 */
[----:B---3--:R-:W-:-:S03]  /*143a0*/  @!P0 LOP3.LUT R5, R5, R4, RZ, 0x3c, !PT ;  /* 0x0000000405058212 */ /* 0x008fc600078e3cff */
[----:B------:R-:W-:Y:S01]  /*143b0*/  STL [R1+0x380c], R0 ;  /* 0x00380c0001007387 */ /* 0x000fe20000100800 */
[----:B------:R-:W-:-:S03]  /*143c0*/  @!P0 LOP3.LUT R4, R5, R4, RZ, 0x3c, !PT ;  /* 0x0000000405048212 */ /* 0x000fc600078e3cff */
[----:B------:R-:W-:Y:S04]  /*143d0*/  STL [R1+0x3810], R0 ;  /* 0x0038100001007387 */ /* 0x000fe80000100800 */
[----:B------:R-:W-:Y:S01]  /*143e0*/  STL [R1+0x3814], R0 ;  /* 0x0038140001007387 */ /* 0x000fe20000100800 */
[----:B------:R-:W-:-:S03]  /*143f0*/  @!P0 LOP3.LUT R5, R5, R4, RZ, 0x3c, !PT ;  /* 0x0000000405058212 */ /* 0x000fc600078e3cff */
[----:B------:R-:W-:Y:S04]  /*14400*/  STL [R1+0x3818], R0 ;  /* 0x0038180001007387 */ /* 0x000fe80000100800 */
[----:B------:R0:W-:Y:S02]  /*14410*/  STL [R1+0x381c], R0 ;  /* 0x00381c0001007387 */ /* 0x0001e40000100800 */
[----:B0-----:R-:W-:-:S06]  /*14420*/  PRMT R0, RZ, 0x7610, R0 ;  /* 0x00007610ff007816 */ /* 0x001fcc0000000000 */
[----:B------:R0:W3:Y:S04]  /*14430*/  @!P0 LDG.E.U16 R0, [R4.64] ;  /* 0x0000000604008981 */ /* 0x0000e8000c1e1500 */
[----:B0-----:R-:W2:Y:S04]  /*14440*/  LDL R4, [R1+0x1270] ;  /* 0x0012700001047983 */ /* 0x001ea80000100800 */
[----:B------:R-:W2:Y:S01]  /*14450*/  LDL R5, [R1+0x1274] ;  /* 0x0012740001057983 */ /* 0x000ea20000100800 */
[----:B------:R-:W-:-:S03]  /*14460*/  PRMT R19, RZ, 0x7610, R19 ;  /* 0x00007610ff137816 */ /* 0x000fc60000000013 */
[----:B------:R-:W0:Y:S01]  /*14470*/  S2R R28, SR_TID.X ;  /* 0x00000000001c7919 */ /* 0x000e220000002100 */
[----:B--2---:R-:W-:-:S04]  /*14480*/  @!P0 LOP3.LUT R5, R5, R4, RZ, 0x3c, !PT ;  /* 0x0000000405058212 */ /* 0x004fc800078e3cff */
[----:B------:R-:W-:-:S04]  /*14490*/  @!P0 LOP3.LUT R4, R5, R4, RZ, 0x3c, !PT ;  /* 0x0000000405048212 */ /* 0x000fc800078e3cff */
[----:B------:R-:W-:-:S05]  /*144a0*/  @!P0 LOP3.LUT R5, R5, R4, RZ, 0x3c, !PT ;  /* 0x0000000405058212 */ /* 0x000fca00078e3cff */
[----:B------:R-:W2:Y:S01]  /*144b0*/  @!P0 LDG.E.U16 R19, [R4.64] ;  /* 0x0000000604138981 */ /* 0x000ea2000c1e1500 */
[----:B0-----:R-:W-:-:S05]  /*144c0*/  LOP3.LUT R28, R28, 0xff, RZ, 0xc0, !PT ;  /* 0x000000ff1c1c7812 */ /* 0x001fca00078ec0ff */
[----:B------:R-:W-:-:S05]  /*144d0*/  IMAD.SHL.U32 R28, R28, 0x2, RZ ;  /* 0x000000021c1c7824 */ /* 0x000fca00078e00ff */
[----:B------:R-:W-:-:S05]  /*144e0*/  LOP3.LUT R28, R28, 0x10, RZ, 0x3c, !PT ;  /* 0x000000101c1c7812 */ /* 0x000fca00078e3cff */
[----:B----4-:R0:W-:Y:S04]  /*144f0*/  STS.U16 [R28+0x10200], R23 ;  /* 0x010200171c007388 */ /* 0x0101e80000000400 */
[----:B0-----:R-:W4:Y:S04]  /*14500*/  LDL R23, [R1+0x1240] ;  /* 0x0012400001177983 */ /* 0x001f280000100800 */
[----:B---3--:R0:W-:Y:S04]  /*14510*/  STL [R1+0xa8], R0 ;  /* 0x0000a80001007387 */ /* 0x0081e80000100800 */
[----:B0-----:R-:W3:Y:S04]  /*14520*/  LDL R0, [R1+0x1244] ;  /* 0x0012440001007983 */ /* 0x001ee80000100800 */
[----:B------:R-:W-:Y:S04]  /*14530*/  STS.U16 [R28+0x11200], R25 ;  /* 0x011200191c007388 */ /* 0x000fe80000000400 */
[----:B--2---:R0:W-:Y:S04]  /*14540*/  STL [R1+0x28], R19 ;  /* 0x0000281301007387 */ /* 0x0041e80000100800 */
[----:B0-----:R-:W2:Y:S04]  /*14550*/  LDL.LU R19, [R1+0x3874] ;  /* 0x0038740001137983 */ /* 0x001ea80000300800 */
[----:B------:R-:W2:Y:S04]  /*14560*/  LDL R4, [R1+0x1260] ;  /* 0x0012600001047983 */ /* 0x000ea80000100800 */
[----:B------:R-:W2:Y:S04]  /*14570*/  LDL R5, [R1+0x1264] ;  /* 0x0012640001057983 */ /* 0x000ea80000100800 */
[----:B------:R-:W3:Y:S01]  /*14580*/  LDL.LU R25, [R1+0x3870] ;  /* 0x0038700001197983 */ /* 0x000ee20000300800 */
[----:B--2---:R-:W-:-:S04]  /*14590*/  @!P0 LOP3.LUT R5, R5, R4, RZ, 0x3c, !PT ;  /* 0x0000000405058212 */ /* 0x004fc800078e3cff */
[C---:B------:R-:W-:Y:S02]  /*145a0*/  @!P0 LOP3.LUT R4, R5.reuse, R4, RZ, 0x3c, !PT ;  /* 0x0000000405048212 */ /* 0x040fe400078e3cff */
[----:B---3--:R-:W-:Y:S02]  /*145b0*/  PRMT R25, RZ, 0x7610, R25 ;  /* 0x00007610ff197816 */ /* 0x008fe40000000019 */
[----:B------:R-:W-:-:S05]  /*145c0*/  @!P0 LOP3.LUT R5, R5, R4, RZ, 0x3c, !PT ;  /* 0x0000000405058212 */ /* 0x000fca00078e3cff */
[----:B------:R0:W2:Y:S01]  /*145d0*/  @!P0 LDG.E.U16 R25, [R4.64] ;  /* 0x0000000604198981 */ /* 0x0000a2000c1e1500 */
[----:B------:R-:W-:Y:S02]  /*145e0*/  PRMT R26, RZ, 0x7610, R26 ;  /* 0x00007610ff1a7816 */ /* 0x000fe4000000001a */
[----:B------:R-:W-:Y:S01]  /*145f0*/  PRMT R20, RZ, 0x7610, R20 ;  /* 0x00007610ff147816 */ /* 0x000fe20000000014 */
[----:B0-----:R-:W-:Y:S02]  /*14600*/  @!P0 IMAD.MOV.U32 R4, RZ, RZ, R2 ;  /* 0x000000ffff048224 */ /* 0x001fe400078e0002 */
[----:B------:R-:W-:-:S05]  /*14610*/  @!P0 IMAD.MOV.U32 R5, RZ, RZ, R22 ;  /* 0x000000ffff058224 */ /* 0x000fca00078e0016 */
[----:B------:R0:W3:Y:S02]  /*14620*/  @!P0 LDG.E.U16 R26, [R4.64] ;  /* 0x00000006041a8981 */ /* 0x0000e4000c1e1500 */
[----:B0-----:R-:W-:Y:S02]  /*14630*/  @!P0 IMAD.MOV.U32 R4, RZ, RZ, R0 ;  /* 0x000000ffff048224 */ /* 0x001fe400078e0000 */
[----:B----4-:R-:W-:-:S05]  /*14640*/  @!P0 IMAD.MOV.U32 R5, RZ, RZ, R23 ;  /* 0x000000ffff058224 */ /* 0x010fca00078e0017 */
[----:B------:R-:W4:Y:S04]  /*14650*/  @!P0 LDG.E.U16 R20, [R4.64] ;  /* 0x0000000604148981 */ /* 0x000f28000c1e1500 */
[----:B--2---:R0:W-:Y:S04]  /*14660*/  STL [R1+0x10], R25 ;  /* 0x0000101901007387 */ /* 0x0041e80000100800 */
[----:B0-----:R-:W2:Y:S04]  /*14670*/  LDL.LU R25, [R1+0x386c] ;  /* 0x00386c0001197983 */ /* 0x001ea80000300800 */
[----:B------:R-:W2:Y:S04]  /*14680*/  LDL R22, [R1+0x1230] ;  /* 0x0012300001167983 */ /* 0x000ea80000100800 */
[----:B------:R-:W2:Y:S04]  /*14690*/  LDL R2, [R1+0x1234] ;  /* 0x0012340001027983 */ /* 0x000ea80000100800 */
[----:B---3--:R-:W-:Y:S04]  /*146a0*/  STL [R1+0x378c], R26 ;  /* 0x00378c1a01007387 */ /* 0x008fe80000100800 */
[----:B------:R-:W-:Y:S04]  /*146b0*/  STL [R1+0x37f0], R26 ;  /* 0x0037f01a01007387 */ /* 0x000fe80000100800 */
[----:B------:R-:W3:Y:S04]  /*146c0*/  LDL R23, [R1+0x1220] ;  /* 0x0012200001177983 */ /* 0x000ee80000100800 */
[----:B------:R-:W3:Y:S01]  /*146d0*/  LDL R0, [R1+0x1224] ;  /* 0x0012240001007983 */ /* 0x000ee20000100800 */
[----:B------:R-:W-:-:S03]  /*146e0*/  PRMT R14, RZ, 0x7610, R14 ;  /* 0x00007610ff0e7816 */ /* 0x000fc6000000000e */
[----:B----4-:R-:W-:Y:S04]  /*146f0*/  STL [R1+0x3788], R20 ;  /* 0x0037881401007387 */ /* 0x010fe80000100800 */
[----:B------:R-:W-:Y:S04]  /*14700*/  STL [R1+0x3790], R20 ;  /* 0x0037901401007387 */ /* 0x000fe80000100800 */
[----:B------:R-:W-:Y:S04]  /*14710*/  STL [R1+0x37f4], R20 ;  /* 0x0037f41401007387 */ /* 0x000fe80000100800 */
[----:B------:R-:W-:Y:S04]  /*14720*/  STL [R1+0x3830], R20 ;  /* 0x0038301401007387 */ /* 0x000fe80000100800 */
[----:B------:R-:W-:Y:S04]  /*14730*/  STL [R1+0x3834], R20 ;  /* 0x0038341401007387 */ /* 0x000fe80000100800 */
[----:B------:R-:W-:Y:S01]  /*14740*/  STL [R1+0x3838], R20 ;  /* 0x0038381401007387 */ /* 0x000fe20000100800 */
[----:B--2---:R-:W-:-:S03]  /*14750*/  @!P0 IMAD.MOV.U32 R5, RZ, RZ, R22 ;  /* 0x000000ffff058224 */ /* 0x004fc600078e0016 */
[----:B------:R-:W2:Y:S01]  /*14760*/  LDL R22, [R1+0x1210] ;  /* 0x0012100001167983 */ /* 0x000ea20000100800 */
[----:B------:R-:W-:-:S03]  /*14770*/  @!P0 IMAD.MOV.U32 R4, RZ, RZ, R2 ;  /* 0x000000ffff048224 */ /* 0x000fc600078e0002 */
[----:B------:R-:W4:Y:S04]  /*14780*/  LDL R2, [R1+0x1214] ;  /* 0x0012140001027983 */ /* 0x000f280000100800 */
[----:B------:R3:W4:Y:S01]  /*14790*/  @!P0 LDG.E.U16 R14, [R4.64] ;  /* 0x00000006040e8981 */ /* 0x000722000c1e1500 */
[----:B------:R-:W-:Y:S01]  /*147a0*/  PRMT R8, RZ, 0x7610, R8 ;  /* 0x00007610ff087816 */ /* 0x000fe20000000008 */
[----:B---3--:R-:W-:Y:S02]  /*147b0*/  @!P0 IMAD.MOV.U32 R4, RZ, RZ, R0 ;  /* 0x000000ffff048224 */ /* 0x008fe400078e0000 */
[----:B------:R-:W-:Y:S01]  /*147c0*/  @!P0 IMAD.MOV.U32 R5, RZ, RZ, R23 ;  /* 0x000000ffff058224 */ /* 0x000fe200078e0017 */
[----:B------:R-:W-:-:S04]  /*147d0*/  PRMT R7, RZ, 0x7610, R7 ;  /* 0x00007610ff077816 */ /* 0x000fc80000000007 */
[----:B------:R2:W3:Y:S04]  /*147e0*/  @!P0 LDG.E.U16 R8, [R4.64] ;  /* 0x0000000604088981 */ /* 0x0004e8000c1e1500 */
[----:B------:R0:W-:Y:S01]  /*147f0*/  STS.U16 [R28+0x12200], R27 ;  /* 0x0122001b1c007388 */ /* 0x0001e20000000400 */
[----:B--2---:R-:W-:Y:S02]  /*14800*/  @!P0 IMAD.MOV.U32 R5, RZ, RZ, R22 ;  /* 0x000000ffff058224 */ /* 0x004fe400078e0016 */
[----:B----4-:R-:W-:Y:S01]  /*14810*/  @!P0 IMAD.MOV.U32 R4, RZ, RZ, R2 ;  /* 0x000000ffff048224 */ /* 0x010fe200078e0002 */
[----:B------:R-:W-:Y:S04]  /*14820*/  STL [R1+0x3784], R14 ;  /* 0x0037840e01007387 */ /* 0x000fe80000100800 */
[----:B------:R-:W-:Y:S04]  /*14830*/  STL [R1+0x3794], R14 ;  /* 0x0037940e01007387 */ /* 0x000fe80000100800 */
[----:B------:R-:W-:Y:S04]  /*14840*/  STL [R1+0x37f8], R14 ;  /* 0x0037f80e01007387 */ /* 0x000fe80000100800 */
[----:B------:R-:W-:Y:S04]  /*14850*/  STL [R1+0x37fc], R14 ;  /* 0x0037fc0e01007387 */ /* 0x000fe80000100800 */
[----:B------:R-:W-:Y:S04]  /*14860*/  STL [R1+0x3800], R14 ;  /* 0x0038000e01007387 */ /* 0x000fe80000100800 */
[----:B------:R1:W2:Y:S04]  /*14870*/  @!P0 LDG.E.U16 R7, [R4.64] ;  /* 0x0000000604078981 */ /* 0x0002a8000c1e1500 */
[----:B------:R-:W-:Y:S04]  /*14880*/  STL [R1+0x383c], R14 ;  /* 0x00383c0e01007387 */ /* 0x000fe80000100800 */
[----:B------:R-:W-:Y:S04]  /*14890*/  STL [R1+0x3840], R14 ;  /* 0x0038400e01007387 */ /* 0x000fe80000100800 */
[----:B0-----:R-:W4:Y:S04]  /*148a0*/  LDL R27, [R1+0x1200] ;  /* 0x00120000011b7983 */ /* 0x001f280000100800 */
[----:B------:R-:W4:Y:S04]  /*148b0*/  LDL R0, [R1+0x1204] ;  /* 0x0012040001007983 */ /* 0x000f280000100800 */
[----:B------:R-:W0:Y:S04]  /*148c0*/  S2R R2, SR_TID.X ;  /* 0x0000000000027919 */ /* 0x000e280000002100 */
[----:B------:R-:W4:Y:S04]  /*148d0*/  LDL.LU R23, [R1+0x6c] ;  /* 0x00006c0001177983 */ /* 0x000f280000300800 */
[----:B---3--:R-:W-:Y:S04]  /*148e0*/  STL [R1+0x3780], R8 ;  /* 0x0037800801007387 */ /* 0x008fe80000100800 */
[----:B------:R-:W-:Y:S04]  /*148f0*/  STL [R1+0x3798], R8 ;  /* 0x0037980801007387 */ /* 0x000fe80000100800 */
[----:B------:R-:W-:Y:S01]  /*14900*/  STL [R1+0x379c], R8 ;  /* 0x00379c0801007387 */ /* 0x000fe20000100800 */
[----:B0-----:R-:W-:-:S03]  /*14910*/  LOP3.LUT R2, R2, 0xff, RZ, 0xc0, !PT ;  /* 0x000000ff02027812 */ /* 0x001fc600078ec0ff */
[----:B------:R-:W-:Y:S02]  /*14920*/  STL [R1+0x37d0], R8 ;  /* 0x0037d00801007387 */ /* 0x000fe40000100800 */
[----:B------:R-:W-:Y:S02]  /*14930*/  IMAD.SHL.U32 R2, R2, 0x2, RZ ;  /* 0x0000000202027824 */ /* 0x000fe400078e00ff */
[----:B------:R-:W-:Y:S04]  /*14940*/  STS.U16 [R28+0x13200], R25 ;  /* 0x013200191c007388 */ /* 0x000fe80000000400 */
[----:B------:R-:W-:Y:S01]  /*14950*/  STL [R1+0x37d4], R8 ;  /* 0x0037d40801007387 */ /* 0x000fe20000100800 */
[----:B-1----:R-:W-:-:S03]  /*14960*/  LOP3.LUT R5, R2, 0x10, RZ, 0x3c, !PT ;  /* 0x0000001002057812 */ /* 0x002fc600078e3cff */
[----:B------:R-:W-:Y:S04]  /*14970*/  STS.U16 [R28+0x14200], R19 ;  /* 0x014200131c007388 */ /* 0x000fe80000000400 */
[----:B------:R-:W-:Y:S04]  /*14980*/  STL [R1+0x37d8], R8 ;  /* 0x0037d80801007387 */ /* 0x000fe80000100800 */
[----:B------:R-:W-:Y:S04]  /*14990*/  STS.U16 [R28+0x15200], R13 ;  /* 0x0152000d1c007388 */ /* 0x000fe80000000400 */
[----:B------:R-:W-:Y:S04]  /*149a0*/  STL [R1+0x3844], R8 ;  /* 0x0038440801007387 */ /* 0x000fe80000100800 */
[----:B------:R0:W-:Y:S04]  /*149b0*/  STS.U16 [R28+0x16200], R12 ;  /* 0x0162000c1c007388 */ /* 0x0001e80000000400 */
[----:B------:R-:W3:Y:S01]  /*149c0*/  LDL R22, [R1+0x11f4] ;  /* 0x0011f40001167983 */ /* 0x000ee20000100800 */
[----:B------:R-:W-:-:S03]  /*149d0*/  PRMT R6, RZ, 0x7610, R6 ;  /* 0x00007610ff067816 */ /* 0x000fc60000000006 */
[----:B0-----:R-:W3:Y:S04]  /*149e0*/  LDL.LU R28, [R1+0x8] ;  /* 0x00000800011c7983 */ /* 0x001ee80000300800 */
[----:B------:R4:W-:Y:S04]  /*149f0*/  STS.U16 [R5+0x17200], R10 ;  /* 0x0172000a05007388 */ /* 0x0009e80000000400 */
[----:B--2---:R-:W-:Y:S04]  /*14a00*/  STL [R1+0x377c], R7 ;  /* 0x00377c0701007387 */ /* 0x004fe80000100800 */
[----:B------:R-:W-:Y:S04]  /*14a10*/  STL [R1+0x37a0], R7 ;  /* 0x0037a00701007387 */ /* 0x000fe80000100800 */
[----:B------:R-:W-:Y:S04]  /*14a20*/  STL [R1+0x37a4], R7 ;  /* 0x0037a40701007387 */ /* 0x000fe80000100800 */
[----:B------:R-:W-:Y:S01]  /*14a30*/  STL [R1+0x37c8], R7 ;  /* 0x0037c80701007387 */ /* 0x000fe20000100800 */
[----:B----4-:R-:W-:-:S02]  /*14a40*/  @!P0 IMAD.MOV.U32 R5, RZ, RZ, R27 ;  /* 0x000000ffff058224 */ /* 0x010fc400078e001b */
[----:B------:R-:W-:Y:S01]  /*14a50*/  @!P0 IMAD.MOV.U32 R4, RZ, RZ, R0 ;  /* 0x000000ffff048224 */ /* 0x000fe200078e0000 */
[----:B------:R-:W-:Y:S04]  /*14a60*/  STL [R1+0x37cc], R7 ;  /* 0x0037cc0701007387 */ /* 0x000fe80000100800 */
[----:B------:R-:W-:Y:S04]  /*14a70*/  STL [R1+0x37e4], R7 ;  /* 0x0037e40701007387 */ /* 0x000fe80000100800 */
[----:B------:R-:W-:Y:S04]  /*14a80*/  STL [R1+0x37e8], R7 ;  /* 0x0037e80701007387 */ /* 0x000fe80000100800 */
[----:B------:R-:W-:Y:S04]  /*14a90*/  STL [R1+0x37ec], R7 ;  /* 0x0037ec0701007387 */ /* 0x000fe80000100800 */
[----:B------:R-:W2:Y:S04]  /*14aa0*/  LDL R27, [R1+0x11d0] ;  /* 0x0011d000011b7983 */ /* 0x000ea80000100800 */
[----:B------:R-:W4:Y:S04]  /*14ab0*/  LDL R0, [R1+0x11d4] ;  /* 0x0011d40001007983 */ /* 0x000f280000100800 */
[----:B------:R0:W2:Y:S04]  /*14ac0*/  @!P0 LDG.E.U16 R6, [R4.64] ;  /* 0x0000000604068981 */ /* 0x0000a8000c1e1500 */
[----:B0-----:R-:W2:Y:S04]  /*14ad0*/  LDL.LU R4, [R1+0x80] ;  /* 0x0000800001047983 */ /* 0x001ea80000300800 */
[----:B------:R-:W3:Y:S04]  /*14ae0*/  LDL R5, [R1+0x11f0] ;  /* 0x0011f00001057983 */ /* 0x000ee80000100800 */
[----:B------:R-:W0:Y:S01]  /*14af0*/  S2R R2, SR_TID.X ;  /* 0x0000000000027919 */ /* 0x000e220000002100 */
[----:B------:R-:W-:-:S02]  /*14b00*/  PRMT R20, RZ, 0x7610, R20 ;  /* 0x00007610ff147816 */ /* 0x000fc40000000014 */
[----:B0-----:R-:W-:-:S05]  /*14b10*/  LOP3.LUT R2, R2, 0xff, RZ, 0xc0, !PT ;  /* 0x000000ff02027812 */ /* 0x001fca00078ec0ff */
[----:B------:R-:W-:-:S05]  /*14b20*/  IMAD.SHL.U32 R2, R2, 0x2, RZ ;  /* 0x0000000202027824 */ /* 0x000fca00078e00ff */
[----:B------:R-:W-:-:S05]  /*14b30*/  LOP3.LUT R2, R2, 0x20, RZ, 0x3c, !PT ;  /* 0x0000002002027812 */ /* 0x000fca00078e3cff */
[----:B--2---:R3:W-:Y:S02]  /*14b40*/  STS.U16 [R2+0x10400], R4 ;  /* 0x0104000402007388 */ /* 0x0047e40000000400 */
[----:B---3--:R-:W-:-:S05]  /*14b50*/  @!P0 IMAD.MOV.U32 R4, RZ, RZ, R22 ;  /* 0x000000ffff048224 */ /* 0x008fca00078e0016 */
[----:B------:R0:W2:Y:S04]  /*14b60*/  @!P0 LDG.E.U16 R20, [R4.64] ;  /* 0x0000000604148981 */ /* 0x0000a8000c1e1500 */
[----:B------:R-:W-:Y:S04]  /*14b70*/  STL [R1+0x3778], R6 ;  /* 0x0037780601007387 */ /* 0x000fe80000100800 */
[----:B------:R-:W-:Y:S04]  /*14b80*/  STL [R1+0x37a8], R6 ;  /* 0x0037a80601007387 */ /* 0x000fe80000100800 */
[----:B------:R-:W-:Y:S04]  /*14b90*/  STL [R1+0x37ac], R6 ;  /* 0x0037ac0601007387 */ /* 0x000fe80000100800 */
[----:B0-----:R-:W3:Y:S04]  /*14ba0*/  LDL R4, [R1+0x11e0] ;  /* 0x0011e00001047983 */ /* 0x001ee80000100800 */
[----:B------:R-:W3:Y:S04]  /*14bb0*/  LDL R5, [R1+0x11e4] ;  /* 0x0011e40001057983 */ /* 0x000ee80000100800 */
[----:B------:R-:W4:Y:S04]  /*14bc0*/  LDL R22, [R1+0x11c0] ;  /* 0x0011c00001167983 */ /* 0x000f280000100800 */
[----:B------:R-:W-:Y:S04]  /*14bd0*/  STS.U16 [R2+0x11400], R23 ;  /* 0x0114001702007388 */ /* 0x000fe80000000400 */
[----:B--2---:R0:W-:Y:S04]  /*14be0*/  STL [R1+0xb8], R20 ;  /* 0x0000b81401007387 */ /* 0x0041e80000100800 */
[----:B0-----:R-:W2:Y:S04]  /*14bf0*/  LDL R20, [R1+0x11c4] ;  /* 0x0011c40001147983 */ /* 0x001ea80000100800 */
[----:B------:R-:W2:Y:S01]  /*14c00*/  LDL.LU R23, [R1+0x3868] ;  /* 0x0038680001177983 */ /* 0x000ea20000300800 */
[----:B---3--:R-:W-:-:S04]  /*14c10*/  @!P0 LOP3.LUT R5, R5, R4, RZ, 0x3c, !PT ;  /* 0x0000000405058212 */ /* 0x008fc800078e3cff */
[----:B------:R-:W-:-:S04]  /*14c20*/  @!P0 LOP3.LUT R4, R5, R4, RZ, 0x3c, !PT ;  /* 0x0000000405048212 */ /* 0x000fc800078e3cff */
[----:B------:R-:W-:Y:S02]  /*14c30*/  @!P0 LOP3.LUT R5, R5, R4, RZ, 0x3c, !PT ;  /* 0x0000000405058212 */ /* 0x000fe400078e3cff */
[----:B--2---:R-:W-:-:S06]  /*14c40*/  PRMT R23, RZ, 0x7610, R23 ;  /* 0x00007610ff177816 */ /* 0x004fcc0000000017 */
[----:B------:R-:W2:Y:S04]  /*14c50*/  @!P0 LDG.E.U16 R23, [R4.64] ;  /* 0x0000000604178981 */ /* 0x000ea8000c1e1500 */
[----:B--2---:R0:W-:Y:S04]  /*14c60*/  STL [R1+0xc], R23 ;  /* 0x00000c1701007387 */ /* 0x0041e80000100800 */
[----:B0-----:R-:W2:Y:S04]  /*14c70*/  LDL.LU R23, [R1+0x3864] ;  /* 0x0038640001177983 */ /* 0x001ea80000300800 */
[----:B------:R-:W3:Y:S01]  /*14c80*/  LDL.LU R5, [R1+0x24] ;  /* 0x0000240001057983 */ /* 0x000ee20000300800 */
[----:B------:R-:W-:Y:S01]  /*14c90*/  PRMT R25, RZ, 0x7610, R25 ;  /* 0x00007610ff197816 */ /* 0x000fe20000000019 */
[----:B----4-:R-:W-:-:S02]  /*14ca0*/  @!P0 IMAD.MOV.U32 R4, RZ, RZ, R0 ;  /* 0x000000ffff048224 */ /* 0x010fc400078e0000 */
[----:B------:R-:W4:Y:S04]  /*14cb0*/  LDL R0, [R1+0x11b4] ;  /* 0x0011b40001007983 */ /* 0x000f280000100800 */
[----:B---3--:R0:W-:Y:S02]  /*14cc0*/  STS.U16 [R2+0x12400], R5 ;  /* 0x0124000502007388 */ /* 0x0081e40000000400 */
[----:B0-----:R-:W-:Y:S02]  /*14cd0*/  @!P0 IMAD.MOV.U32 R5, RZ, RZ, R27 ;  /* 0x000000ffff058224 */ /* 0x001fe400078e001b */
[----:B------:R-:W3:Y:S04]  /*14ce0*/  LDL R27, [R1+0x11b0] ;  /* 0x0011b000011b7983 */ /* 0x000ee80000100800 */
[----:B------:R0:W2:Y:S01]  /*14cf0*/  @!P0 LDG.E.U16 R25, [R4.64] ;  /* 0x0000000604198981 */ /* 0x0000a2000c1e1500 */
[----:B------:R-:W-:-:S02]  /*14d00*/  PRMT R19, RZ, 0x7610, R19 ;  /* 0x00007610ff137816 */ /* 0x000fc40000000013 */
[----:B------:R-:W-:Y:S01]  /*14d10*/  PRMT R13, RZ, 0x7610, R13 ;  /* 0x00007610ff0d7816 */ /* 0x000fe2000000000d */
[----:B0-----:R-:W-:Y:S02]  /*14d20*/  @!P0 IMAD.MOV.U32 R4, RZ, RZ, R20 ;  /* 0x000000ffff048224 */ /* 0x001fe400078e0014 */
[----:B------:R-:W-:-:S05]  /*14d30*/  @!P0 IMAD.MOV.U32 R5, RZ, RZ, R22 ;  /* 0x000000ffff058224 */ /* 0x000fca00078e0016 */
[----:B------:R4:W2:Y:S02]  /*14d40*/  @!P0 LDG.E.U16 R19, [R4.64] ;  /* 0x0000000604138981 */ /* 0x0008a4000c1e1500 */
[----:B----4-:R-:W-:Y:S02]  /*14d50*/  @!P0 IMAD.MOV.U32 R4, RZ, RZ, R0 ;  /* 0x000000ffff048224 */ /* 0x010fe400078e0000 */
[----:B---3--:R-:W-:Y:S01]  /*14d60*/  @!P0 IMAD.MOV.U32 R5, RZ, RZ, R27 ;  /* 0x000000ffff058224 */ /* 0x008fe200078e001b */
[----:B--2---:R-:W-:Y:S04]  /*14d70*/  STL [R1+0x3768], R25 ;  /* 0x0037681901007387 */ /* 0x004fe80000100800 */
[----:B------:R-:W-:Y:S04]  /*14d80*/  STL [R1+0x376c], R25 ;  /* 0x00376c1901007387 */ /* 0x000fe80000100800 */
[----:B------:R-:W-:Y:S04]  /*14d90*/  STL [R1+0x37b0], R25 ;  /* 0x0037b01901007387 */ /* 0x000fe80000100800 */
[----:B------:R-:W-:Y:S04]  /*14da0*/  STL [R1+0x37b4], R25 ;  /* 0x0037b41901007387 */ /* 0x000fe80000100800 */
[----:B------:R-:W2:Y:S04]  /*14db0*/  LDL R22, [R1+0x11a0] ;  /* 0x0011a00001167983 */ /* 0x000ea80000100800 */
[----:B------:R-:W3:Y:S04]  /*14dc0*/  LDL R20, [R1+0x11a4] ;  /* 0x0011a40001147983 */ /* 0x000ee80000100800 */
[----:B------:R2:W4:Y:S04]  /*14dd0*/  @!P0 LDG.E.U16 R13, [R4.64] ;  /* 0x00000006040d8981 */ /* 0x000528000c1e1500 */
[----:B------:R0:W-:Y:S01]  /*14de0*/  STS.U16 [R2+0x13400], R28 ;  /* 0x0134001c02007388 */ /* 0x0001e20000000400 */
[----:B------:R-:W-:-:S03]  /*14df0*/  PRMT R12, RZ, 0x7610, R12 ;  /* 0x00007610ff0c7816 */ /* 0x000fc6000000000c */
[----:B0-----:R-:W4:Y:S04]  /*14e00*/  LDL.LU R28, [R1+0x84] ;  /* 0x00008400011c7983 */ /* 0x001f280000300800 */
[----:B------:R-:W-:Y:S04]  /*14e10*/  STL [R1+0x3764], R19 ;  /* 0x0037641301007387 */ /* 0x000fe80000100800 */
[----:B------:R-:W-:Y:S04]  /*14e20*/  STL [R1+0x3770], R19 ;  /* 0x0037701301007387 */ /* 0x000fe80000100800 */
[----:B------:R-:W-:Y:S04]  /*14e30*/  STL [R1+0x3774], R19 ;  /* 0x0037741301007387 */ /* 0x000fe80000100800 */
[----:B------:R-:W-:Y:S04]  /*14e40*/  STL [R1+0x37b8], R19 ;  /* 0x0037b81301007387 */ /* 0x000fe80000100800 */
[----:B------:R-:W-:Y:S04]  /*14e50*/  STL [R1+0x37bc], R19 ;  /* 0x0037bc1301007387 */ /* 0x000fe80000100800 */
[----:B------:R-:W-:Y:S04]  /*14e60*/  STL [R1+0x37c0], R19 ;  /* 0x0037c01301007387 */ /* 0x000fe80000100800 */
[----:B------:R-:W-:Y:S04]  /*14e70*/  STL [R1+0x37c4], R19 ;  /* 0x0037c41301007387 */ /* 0x000fe80000100800 */
[----:B------:R-:W4:Y:S01]  /*14e80*/  LDL R0, [R1+0x1184] ;  /* 0x0011840001007983 */ /* 0x000f220000100800 */
[----:B--2---:R-:W-:-:S02]  /*14e90*/  @!P0 IMAD.MOV.U32 R5, RZ, RZ, R22 ;  /* 0x000000ffff058224 */ /* 0x004fc400078e0016 */
[----:B---3--:R-:W-:Y:S01]  /*14ea0*/  @!P0 IMAD.MOV.U32 R4, RZ, RZ, R20 ;  /* 0x000000ffff048224 */ /* 0x008fe200078e0014 */
[----:B----4-:R-:W-:Y:S04]  /*14eb0*/  STL [R1+0x3760], R13 ;  /* 0x0037600d01007387 */ /* 0x010fe80000100800 */
[----:B------:R-:W2:Y:S04]  /*14ec0*/  LDL R20, [R1+0x1174] ;  /* 0x0011740001147983 */ /* 0x000ea80000100800 */
[----:B------:R-:W3:Y:S04]  /*14ed0*/  LDL.LU R27, [R1+0x20] ;  /* 0x00002000011b7983 */ /* 0x000ee80000300800 */
[----:B------:R0:W4:Y:S04]  /*14ee0*/  @!P0 LDG.E.U16 R12, [R4.64] ;  /* 0x00000006040c8981 */ /* 0x000128000c1e1500 */
[----:B0-----:R-:W2:Y:S04]  /*14ef0*/  LDL R4, [R1+0x1190] ;  /* 0x0011900001047983 */ /* 0x001ea80000100800 */
[----:B------:R-:W2:Y:S01]  /*14f00*/  LDL R5, [R1+0x1194] ;  /* 0x0011940001057983 */ /* 0x000ea20000100800 */
[----:B------:R-:W-:-:S03]  /*14f10*/  PRMT R10, RZ, 0x7610, R10 ;  /* 0x00007610ff0a7816 */ /* 0x000fc6000000000a */
[----:B------:R-:W-:Y:S04]  /*14f20*/  STS.U16 [R2+0x14400], R23 ;  /* 0x0144001702007388 */ /* 0x000fe80000000400 */
[----:B------:R-:W-:Y:S04]  /*14f30*/  STS.U16 [R2+0x15400], R16 ;  /* 0x0154001002007388 */ /* 0x000fe80000000400 */
[----:B------:R0:W-:Y:S01]  /*14f40*/  STS.U16 [R2+0x16400], R11 ;  /* 0x0164000b02007388 */ /* 0x0001e20000000400 */
[----:B--2---:R-:W-:-:S04]  /*14f50*/  @!P0 LOP3.LUT R5, R5, R4, RZ, 0x3c, !PT ;  /* 0x0000000405058212 */ /* 0x004fc800078e3cff */
[----:B------:R-:W-:-:S04]  /*14f60*/  @!P0 LOP3.LUT R4, R5, R4, RZ, 0x3c, !PT ;  /* 0x0000000405048212 */ /* 0x000fc800078e3cff */
[----:B------:R-:W-:-:S05]  /*14f70*/  @!P0 LOP3.LUT R5, R5, R4, RZ, 0x3c, !PT ;  /* 0x0000000405058212 */ /* 0x000fca00078e3cff */
[----:B------:R1:W2:Y:S04]  /*14f80*/  @!P0 LDG.E.U16 R10, [R4.64] ;  /* 0x00000006040a8981 */ /* 0x0002a8000c1e1500 */
[----:B-1----:R-:W1:Y:S04]  /*14f90*/  S2R R5, SR_TID.X ;  /* 0x0000000000057919 */ /* 0x002e680000002100 */
[----:B----4-:R-:W-:Y:S04]  /*14fa0*/  STL [R1+0x375c], R12 ;  /* 0x00375c0c01007387 */ /* 0x010fe80000100800 */
[----:B0-----:R-:W4:Y:S01]  /*14fb0*/  LDL.LU R2, [R1+0x3860] ;  /* 0x0038600001027983 */ /* 0x001f220000300800 */
[----:B-1----:R-:W-:-:S05]  /*14fc0*/  LOP3.LUT R5, R5, 0xff, RZ, 0xc0, !PT ;  /* 0x000000ff05057812 */ /* 0x002fca00078ec0ff */
[----:B------:R-:W-:-:S05]  /*14fd0*/  IMAD.SHL.U32 R5, R5, 0x2, RZ ;  /* 0x0000000205057824 */ /* 0x000fca00078e00ff */
[----:B------:R-:W-:Y:S02]  /*14fe0*/  LOP3.LUT R4, R5, 0x20, RZ, 0x3c, !PT ;  /* 0x0000002005047812 */ /* 0x000fe400078e3cff */
[----:B------:R-:W3:Y:S04]  /*14ff0*/  LDL R5, [R1+0x1180] ;  /* 0x0011800001057983 */ /* 0x000ee80000100800 */
[----:B------:R0:W-:Y:S02]  /*15000*/  STS.U16 [R4+0x17400], R9 ;  /* 0x0174000904007388 */ /* 0x0001e40000000400 */
[----:B0-----:R-:W-:Y:S01]  /*15010*/  PRMT R9, RZ, 0x7610, R9 ;  /* 0x00007610ff097816 */ /* 0x001fe20000000009 */
[----:B------:R-:W-:Y:S01]  /*15020*/  @!P0 IMAD.MOV.U32 R4, RZ, RZ, R0 ;  /* 0x000000ffff048224 */ /* 0x000fe200078e0000 */
[----:B--2---:R-:W-:Y:S04]  /*15030*/  STL [R1+0x3758], R10 ;  /* 0x0037580a01007387 */ /* 0x004fe80000100800 */
[----:B------:R-:W2:Y:S04]  /*15040*/  LDL R0, [R1+0x1154] ;  /* 0x0011540001007983 */ /* 0x000ea80000100800 */
[----:B---3--:R0:W3:Y:S04]  /*15050*/  @!P0 LDG.E.U16 R9, [R4.64] ;  /* 0x0000000604098981 */ /* 0x0080e8000c1e1500 */
[----:B0-----:R-:W2:Y:S04]  /*15060*/  LDL.LU R4, [R1+0x8c] ;  /* 0x00008c0001047983 */ /* 0x001ea80000300800 */
[----:B------:R-:W4:Y:S04]  /*15070*/  LDL R5, [R1+0x1170] ;  /* 0x0011700001057983 */ /* 0x000f280000100800 */
[----:B------:R-:W0:Y:S01]  /*15080*/  S2R R22, SR_TID.X ;  /* 0x0000000000167919 */ /* 0x000e220000002100 */
[----:B------:R-:W-:-:S02]  /*15090*/  PRMT R11, RZ, 0x7610, R11 ;  /* 0x00007610ff0b7816 */ /* 0x000fc4000000000b */
[----:B0-----:R-:W-:-:S05]  /*150a0*/  LOP3.LUT R22, R22, 0xff, RZ, 0xc0, !PT ;  /* 0x000000ff16167812 */ /* 0x001fca00078ec0ff */
[----:B------:R-:W-:-:S05]  /*150b0*/  IMAD.SHL.U32 R22, R22, 0x2, RZ ;  /* 0x0000000216167824 */ /* 0x000fca00078e00ff */
[----:B------:R-:W-:Y:S01]  /*150c0*/  LOP3.LUT R22, R22, 0x30, RZ, 0x3c, !PT ;  /* 0x0000003016167812 */ /* 0x000fe200078e3cff */
[----:B---3--:R-:W-:Y:S04]  /*150d0*/  STL [R1+0x3754], R9 ;  /* 0x0037540901007387 */ /* 0x008fe80000100800 */
[----:B--2---:R0:W-:Y:S02]  /*150e0*/  STS.U16 [R22+0x10600], R4 ;  /* 0x0106000416007388 */ /* 0x0041e40000000400 */
[----:B0-----:R-:W-:-:S05]  /*150f0*/  @!P0 IMAD.MOV.U32 R4, RZ, RZ, R20 ;  /* 0x000000ffff048224 */ /* 0x001fca00078e0014 */
[----:B----4-:R0:W2:Y:S04]  /*15100*/  @!P0 LDG.E.U16 R11, [R4.64] ;  /* 0x00000006040b8981 */ /* 0x0100a8000c1e1500 */
[----:B0-----:R-:W3:Y:S04]  /*15110*/  LDL R4, [R1+0x1160] ;  /* 0x0011600001047983 */ /* 0x001ee80000100800 */
[----:B------:R-:W3:Y:S01]  /*15120*/  LDL R5, [R1+0x1164] ;  /* 0x0011640001057983 */ /* 0x000ee20000100800 */
[----:B------:R-:W-:-:S03]  /*15130*/  PRMT R2, RZ, 0x7610, R2 ;  /* 0x00007610ff027816 */ /* 0x000fc60000000002 */
[----:B------:R0:W-:Y:S04]  /*15140*/  STS.U16 [R22+0x11600], R28 ;  /* 0x0116001c16007388 */ /* 0x0001e80000000400 */
[----:B--2---:R-:W-:Y:S04]  /*15150*/  STL [R1+0x3750], R11 ;  /* 0x0037500b01007387 */ /* 0x004fe80000100800 */
[----:B0-----:R-:W2:Y:S04]  /*15160*/  LDL R28, [R1+0x1130] ;  /* 0x00113000011c7983 */ /* 0x001ea80000100800 */
[----:B------:R-:W4:Y:S01]  /*15170*/  LDL R20, [R1+0x1134] ;  /* 0x0011340001147983 */ /* 0x000f220000100800 */
[----:B---3--:R-:W-:-:S04]  /*15180*/  @!P0 LOP3.LUT R5, R5, R4, RZ, 0x3c, !PT ;  /* 0x0000000405058212 */ /* 0x008fc800078e3cff */
[----:B------:R-:W-:-:S04]  /*15190*/  @!P0 LOP3.LUT R4, R5, R4, RZ, 0x3c, !PT ;  /* 0x0000000405048212 */ /* 0x000fc800078e3cff */
[----:B------:R-:W-:-:S05]  /*151a0*/  @!P0 LOP3.LUT R5, R5, R4, RZ, 0x3c, !PT ;  /* 0x0000000405058212 */ /* 0x000fca00078e3cff */
[----:B------:R0:W3:Y:S04]  /*151b0*/  @!P0 LDG.E.U16 R2, [R4.64] ;  /* 0x0000000604028981 */ /* 0x0000e8000c1e1500 */
[----:B0-----:R-:W2:Y:S04]  /*151c0*/  LDL.LU R4, [R1+0x78] ;  /* 0x0000780001047983 */ /* 0x001ea80000300800 */
[----:B------:R-:W4:Y:S01]  /*151d0*/  LDL R5, [R1+0x1150] ;  /* 0x0011500001057983 */ /* 0x000f220000100800 */
[----:B------:R-:W-:-:S03]  /*151e0*/  PRMT R14, RZ, 0x7610, R14 ;  /* 0x00007610ff0e7816 */ /* 0x000fc6000000000e */
[----:B---3--:R-:W-:Y:S04]  /*151f0*/  STL [R1+0x374c], R2 ;  /* 0x00374c0201007387 */ /* 0x008fe80000100800 */
[----:B--2---:R0:W-:Y:S02]  /*15200*/  STS.U16 [R22+0x12600], R4 ;  /* 0x0126000416007388 */ /* 0x0041e40000000400 */
[----:B0-----:R-:W-:Y:S01]  /*15210*/  @!P0 IMAD.MOV.U32 R4, RZ, RZ, R0 ;  /* 0x000000ffff048224 */ /* 0x001fe200078e0000 */
[----:B------:R-:W-:Y:S01]  /*15220*/  PRMT R21, RZ, 0x7610, R21 ;  /* 0x00007610ff157816 */ /* 0x000fe20000000015 */
[----:B------:R-:W2:Y:S04]  /*15230*/  LDL R0, [R1+0x1124] ;  /* 0x0011240001007983 */ /* 0x000ea80000100800 */
[----:B----4-:R0:W3:Y:S04]  /*15240*/  @!P0 LDG.E.U16 R14, [R4.64] ;  /* 0x00000006040e8981 */ /* 0x0100e8000c1e1500 */
[----:B0-----:R-:W4:Y:S04]  /*15250*/  LDL R4, [R1+0x1140] ;  /* 0x0011400001047983 */ /* 0x001f280000100800 */
[----:B------:R-:W4:Y:S02]  /*15260*/  LDL R5, [R1+0x1144] ;  /* 0x0011440001057983 */ /* 0x000f240000100800 */
[----:B----4-:R-:W-:-:S04]  /*15270*/  @!P0 LOP3.LUT R5, R5, R4, RZ, 0x3c, !PT ;  /* 0x0000000405058212 */ /* 0x010fc800078e3cff */
[----:B------:R-:W-:-:S04]  /*15280*/  @!P0 LOP3.LUT R4, R5, R4, RZ, 0x3c, !PT ;  /* 0x0000000405048212 */ /* 0x000fc800078e3cff */
[----:B------:R-:W-:-:S05]  /*15290*/  @!P0 LOP3.LUT R5, R5, R4, RZ, 0x3c, !PT ;  /* 0x0000000405058212 */ /* 0x000fca00078e3cff */
[----:B------:R-:W4:Y:S04]  /*152a0*/  @!P0 LDG.E.U16 R21, [R4.64] ;  /* 0x0000000604158981 */ /* 0x000f28000c1e1500 */
[----:B---3--:R0:W-:Y:S04]  /*152b0*/  STL [R1+0xc8], R14 ;  /* 0x0000c80e01007387 */ /* 0x0081e80000100800 */
[----:B------:R1:W-:Y:S04]  /*152c0*/  STS.U16 [R22+0x13600], R27 ;  /* 0x0136001b16007388 */ /* 0x0003e80000000400 */
[----:B0-----:R-:W3:Y:S04]  /*152d0*/  LDL R14, [R1+0x1114] ;  /* 0x00111400010e7983 */ /* 0x001ee80000100800 */
[----:B-1----:R-:W2:Y:S04]  /*152e0*/  LDL.LU R27, [R1+0x94] ;  /* 0x00009400011b7983 */ /* 0x002ea80000300800 */
[----:B----4-:R0:W-:Y:S04]  /*152f0*/  STL [R1+0xc4], R21 ;  /* 0x0000c41501007387 */ /* 0x0101e80000100800 */
[----:B0-----:R-:W4:Y:S04]  /*15300*/  LDL.LU R21, [R1+0x385c] ;  /* 0x00385c0001157983 */ /* 0x001f280000300800 */
[----:B------:R-:W2:Y:S01]  /*15310*/  LDL.LU R5, [R1+0x4] ;  /* 0x0000040001057983 */ /* 0x000ea20000300800 */
[----:B------:R-:W-:Y:S01]  /*15320*/  PRMT R23, RZ, 0x7610, R23 ;  /* 0x00007610ff177816 */ /* 0x000fe20000000017 */
[----:B------:R-:W-:-:S02]  /*15330*/  @!P0 IMAD.MOV.U32 R4, RZ, RZ, R20 ;  /* 0x000000ffff048224 */ /* 0x000fc400078e0014 */
[----:B--2---:R0:W-:Y:S02]  /*15340*/  STS.U16 [R22+0x14600], R5 ;  /* 0x0146000516007388 */ /* 0x0041e40000000400 */
[----:B0-----:R-:W-:Y:S02]  /*15350*/  @!P0 IMAD.MOV.U32 R5, RZ, RZ, R28 ;  /* 0x000000ffff058224 */ /* 0x001fe400078e001c */
[----:B------:R-:W2:Y:S04]  /*15360*/  LDL R28, [R1+0x10f4] ;  /* 0x0010f400011c7983 */ /* 0x000ea80000100800 */
[----:B------:R-:W2:Y:S04]  /*15370*/  LDL.LU R20, [R1+0x74] ;  /* 0x0000740001147983 */ /* 0x000ea80000300800 */
[----:B------:R0:W2:Y:S04]  /*15380*/  @!P0 LDG.E.U16 R23, [R4.64] ;  /* 0x0000000604178981 */ /* 0x0000a8000c1e1500 */
[----:B0-----:R-:W3:Y:S01]  /*15390*/  LDL R5, [R1+0x1120] ;  /* 0x0011200001057983 */ /* 0x001ee20000100800 */
[----:B------:R-:W-:-:S03]  /*153a0*/  @!P0 IMAD.MOV.U32 R4, RZ, RZ, R0 ;  /* 0x000000ffff048224 */ /* 0x000fc600078e0000 */
[----:B----4-:R0:W-:Y:S02]  /*153b0*/  STS.U16 [R22+0x15600], R21 ;  /* 0x0156001516007388 */ /* 0x0101e40000000400 */
[----:B0-----:R-:W-:Y:S02]  /*153c0*/  PRMT R21, RZ, 0x7610, R21 ;  /* 0x00007610ff157816 */ /* 0x001fe40000000015 */
[----:B--2---:R-:W-:Y:S04]  /*153d0*/  STL [R1+0x3744], R23 ;  /* 0x0037441701007387 */ /* 0x004fe80000100800 */
[----:B---3--:R0:W2:Y:S04]  /*153e0*/  @!P0 LDG.E.U16 R21, [R4.64] ;  /* 0x0000000604158981 */ /* 0x0080a8000c1e1500 */
[----:B0-----:R-:W3:Y:S01]  /*153f0*/  LDL R5, [R1+0x1110] ;  /* 0x0011100001057983 */ /* 0x001ee20000100800 */
[----:B------:R-:W-:Y:S01]  /*15400*/  PRMT R16, RZ, 0x7610, R16 ;  /* 0x00007610ff107816 */ /* 0x000fe20000000010 */
[----:B------:R-:W-:-:S02]  /*15410*/  @!P0 IMAD.MOV.U32 R4, RZ, RZ, R14 ;  /* 0x000000ffff048224 */ /* 0x000fc400078e000e */
[----:B------:R-:W-:Y:S04]  /*15420*/  STS.U16 [R22+0x16600], R17 ;  /* 0x0166001116007388 */ /* 0x000fe80000000400 */
[----:B------:R-:W4:Y:S04]  /*15430*/  LDL R14, [R1+0x10d4] ;  /* 0x0010d400010e7983 */ /* 0x000f280000100800 */
[----:B---3--:R0:W3:Y:S04]  /*15440*/  @!P0 LDG.E.U16 R16, [R4.64] ;  /* 0x0000000604108981 */ /* 0x0080e8000c1e1500 */
[----:B0-----:R-:W2:Y:S04]  /*15450*/  LDL R4, [R1+0x1100] ;  /* 0x0011000001047983 */ /* 0x001ea80000100800 */
[----:B------:R-:W2:Y:S04]  /*15460*/  LDL R5, [R1+0x1104] ;  /* 0x0011040001057983 */ /* 0x000ea80000100800 */
[----:B------:R0:W-:Y:S02]  /*15470*/  STS.U16 [R22+0x17600], R15 ;  /* 0x0176000f16007388 */ /* 0x0001e40000000400 */
[----:B0-----:R-:W-:-:S02]  /*15480*/  PRMT R15, RZ, 0x7610, R15 ;  /* 0x00007610ff0f7816 */ /* 0x001fc4000000000f */
[----:B------:R-:W3:Y:S04]  /*15490*/  LDL.LU R22, [R1+0x3858] ;  /* 0x0038580001167983 */ /* 0x000ee80000300800 */
[----:B------:R-:W0:Y:S01]  /*154a0*/  S2R R0, SR_TID.X ;  /* 0x0000000000007919 */ /* 0x000e220000002100 */
[----:B--2---:R-:W-:-:S04]  /*154b0*/  @!P0 LOP3.LUT R5, R5, R4, RZ, 0x3c, !PT ;  /* 0x0000000405058212 */ /* 0x004fc800078e3cff */
[----:B------:R-:W-:-:S04]  /*154c0*/  @!P0 LOP3.LUT R4, R5, R4, RZ, 0x3c, !PT ;  /* 0x0000000405048212 */ /* 0x000fc800078e3cff */
[----:B------:R-:W-:-:S05]  /*154d0*/  @!P0 LOP3.LUT R5, R5, R4, RZ, 0x3c, !PT ;  /* 0x0000000405058212 */ /* 0x000fca00078e3cff */
[----:B------:R1:W2:Y:S04]  /*154e0*/  @!P0 LDG.E.U16 R15, [R4.64] ;  /* 0x00000006040f8981 */ /* 0x0002a8000c1e1500 */
[----:B-1----:R-:W2:Y:S04]  /*154f0*/  LDL.LU R4, [R1+0x9c] ;  /* 0x00009c0001047983 */ /* 0x002ea80000300800 */
[----:B------:R-:W3:Y:S01]  /*15500*/  LDL R5, [R1+0x10f0] ;  /* 0x0010f00001057983 */ /* 0x000ee20000100800 */
[----:B0-----:R-:W-:-:S05]  /*15510*/  LOP3.LUT R0, R0, 0xff, RZ, 0xc0, !PT ;  /* 0x000000ff00007812 */ /* 0x001fca00078ec0ff */
[----:B------:R-:W-:-:S05]  /*15520*/  IMAD.SHL.U32 R0, R0, 0x2, RZ ;  /* 0x0000000200007824 */ /* 0x000fca00078e00ff */
[----:B------:R-:W-:Y:S02]  /*15530*/  LOP3.LUT R0, R0, 0x40, RZ, 0x3c, !PT ;  /* 0x0000004000007812 */ /* 0x000fe400078e3cff */
[----:B------:R-:W-:-:S03]  /*15540*/  PRMT R17, RZ, 0x7610, R17 ;  /* 0x00007610ff117816 */ /* 0x000fc60000000011 */
[----:B--2---:R0:W-:Y:S02]  /*15550*/  STS.U16 [R0+0x10800], R4 ;  /* 0x0108000400007388 */ /* 0x0041e40000000400 */
[----:B0-----:R-:W-:Y:S02]  /*15560*/  @!P0 IMAD.MOV.U32 R4, RZ, RZ, R28 ;  /* 0x000000ffff048224 */ /* 0x001fe400078e001c */
[----:B------:R0:W-:Y:S04]  /*15570*/  STS.U16 [R0+0x11800], R27 ;  /* 0x0118001b00007388 */ /* 0x0001e80000000400 */
[----:B---3--:R1:W2:Y:S04]  /*15580*/  @!P0 LDG.E.U16 R17, [R4.64] ;  /* 0x0000000604118981 */ /* 0x0082a8000c1e1500 */
[----:B------:R-:W3:Y:S04]  /*15590*/  LDL R28, [R1+0x10b4] ;  /* 0x0010b400011c7983 */ /* 0x000ee80000100800 */
[----:B-1----:R-:W2:Y:S04]  /*155a0*/  LDL R4, [R1+0x10e0] ;  /* 0x0010e00001047983 */ /* 0x002ea80000100800 */
[----:B------:R-:W2:Y:S04]  /*155b0*/  LDL R5, [R1+0x10e4] ;  /* 0x0010e40001057983 */ /* 0x000ea80000100800 */
[----:B0-----:R-:W3:Y:S01]  /*155c0*/  LDL.LU R27, [R1+0x3854] ;  /* 0x00385400011b7983 */ /* 0x001ee20000300800 */
[----:B--2---:R-:W-:-:S04]  /*155d0*/  @!P0 LOP3.LUT R5, R5, R4, RZ, 0x3c, !PT ;  /* 0x0000000405058212 */ /* 0x004fc800078e3cff */
[C---:B------:R-:W-:Y:S02]  /*155e0*/  @!P0 LOP3.LUT R4, R5.reuse, R4, RZ, 0x3c, !PT ;  /* 0x0000000405048212 */ /* 0x040fe400078e3cff */
[----:B---3--:R-:W-:Y:S02]  /*155f0*/  PRMT R27, RZ, 0x7610, R27 ;  /* 0x00007610ff1b7816 */ /* 0x008fe4000000001b */
[----:B------:R-:W-:-:S05]  /*15600*/  @!P0 LOP3.LUT R5, R5, R4, RZ, 0x3c, !PT ;  /* 0x0000000405058212 */ /* 0x000fca00078e3cff */
[----:B------:R-:W2:Y:S04]  /*15610*/  @!P0 LDG.E.U16 R27, [R4.64] ;  /* 0x00000006041b8981 */ /* 0x000ea8000c1e1500 */
[----:B--2---:R0:W-:Y:S04]  /*15620*/  STL [R1+0xd4], R27 ;  /* 0x0000d41b01007387 */ /* 0x0041e80000100800 */
[----:B0-----:R-:W2:Y:S04]  /*15630*/  LDL.LU R27, [R1+0x3850] ;  /* 0x00385000011b7983 */ /* 0x001ea80000300800 */
[----:B------:R-:W3:Y:S04]  /*15640*/  LDL.LU R4, [R1+0x88] ;  /* 0x0000880001047983 */ /* 0x000ee80000300800 */
[----:B------:R-:W4:Y:S01]  /*15650*/  LDL R5, [R1+0x10d0] ;  /* 0x0010d00001057983 */ /* 0x000f220000100800 */
[----:B--2---:R-:W-:-:S03]  /*15660*/  PRMT R27, RZ, 0x7610, R27 ;  /* 0x00007610ff1b7816 */ /* 0x004fc6000000001b */
[----:B---3--:R4:W-:Y:S02]  /*15670*/  STS.U16 [R0+0x12800], R4 ;  /* 0x0128000400007388 */ /* 0x0089e40000000400 */
[----:B----4-:R-:W-:Y:S02]  /*15680*/  @!P0 IMAD.MOV.U32 R4, RZ, RZ, R14 ;  /* 0x000000ffff048224 */ /* 0x010fe400078e000e */
[----:B------:R-:W2:Y:S04]  /*15690*/  LDL.LU R14, [R1+0xc0] ;  /* 0x0000c000010e7983 */ /* 0x000ea80000300800 */
[----:B------:R-:W3:Y:S04]  /*156a0*/  @!P0 LDG.E.U16 R27, [R4.64] ;  /* 0x00000006041b8981 */ /* 0x000ee8000c1e1500 */
[----:B---3--:R0:W-:Y:S04]  /*156b0*/  STL [R1+0xec], R27 ;  /* 0x0000ec1b01007387 */ /* 0x0081e80000100800 */
[----:B0-----:R-:W3:Y:S04]  /*156c0*/  LDL.LU R27, [R1+0x384c] ;  /* 0x00384c00011b7983 */ /* 0x001ee80000300800 */
[----:B------:R-:W4:Y:S04]  /*156d0*/  LDL R4, [R1+0x10c0] ;  /* 0x0010c00001047983 */ /* 0x000f280000100800 */
[----:B------:R-:W4:Y:S01]  /*156e0*/  LDL R5, [R1+0x10c4] ;  /* 0x0010c40001057983 */ /* 0x000f220000100800 */
[----:B---3--:R-:W-:-:S02]  /*156f0*/  PRMT R27, RZ, 0x7610, R27 ;  /* 0x00007610ff1b7816 */ /* 0x008fc4000000001b */
[----:B----4-:R-:W-:-:S04]  /*15700*/  @!P0 LOP3.LUT R5, R5, R4, RZ, 0x3c, !PT ;  /* 0x0000000405058212 */ /* 0x010fc800078e3cff */
[----:B------:R-:W-:-:S04]  /*15710*/  @!P0 LOP3.LUT R4, R5, R4, RZ, 0x3c, !PT ;  /* 0x0000000405048212 */ /* 0x000fc800078e3cff */
[----:B------:R-:W-:-:S05]  /*15720*/  @!P0 LOP3.LUT R5, R5, R4, RZ, 0x3c, !PT ;  /* 0x0000000405058212 */ /* 0x000fca00078e3cff */
[----:B------:R-:W3:Y:S04]  /*15730*/  @!P0 LDG.E.U16 R27, [R4.64] ;  /* 0x00000006041b8981 */ /* 0x000ee8000c1e1500 */
[----:B------:R0:W-:Y:S04]  /*15740*/  STS.U16 [R0+0x13800], R20 ;  /* 0x0138001400007388 */ /* 0x0001e80000000400 */
[----:B0-----:R-:W4:Y:S04]  /*15750*/  LDL.LU R20, [R1+0xa4] ;  /* 0x0000a40001147983 */ /* 0x001f280000300800 */
[----:B---3--:R0:W-:Y:S04]  /*15760*/  STL [R1+0xe8], R27 ;  /* 0x0000e81b01007387 */ /* 0x0081e80000100800 */
[----:B0-----:R-:W3:Y:S04]  /*15770*/  LDL.LU R27, [R1+0x3848] ;  /* 0x00384800011b7983 */ /* 0x001ee80000300800 */
[----:B------:R-:W2:Y:S04]  /*15780*/  LDL.LU R4, [R1+0x1c] ;  /* 0x00001c0001047983 */ /* 0x000ea80000300800 */
[----:B------:R-:W3:Y:S01]  /*15790*/  LDL R5, [R1+0x10b0] ;  /* 0x0010b00001057983 */ /* 0x000ee20000100800 */
[----:B------:R-:W-:-:S03]  /*157a0*/  PRMT R29, RZ, 0x7610, R29 ;  /* 0x00007610ff1d7816 */ /* 0x000fc6000000001d */
[----:B--2---:R0:W-:Y:S02]  /*157b0*/  STS.U16 [R0+0x14800], R4 ;  /* 0x0148000400007388 */ /* 0x0041e40000000400 */
[----:B0-----:R-:W-:Y:S01]  /*157c0*/  @!P0 IMAD.MOV.U32 R4, RZ, RZ, R28 ;  /* 0x000000ffff048224 */ /* 0x001fe200078e001c */
[----:B------:R-:W-:Y:S01]  /*157d0*/  PRMT R26, RZ, 0x7610, R26 ;  /* 0x00007610ff1a7816 */ /* 0x000fe2000000001a */
[----:B------:R-:W2:Y:S04]  /*157e0*/  LDL R28, [R1+0x1084] ;  /* 0x00108400011c7983 */ /* 0x000ea80000100800 */
[----:B---3--:R0:W3:Y:S04]  /*157f0*/  @!P0 LDG.E.U16 R29, [R4.64] ;  /* 0x00000006041d8981 */ /* 0x0080e8000c1e1500 */
[----:B0-----:R-:W2:Y:S04]  /*15800*/  LDL R4, [R1+0x10a0] ;  /* 0x0010a00001047983 */ /* 0x001ea80000100800 */
[----:B------:R-:W2:Y:S04]  /*15810*/  LDL R5, [R1+0x10a4] ;  /* 0x0010a40001057983 */ /* 0x000ea80000100800 */
[----:B---3--:R0:W-:Y:S04]  /*15820*/  STL [R1+0xe4], R29 ;  /* 0x0000e41d01007387 */ /* 0x0081e80000100800 */
[----:B0-----:R-:W3:Y:S01]  /*15830*/  LDL.LU R29, [R1+0x90] ;  /* 0x00009000011d7983 */ /* 0x001ee20000300800 */
[----:B--2---:R-:W-:-:S04]  /*15840*/  @!P0 LOP3.LUT R5, R5, R4, RZ, 0x3c, !PT ;  /* 0x0000000405058212 */ /* 0x004fc800078e3cff */
[----:B------:R-:W-:-:S04]  /*15850*/  @!P0 LOP3.LUT R4, R5, R4, RZ, 0x3c, !PT ;  /* 0x0000000405048212 */ /* 0x000fc800078e3cff */
[----:B------:R-:W-:-:S05]  /*15860*/  @!P0 LOP3.LUT R5, R5, R4, RZ, 0x3c, !PT ;  /* 0x0000000405058212 */ /* 0x000fca00078e3cff */
[----:B------:R0:W2:Y:S04]  /*15870*/  @!P0 LDG.E.U16 R26, [R4.64] ;  /* 0x00000006041a8981 */ /* 0x0000a8000c1e1500 */
[----:B0-----:R-:W3:Y:S04]  /*15880*/  LDL R4, [R1+0x1090] ;  /* 0x0010900001047983 */ /* 0x001ee80000100800 */
[----:B------:R-:W3:Y:S01]  /*15890*/  LDL R5, [R1+0x1094] ;  /* 0x0010940001057983 */ /* 0x000ee20000100800 */
[----:B------:R-:W-:-:S03]  /*158a0*/  PRMT R3, RZ, 0x7610, R3 ;  /* 0x00007610ff037816 */ /* 0x000fc60000000003 */
[----:B--2---:R0:W-:Y:S04]  /*158b0*/  STL [R1+0xe0], R26 ;  /* 0x0000e01a01007387 */ /* 0x0041e80000100800 */
[----:B0-----:R-:W2:Y:S01]  /*158c0*/  LDL.LU R26, [R1+0x4c] ;  /* 0x00004c00011a7983 */ /* 0x001ea20000300800 */
[----:B---3--:R-:W-:-:S04]  /*158d0*/  @!P0 LOP3.LUT R5, R5, R4, RZ, 0x3c, !PT ;  /* 0x0000000405058212 */ /* 0x008fc800078e3cff */
[----:B------:R-:W-:-:S04]  /*158e0*/  @!P0 LOP3.LUT R4, R5, R4, RZ, 0x3c, !PT ;  /* 0x0000000405048212 */ /* 0x000fc800078e3cff */
[----:B------:R-:W-:-:S05]  /*158f0*/  @!P0 LOP3.LUT R5, R5, R4, RZ, 0x3c, !PT ;  /* 0x0000000405058212 */ /* 0x000fca00078e3cff */
[----:B------:R0:W3:Y:S04]  /*15900*/  @!P0 LDG.E.U16 R3, [R4.64] ;  /* 0x0000000604038981 */ /* 0x0000e8000c1e1500 */
[----:B0-----:R-:W2:Y:S01]  /*15910*/  LDL R5, [R1+0x1080] ;  /* 0x0010800001057983 */ /* 0x001ea20000100800 */
[----:B------:R-:W-:Y:S01]  /*15920*/  PRMT R8, RZ, 0x7610, R8 ;  /* 0x00007610ff087816 */ /* 0x000fe20000000008 */
[----:B------:R-:W-:Y:S01]  /*15930*/  @!P0 IMAD.MOV.U32 R4, RZ, RZ, R28 ;  /* 0x000000ffff048224 */ /* 0x000fe200078e001c */
[----:B------:R-:W-:Y:S01]  /*15940*/  LOP3.LUT R24, R24, 0xff, RZ, 0xc0, !PT ;  /* 0x000000ff18187812 */ /* 0x000fe200078ec0ff */
[----:B------:R-:W-:Y:S04]  /*15950*/  STS.U16 [R0+0x15800], R27 ;  /* 0x0158001b00007388 */ /* 0x000fe80000000400 */
[----:B--2---:R-:W2:Y:S04]  /*15960*/  @!P0 LDG.E.U16 R8, [R4.64] ;  /* 0x0000000604088981 */ /* 0x004ea8000c1e1500 */
[----:B------:R-:W-:Y:S04]  /*15970*/  STS.U16 [R0+0x16800], R22 ;  /* 0x0168001600007388 */ /* 0x000fe80000000400 */
[----:B---3--:R0:W-:Y:S04]  /*15980*/  STL [R1+0xdc], R3 ;  /* 0x0000dc0301007387 */ /* 0x0081e80000100800 */
[----:B------:R1:W-:Y:S01]  /*15990*/  STS.U16 [R0+0x17800], R18 ;  /* 0x0178001200007388 */ /* 0x0003e20000000400 */
[----:B0-----:R-:W-:-:S03]  /*159a0*/  IMAD.SHL.U32 R3, R24, 0x2, RZ ;  /* 0x0000000218037824 */ /* 0x001fc600078e00ff */
[----:B-1----:R-:W3:Y:S04]  /*159b0*/  LDL R0, [R1+0x1054] ;  /* 0x0010540001007983 */ /* 0x002ee80000100800 */
[----:B------:R-:W3:Y:S04]  /*159c0*/  LDL.LU R24, [R1+0x14] ;  /* 0x0000140001187983 */ /* 0x000ee80000300800 */
[----:B------:R-:W3:Y:S01]  /*159d0*/  LDL.LU R28, [R1] ;  /* 0x00000000011c7983 */ /* 0x000ee20000300800 */
[----:B------:R-:W-:-:S05]  /*159e0*/  LOP3.LUT R3, R3, 0x50, RZ, 0x3c, !PT ;  /* 0x0000005003037812 */ /* 0x000fca00078e3cff */
        /* <DEDUP_REMOVED lines=10> */
[----:B------:R-:W2:Y:S04]  /*15a90*/  @!P0 LDG.E.U16 R14, [R4.64] ;  /* 0x00000006040e8981 */ /* 0x000ea8000c1e1500 */
[----:B----4-:R-:W-:Y:S04]  /*15aa0*/  STS.U16 [R3+0x11a00], R20 ;  /* 0x011a001403007388 */ /* 0x010fe80000000400 */
[----:B--2---:R0:W-:Y:S04]  /*15ab0*/  STL [R1+0xf0], R14 ;  /* 0x0000f00e01007387 */ /* 0x0041e80000100800 */
[----:B0-----:R-:W2:Y:S04]  /*15ac0*/  LDL.LU R14, [R1+0x383c] ;  /* 0x00383c00010e7983 */ /* 0x001ea80000300800 */
[----:B------:R-:W3:Y:S04]  /*15ad0*/  LDL R4, [R1+0x1060] ;  /* 0x0010600001047983 */ /* 0x000ee80000100800 */
[----:B------:R-:W3:Y:S04]  /*15ae0*/  LDL R5, [R1+0x1064] ;  /* 0x0010640001057983 */ /* 0x000ee80000100800 */
[----:B------:R-:W4:Y:S01]  /*15af0*/  LDL.LU R20, [R1+0x3838] ;  /* 0x0038380001147983 */ /* 0x000f220000300800 */
[----:B---3--:R-:W-:-:S04]  /*15b00*/  @!P0 LOP3.LUT R5, R5, R4, RZ, 0x3c, !PT ;  /* 0x0000000405058212 */ /* 0x008fc800078e3cff */
[C---:B------:R-:W-:Y:S02]  /*15b10*/  @!P0 LOP3.LUT R4, R5.reuse, R4, RZ, 0x3c, !PT ;  /* 0x0000000405048212 */ /* 0x040fe400078e3cff */
[----:B----4-:R-:W-:Y:S02]  /*15b20*/  PRMT R20, RZ, 0x7610, R20 ;  /* 0x00007610ff147816 */ /* 0x010fe40000000014 */
[----:B------:R-:W-:-:S05]  /*15b30*/  @!P0 LOP3.LUT R5, R5, R4, RZ, 0x3c, !PT ;  /* 0x0000000405058212 */ /* 0x000fca00078e3cff */
[----:B------:R-:W3:Y:S04]  /*15b40*/  @!P0 LDG.E.U16 R20, [R4.64] ;  /* 0x0000000604148981 */ /* 0x000ee8000c1e1500 */
[----:B---3--:R0:W-:Y:S04]  /*15b50*/  STL [R1+0xf8], R20 ;  /* 0x0000f81401007387 */ /* 0x0081e80000100800 */
[----:B0-----:R-:W3:Y:S04]  /*15b60*/  LDL.LU R20, [R1+0x3834] ;  /* 0x0038340001147983 */ /* 0x001ee80000300800 */
[----:B------:R-:W4:Y:S04]  /*15b70*/  LDL.LU R4, [R1+0x98] ;  /* 0x0000980001047983 */ /* 0x000f280000300800 */
[----:B------:R-:W2:Y:S01]  /*15b80*/  LDL R5, [R1+0x1050] ;  /* 0x0010500001057983 */ /* 0x000ea20000100800 */
[----:B---3--:R-:W-:-:S03]  /*15b90*/  PRMT R20, RZ, 0x7610, R20 ;  /* 0x00007610ff147816 */ /* 0x008fc60000000014 */
[----:B----4-:R0:W-:Y:S02]  /*15ba0*/  STS.U16 [R3+0x12a00], R4 ;  /* 0x012a000403007388 */ /* 0x0101e40000000400 */
[----:B0-----:R-:W-:Y:S02]  /*15bb0*/  @!P0 IMAD.MOV.U32 R4, RZ, RZ, R0 ;  /* 0x000000ffff048224 */ /* 0x001fe400078e0000 */
[----:B------:R-:W3:Y:S04]  /*15bc0*/  LDL.LU R0, [R1+0xf4] ;  /* 0x0000f40001007983 */ /* 0x000ee80000300800 */
[----:B--2---:R-:W2:Y:S04]  /*15bd0*/  @!P0 LDG.E.U16 R20, [R4.64] ;  /* 0x0000000604148981 */ /* 0x004ea8000c1e1500 */
[----:B--2---:R0:W-:Y:S04]  /*15be0*/  STL [R1+0xfc], R20 ;  /* 0x0000fc1401007387 */ /* 0x0041e80000100800 */
[----:B0-----:R-:W2:Y:S04]  /*15bf0*/  LDL.LU R20, [R1+0x3830] ;  /* 0x0038300001147983 */ /* 0x001ea80000300800 */
[----:B------:R-:W4:Y:S04]  /*15c00*/  LDL R4, [R1+0x1040] ;  /* 0x0010400001047983 */ /* 0x000f280000100800 */
[----:B------:R-:W4:Y:S01]  /*15c10*/  LDL R5, [R1+0x1044] ;  /* 0x0010440001057983 */ /* 0x000f220000100800 */
[----:B------:R-:W-:-:S03]  /*15c20*/  PRMT R25, RZ, 0x7610, R25 ;  /* 0x00007610ff197816 */ /* 0x000fc60000000019 */
[----:B------:R0:W-:Y:S04]  /*15c30*/  STS.U16 [R3+0x13a00], R29 ;  /* 0x013a001d03007388 */ /* 0x0001e80000000400 */
[----:B0-----:R-:W2:Y:S01]  /*15c40*/  LDL.LU R29, [R1+0x382c] ;  /* 0x00382c00011d7983 */ /* 0x001ea20000300800 */
[----:B----4-:R-:W-:-:S04]  /*15c50*/  @!P0 LOP3.LUT R5, R5, R4, RZ, 0x3c, !PT ;  /* 0x0000000405058212 */ /* 0x010fc800078e3cff */
[----:B------:R-:W-:-:S04]  /*15c60*/  @!P0 LOP3.LUT R4, R5, R4, RZ, 0x3c, !PT ;  /* 0x0000000405048212 */ /* 0x000fc800078e3cff */
[----:B------:R-:W-:-:S05]  /*15c70*/  @!P0 LOP3.LUT R5, R5, R4, RZ, 0x3c, !PT ;  /* 0x0000000405058212 */ /* 0x000fca00078e3cff */
[----:B------:R0:W4:Y:S04]  /*15c80*/  @!P0 LDG.E.U16 R25, [R4.64] ;  /* 0x0000000604198981 */ /* 0x000128000c1e1500 */
[----:B0-----:R-:W3:Y:S04]  /*15c90*/  LDL R4, [R1+0x1030] ;  /* 0x0010300001047983 */ /* 0x001ee80000100800 */
[----:B------:R-:W3:Y:S01]  /*15ca0*/  LDL R5, [R1+0x1034] ;  /* 0x0010340001057983 */ /* 0x000ee20000100800 */
[----:B--2---:R-:W-:Y:S02]  /*15cb0*/  PRMT R29, RZ, 0x7610, R29 ;  /* 0x00007610ff1d7816 */ /* 0x004fe4000000001d */
[----:B---3--:R-:W-:-:S04]  /*15cc0*/  @!P0 LOP3.LUT R5, R5, R4, RZ, 0x3c, !PT ;  /* 0x0000000405058212 */ /* 0x008fc800078e3cff */
[----:B------:R-:W-:-:S04]  /*15cd0*/  @!P0 LOP3.LUT R4, R5, R4, RZ, 0x3c, !PT ;  /* 0x0000000405048212 */ /* 0x000fc800078e3cff */
[----:B------:R-:W-:-:S05]  /*15ce0*/  @!P0 LOP3.LUT R5, R5, R4, RZ, 0x3c, !PT ;  /* 0x0000000405058212 */ /* 0x000fca00078e3cff */
[----:B------:R-:W2:Y:S04]  /*15cf0*/  @!P0 LDG.E.U16 R29, [R4.64] ;  /* 0x00000006041d8981 */ /* 0x000ea8000c1e1500 */
[----:B------:R0:W-:Y:S04]  /*15d00*/  STS.U16 [R3+0x14a00], R26 ;  /* 0x014a001a03007388 */ /* 0x0001e80000000400 */
[----:B0-----:R-:W3:Y:S04]  /*15d10*/  LDL R26, [R1+0x1004] ;  /* 0x00100400011a7983 */ /* 0x001ee80000100800 */
[----:B----4-:R0:W-:Y:S04]  /*15d20*/  STL [R1+0x114], R25 ;  /* 0x0001141901007387 */ /* 0x0101e80000100800 */
[----:B0-----:R-:W4:Y:S04]  /*15d30*/  LDL.LU R25, [R1+0xbc] ;  /* 0x0000bc0001197983 */ /* 0x001f280000300800 */
[----:B--2---:R0:W-:Y:S04]  /*15d40*/  STL [R1+0x110], R29 ;  /* 0x0001101d01007387 */ /* 0x0041e80000100800 */
[----:B0-----:R-:W2:Y:S04]  /*15d50*/  LDL.LU R29, [R1+0x3828] ;  /* 0x00382800011d7983 */ /* 0x001ea80000300800 */
[----:B------:R-:W2:Y:S04]  /*15d60*/  LDL R4, [R1+0x1020] ;  /* 0x0010200001047983 */ /* 0x000ea80000100800 */
[----:B------:R-:W2:Y:S01]  /*15d70*/  LDL R5, [R1+0x1024] ;  /* 0x0010240001057983 */ /* 0x000ea20000100800 */
[----:B------:R-:W-:-:S03]  /*15d80*/  PRMT R8, RZ, 0x7610, R8 ;  /* 0x00007610ff087816 */ /* 0x000fc60000000008 */
[----:B------:R0:W-:Y:S04]  /*15d90*/  STS.U16 [R3+0x15a00], R24 ;  /* 0x015a001803007388 */ /* 0x0001e80000000400 */
[----:B0-----:R-:W3:Y:S01]  /*15da0*/  LDL.LU R24, [R1+0x3824] ;  /* 0x0038240001187983 */ /* 0x001ee20000300800 */
[----:B--2---:R-:W-:-:S04]  /*15db0*/  @!P0 LOP3.LUT R5, R5, R4, RZ, 0x3c, !PT ;  /* 0x0000000405058212 */ /* 0x004fc800078e3cff */
[----:B------:R-:W-:-:S04]  /*15dc0*/  @!P0 LOP3.LUT R4, R5, R4, RZ, 0x3c, !PT ;  /* 0x0000000405048212 */ /* 0x000fc800078e3cff */
[----:B------:R-:W-:-:S05]  /*15dd0*/  @!P0 LOP3.LUT R5, R5, R4, RZ, 0x3c, !PT ;  /* 0x0000000405058212 */ /* 0x000fca00078e3cff */
[----:B------:R0:W2:Y:S04]  /*15de0*/  @!P0 LDG.E.U16 R8, [R4.64] ;  /* 0x0000000604088981 */ /* 0x0000a8000c1e1500 */
[----:B0-----:R-:W2:Y:S04]  /*15df0*/  LDL R4, [R1+0x1010] ;  /* 0x0010100001047983 */ /* 0x001ea80000100800 */
[----:B------:R-:W2:Y:S01]  /*15e00*/  LDL R5, [R1+0x1014] ;  /* 0x0010140001057983 */ /* 0x000ea20000100800 */
[----:B---3--:R-:W-:Y:S02]  /*15e10*/  PRMT R24, RZ, 0x7610, R24 ;  /* 0x00007610ff187816 */ /* 0x008fe40000000018 */
[----:B--2---:R-:W-:-:S04]  /*15e20*/  @!P0 LOP3.LUT R5, R5, R4, RZ, 0x3c, !PT ;  /* 0x0000000405058212 */ /* 0x004fc800078e3cff */
[----:B------:R-:W-:-:S04]  /*15e30*/  @!P0 LOP3.LUT R4, R5, R4, RZ, 0x3c, !PT ;  /* 0x0000000405048212 */ /* 0x000fc800078e3cff */
[----:B------:R-:W-:-:S05]  /*15e40*/  @!P0 LOP3.LUT R5, R5, R4, RZ, 0x3c, !PT ;  /* 0x0000000405058212 */ /* 0x000fca00078e3cff */
[----:B------:R-:W2:Y:S04]  /*15e50*/  @!P0 LDG.E.U16 R24, [R4.64] ;  /* 0x0000000604188981 */ /* 0x000ea8000c1e1500 */
[----:B------:R0:W-:Y:S04]  /*15e60*/  STL [R1+0x10c], R8 ;  /* 0x00010c0801007387 */ /* 0x0001e80000100800 */
[----:B------:R1:W-:Y:S04]  /*15e70*/  STS.U16 [R3+0x16a00], R28 ;  /* 0x016a001c03007388 */ /* 0x0003e80000000400 */
[----:B0-----:R-:W3:Y:S04]  /*15e80*/  LDL R8, [R1+0xfe4] ;  /* 0x000fe40001087983 */ /* 0x001ee80000100800 */
[----:B-1----:R-:W3:Y:S04]  /*15e90*/  LDL.LU R28, [R1+0x7c] ;  /* 0x00007c00011c7983 */ /* 0x002ee80000300800 */
[----:B--2---:R0:W-:Y:S04]  /*15ea0*/  STL [R1+0x108], R24 ;  /* 0x0001081801007387 */ /* 0x0041e80000100800 */
[----:B0-----:R-:W2:Y:S04]  /*15eb0*/  LDL.LU R24, [R1+0x3820] ;  /* 0x0038200001187983 */ /* 0x001ea80000300800 */
[----:B------:R-:W2:Y:S01]  /*15ec0*/  LDL R5, [R1+0x1000] ;  /* 0x0010000001057983 */ /* 0x000ea20000100800 */
[----:B------:R-:W-:Y:S01]  /*15ed0*/  PRMT R7, RZ, 0x7610, R7 ;  /* 0x00007610ff077816 */ /* 0x000fe20000000007 */
[----:B------:R-:W-:-:S02]  /*15ee0*/  @!P0 IMAD.MOV.U32 R4, RZ, RZ, R26 ;  /* 0x000000ffff048224 */ /* 0x000fc400078e001a */
[----:B------:R-:W-:-:S03]  /*15ef0*/  IMAD.SHL.U32 R29, R29, 0x2, RZ ;  /* 0x000000021d1d7824 */ /* 0x000fc600078e00ff */
[----:B--2---:R0:W2:Y:S02]  /*15f00*/  @!P0 LDG.E.U16 R7, [R4.64] ;  /* 0x0000000604078981 */ /* 0x0040a4000c1e1500 */
[----:B------:R-:W-:Y:S02]  /*15f10*/  LOP3.LUT R29, R29, 0x60, RZ, 0x3c, !PT ;  /* 0x000000601d1d7812 */ /* 0x000fe400078e3cff */
[----:B------:R1:W-:Y:S04]  /*15f20*/  STS.U16 [R3+0x17a00], R24 ;  /* 0x017a001803007388 */ /* 0x0003e80000000400 */
[----:B-1----:R-:W3:Y:S04]  /*15f30*/  LDL.LU R3, [R1+0x30] ;  /* 0x0000300001037983 */ /* 0x002ee80000300800 */
        /* <DEDUP_REMOVED lines=14> */
[----:B------:R-:W3:Y:S04]  /*16020*/  LDL.LU R4, [R1+0xd0] ;  /* 0x0000d00001047983 */ /* 0x000ee80000300800 */
[----:B------:R-:W4:Y:S01]  /*16030*/  LDL R5, [R1+0xfe0] ;  /* 0x000fe00001057983 */ /* 0x000f220000100800 */
[----:B--2---:R-:W-:-:S03]  /*16040*/  PRMT R0, RZ, 0x7610, R0 ;  /* 0x00007610ff007816 */ /* 0x004fc60000000000 */
[----:B---3--:R0:W-:Y:S02]  /*16050*/  STS.U16 [R29+0x11c00], R4 ;  /* 0x011c00041d007388 */ /* 0x0081e40000000400 */
[----:B0-----:R-:W-:Y:S02]  /*16060*/  @!P0 IMAD.MOV.U32 R4, RZ, RZ, R8 ;  /* 0x000000ffff048224 */ /* 0x001fe400078e0008 */
[----:B------:R-:W2:Y:S04]  /*16070*/  LDL R8, [R1+0xfb4] ;  /* 0x000fb40001087983 */ /* 0x000ea80000100800 */
[----:B----4-:R-:W3:Y:S04]  /*16080*/  @!P0 LDG.E.U16 R0, [R4.64] ;  /* 0x0000000604008981 */ /* 0x010ee8000c1e1500 */
        /* <DEDUP_REMOVED lines=13> */
[----:B------:R-:W2:Y:S01]  /*16160*/  LDL.LU R5, [R1+0xa0] ;  /* 0x0000a00001057983 */ /* 0x000ea20000300800 */
[----:B------:R-:W-:Y:S01]  /*16170*/  PRMT R6, RZ, 0x7610, R6 ;  /* 0x00007610ff067816 */ /* 0x000fe20000000006 */
[----:B------:R-:W-:-:S02]  /*16180*/  @!P0 IMAD.MOV.U32 R4, RZ, RZ, R7 ;  /* 0x000000ffff048224 */ /* 0x000fc400078e0007 */
[----:B--2---:R0:W-:Y:S02]  /*16190*/  STS.U16 [R29+0x13c00], R5 ;  /* 0x013c00051d007388 */ /* 0x0041e40000000400 */
[----:B0-----:R-:W-:Y:S01]  /*161a0*/  @!P0 IMAD.MOV.U32 R5, RZ, RZ, R26 ;  /* 0x000000ffff058224 */ /* 0x001fe200078e001a */
[----:B---3--:R-:W-:Y:S01]  /*161b0*/  PRMT R0, RZ, 0x7610, R0 ;  /* 0x00007610ff007816 */ /* 0x008fe20000000000 */
[----:B------:R-:W2:Y:S04]  /*161c0*/  LDL R26, [R1+0xf94] ;  /* 0x000f9400011a7983 */ /* 0x000ea80000100800 */
[----:B------:R0:W3:Y:S04]  /*161d0*/  @!P0 LDG.E.U16 R6, [R4.64] ;  /* 0x0000000604068981 */ /* 0x0000e8000c1e1500 */
[----:B0-----:R-:W2:Y:S01]  /*161e0*/  LDL R5, [R1+0xfb0] ;  /* 0x000fb00001057983 */ /* 0x001ea20000100800 */
[----:B------:R-:W-:-:S05]  /*161f0*/  @!P0 IMAD.MOV.U32 R4, RZ, RZ, R8 ;  /* 0x000000ffff048224 */ /* 0x000fca00078e0008 */
[----:B--2---:R-:W2:Y:S04]  /*16200*/  @!P0 LDG.E.U16 R0, [R4.64] ;  /* 0x0000000604008981 */ /* 0x004ea8000c1e1500 */
[----:B---3--:R0:W-:Y:S04]  /*16210*/  STL [R1+0xf4], R6 ;  /* 0x0000f40601007387 */ /* 0x0081e80000100800 */
[----:B------:R1:W-:Y:S04]  /*16220*/  STS.U16 [R29+0x14c00], R28 ;  /* 0x014c001c1d007388 */ /* 0x0003e80000000400 */
[----:B0-----:R-:W3:Y:S04]  /*16230*/  LDL.LU R6, [R1+0x230] ;  /* 0x0002300001067983 */ /* 0x001ee80000300800 */
[----:B------:R-:W3:Y:S04]  /*16240*/  LDL R7, [R1+0xf84] ;  /* 0x000f840001077983 */ /* 0x000ee80000100800 */
[----:B-1----:R-:W3:Y:S04]  /*16250*/  LDL.LU R28, [R1+0xf74] ;  /* 0x000f7400011c7983 */ /* 0x002ee80000300800 */
[----:B------:R-:W3:Y:S04]  /*16260*/  LDL.LU R8, [R1+0x22c] ;  /* 0x00022c0001087983 */ /* 0x000ee80000300800 */
        /* <DEDUP_REMOVED lines=11> */
[----:B0-----:R-:W3:Y:S04]  /*16320*/  LDL.LU R4, [R1+0x18] ;  /* 0x0000180001047983 */ /* 0x001ee80000300800 */
[----:B------:R-:W3:Y:S04]  /*16330*/  LDL R5, [R1+0xf90] ;  /* 0x000f900001057983 */ /* 0x000ee80000100800 */
[----:B--2---:R0:W-:Y:S04]  /*16340*/  STL [R1+0xc0], R20 ;  /* 0x0000c01401007387 */ /* 0x0041e80000100800 */
[----:B0-----:R-:W2:Y:S04]  /*16350*/  LDL.LU R20, [R1+0x228] ;  /* 0x0002280001147983 */ /* 0x001ea80000300800 */
[----:B---3--:R0:W-:Y:S04]  /*16360*/  STS.U16 [R29+0x16c00], R4 ;  /* 0x016c00041d007388 */ /* 0x0081e80000000400 */
[----:B0-----:R-:W3:Y:S01]  /*16370*/  LDL.LU R29, [R1+0x3804] ;  /* 0x00380400011d7983 */ /* 0x001ee20000300800 */
[----:B------:R-:W-:-:S03]  /*16380*/  @!P0 IMAD.MOV.U32 R4, RZ, RZ, R26 ;  /* 0x000000ffff048224 */ /* 0x000fc600078e001a */
[----:B------:R-:W2:Y:S01]  /*16390*/  LDL.LU R26, [R1+0x224] ;  /* 0x00022400011a7983 */ /* 0x000ea20000300800 */
[----:B---3--:R-:W-:-:S06]  /*163a0*/  PRMT R29, RZ, 0x7610, R29 ;  /* 0x00007610ff1d7816 */ /* 0x008fcc000000001d */
[----:B------:R0:W3:Y:S04]  /*163b0*/  @!P0 LDG.E.U16 R29, [R4.64] ;  /* 0x00000006041d8981 */ /* 0x0000e8000c1e1500 */
[----:B0-----:R-:W0:Y:S02]  /*163c0*/  S2R R5, SR_TID.X ;  /* 0x0000000000057919 */ /* 0x001e240000002100 */
[----:B0-----:R-:W-:-:S05]  /*163d0*/  LOP3.LUT R5, R5, 0xff, RZ, 0xc0, !PT ;  /* 0x000000ff05057812 */ /* 0x001fca00078ec0ff */
[----:B------:R-:W-:-:S05]  /*163e0*/  IMAD.SHL.U32 R5, R5, 0x2, RZ ;  /* 0x0000000205057824 */ /* 0x000fca00078e00ff */
[----:B------:R-:W-:Y:S02]  /*163f0*/  LOP3.LUT R4, R5, 0x60, RZ, 0x3c, !PT ;  /* 0x0000006005047812 */ /* 0x000fe400078e3cff */
[----:B------:R-:W2:Y:S01]  /*16400*/  LDL R5, [R1+0xf80] ;  /* 0x000f800001057983 */ /* 0x000ea20000100800 */
[----:B------:R-:W-:-:S03]  /*16410*/  PRMT R14, RZ, 0x7610, R14 ;  /* 0x00007610ff0e7816 */ /* 0x000fc6000000000e */
[----:B------:R0:W-:Y:S02]  /*16420*/  STS.U16 [R4+0x17c00], R3 ;  /* 0x017c000304007388 */ /* 0x0001e40000000400 */
[----:B0-----:R-:W-:Y:S02]  /*16430*/  @!P0 IMAD.MOV.U32 R4, RZ, RZ, R7 ;  /* 0x000000ffff048224 */ /* 0x001fe400078e0007 */
[----:B------:R-:W3:Y:S04]  /*16440*/  LDL.LU R7, [R1+0x220] ;  /* 0x0002200001077983 */ /* 0x000ee80000300800 */
[----:B--2---:R-:W2:Y:S04]  /*16450*/  @!P0 LDG.E.U16 R14, [R4.64] ;  /* 0x00000006040e8981 */ /* 0x004ea8000c1e1500 */
[----:B--2---:R0:W-:Y:S04]  /*16460*/  STL [R1+0xa4], R14 ;  /* 0x0000a40e01007387 */ /* 0x0041e80000100800 */
[----:B0-----:R-:W2:Y:S04]  /*16470*/  LDL.LU R14, [R1+0x3800] ;  /* 0x00380000010e7983 */ /* 0x001ea80000300800 */
[----:B------:R-:W3:Y:S01]  /*16480*/  LDL R5, [R1+0xf70] ;  /* 0x000f700001057983 */ /* 0x000ee20000100800 */
[----:B------:R-:W-:Y:S01]  /*16490*/  @!P0 IMAD.MOV.U32 R4, RZ, RZ, R28 ;  /* 0x000000ffff048224 */ /* 0x000fe200078e001c */
[----:B--2---:R-:W-:-:S06]  /*164a0*/  PRMT R14, RZ, 0x7610, R14 ;  /* 0x00007610ff0e7816 */ /* 0x004fcc000000000e */
[----:B---3--:R-:W2:Y:S01]  /*164b0*/  @!P0 LDG.E.U16 R14, [R4.64] ;  /* 0x00000006040e8981 */ /* 0x008ea2000c1e1500 */
[----:B------:R-:W-:-:S05]  /*164c0*/  LOP3.LUT R0, R0, 0x70, RZ, 0x3c, !PT ;  /* 0x0000007000007812 */ /* 0x000fca00078e3cff */
[----:B----4-:R0:W-:Y:S04]  /*164d0*/  STS.U16 [R0+0x10e00], R25 ;  /* 0x010e001900007388 */ /* 0x0101e80000000400 */
[----:B0-----:R-:W3:Y:S04]  /*164e0*/  LDL.LU R25, [R1+0x70] ;  /* 0x0000700001197983 */ /* 0x001ee80000300800 */
[----:B------:R-:W-:Y:S04]  /*164f0*/  STL [R1+0x1380], R28 ;  /* 0x0013801c01007387 */ /* 0x000fe80000100800 */
[----:B--2---:R0:W-:Y:S04]  /*16500*/  STL [R1+0xa0], R14 ;  /* 0x0000a00e01007387 */ /* 0x0041e80000100800 */
[----:B0-----:R-:W2:Y:S04]  /*16510*/  LDL.LU R14, [R1+0x37fc] ;  /* 0x0037fc00010e7983 */ /* 0x001ea80000300800 */
[----:B------:R-:W4:Y:S04]  /*16520*/  LDL R4, [R1+0xd50] ;  /* 0x000d500001047983 */ /* 0x000f280000100800 */
[----:B------:R-:W4:Y:S01]  /*16530*/  LDL R5, [R1+0xf64] ;  /* 0x000f640001057983 */ /* 0x000f220000100800 */
[----:B--2---:R-:W-:-:S02]  /*16540*/  PRMT R14, RZ, 0x7610, R14 ;  /* 0x00007610ff0e7816 */ /* 0x004fc4000000000e */
[----:B----4-:R-:W-:-:S04]  /*16550*/  @!P0 LOP3.LUT R5, R5, R4, RZ, 0x3c, !PT ;  /* 0x0000000405058212 */ /* 0x010fc800078e3cff */
[----:B------:R-:W-:-:S04]  /*16560*/  @!P0 LOP3.LUT R4, R5, R4, RZ, 0x3c, !PT ;  /* 0x0000000405048212 */ /* 0x000fc800078e3cff */
[----:B------:R-:W-:-:S05]  /*16570*/  @!P0 LOP3.LUT R5, R5, R4, RZ, 0x3c, !PT ;  /* 0x0000000405058212 */ /* 0x000fca00078e3cff */
[----:B------:R-:W2:Y:S04]  /*16580*/  @!P0 LDG.E.U16 R14, [R4.64] ;  /* 0x00000006040e8981 */ /* 0x000ea8000c1e1500 */
[----:B------:R0:W-:Y:S04]  /*16590*/  STS.U16 [R0+0x11e00], R6 ;  /* 0x011e000600007388 */ /* 0x0001e80000000400 */
[----:B0-----:R-:W4:Y:S04]  /*165a0*/  LDL.LU R6, [R1+0x3c] ;  /* 0x00003c0001067983 */ /* 0x001f280000300800 */
        /* <DEDUP_REMOVED lines=8> */
[----:B------:R0:W2:Y:S04]  /*16630*/  @!P0 LDG.E.U16 R14, [R4.64] ;  /* 0x00000006040e8981 */ /* 0x0000a8000c1e1500 */
[----:B------:R1:W-:Y:S04]  /*16640*/  STS.U16 [R0+0x12e00], R8 ;  /* 0x012e000800007388 */ /* 0x0003e80000000400 */
[----:B-1----:R-:W3:Y:S04]  /*16650*/  LDL.LU R8, [R1+0x2c] ;  /* 0x00002c0001087983 */ /* 0x002ee80000300800 */
[----:B0-----:R-:W3:Y:S04]  /*16660*/  LDL R4, [R1+0xf54] ;  /* 0x000f540001047983 */ /* 0x001ee80000100800 */
[----:B------:R-:W3:Y:S04]  /*16670*/  LDL R5, [R1+0x1330] ;  /* 0x0013300001057983 */ /* 0x000ee80000100800 */
[----:B------:R-:W-:Y:S04]  /*16680*/  STS.U16 [R0+0x13e00], R20 ;  /* 0x013e001400007388 */ /* 0x000fe80000000400 */
[----:B--2---:R0:W-:Y:S04]  /*16690*/  STL [R1+0x98], R14 ;  /* 0x0000980e01007387 */ /* 0x0041e80000100800 */
[----:B0-----:R-:W2:Y:S04]  /*166a0*/  LDL.LU R14, [R1+0x38] ;  /* 0x00003800010e7983 */ /* 0x001ea80000300800 */
[----:B------:R-:W2:Y:S01]  /*166b0*/  LDL.LU R20, [R1+0x37f4] ;  /* 0x0037f40001147983 */ /* 0x000ea20000300800 */
[----:B---3--:R-:W-:-:S04]  /*166c0*/  @!P0 LOP3.LUT R5, R5, R4, RZ, 0x3c, !PT ;  /* 0x0000000405058212 */ /* 0x008fc800078e3cff */
[----:B------:R-:W-:-:S04]  /*166d0*/  @!P0 LOP3.LUT R4, R5, R4, RZ, 0x3c, !PT ;  /* 0x0000000405048212 */ /* 0x000fc800078e3cff */
[----:B------:R-:W-:Y:S02]  /*166e0*/  @!P0 LOP3.LUT R5, R5, R4, RZ, 0x3c, !PT ;  /* 0x0000000405058212 */ /* 0x000fe400078e3cff */
[----:B--2---:R-:W-:-:S06]  /*166f0*/  PRMT R20, RZ, 0x7610, R20 ;  /* 0x00007610ff147816 */ /* 0x004fcc0000000014 */
[----:B------:R0:W2:Y:S04]  /*16700*/  @!P0 LDG.E.U16 R20, [R4.64] ;  /* 0x0000000604148981 */ /* 0x0000a8000c1e1500 */
[----:B------:R-:W-:Y:S04]  /*16710*/  STS.U16 [R0+0x14e00], R26 ;  /* 0x014e001a00007388 */ /* 0x000fe80000000400 */
[----:B0-----:R-:W3:Y:S04]  /*16720*/  LDL R4, [R1+0xf4c] ;  /* 0x000f4c0001047983 */ /* 0x001ee80000100800 */
[----:B------:R-:W3:Y:S04]  /*16730*/  LDL R5, [R1+0x1328] ;  /* 0x0013280001057983 */ /* 0x000ee80000100800 */
        /* <DEDUP_REMOVED lines=28> */
[----:B------:R0:W-:Y:S04]  /*16900*/  STS.U16 [R0+0x16e00], R25 ;  /* 0x016e001900007388 */ /* 0x0001e80000000400 */
[----:B0-----:R-:W3:Y:S04]  /*16910*/  LDL.LU R25, [R1+0x48] ;  /* 0x0000480001197983 */ /* 0x001ee80000300800 */
[----:B----4-:R-:W-:Y:S04]  /*16920*/  STS.U16 [R0+0x17e00], R6 ;  /* 0x017e000600007388 */ /* 0x010fe80000000400 */
[----:B--2---:R0:W-:Y:S04]  /*16930*/  STL [R1+0x88], R7 ;  /* 0x0000880701007387 */ /* 0x0041e80000100800 */
[----:B0-----:R-:W2:Y:S04]  /*16940*/  LDL.LU R7, [R1+0x37e4] ;  /* 0x0037e40001077983 */ /* 0x001ea80000300800 */
[----:B------:R-:W4:Y:S04]  /*16950*/  LDL R4, [R1+0x12f8] ;  /* 0x0012f80001047983 */ /* 0x000f280000100800 */
[----:B------:R-:W4:Y:S04]  /*16960*/  LDL R5, [R1+0x12fc] ;  /* 0x0012fc0001057983 */ /* 0x000f280000100800 */
[----:B------:R-:W2:Y:S04]  /*16970*/  LDL.LU R0, [R1+0x37e0] ;  /* 0x0037e00001007983 */ /* 0x000ea80000300800 */
[----:B------:R-:W3:Y:S01]  /*16980*/  LDL.LU R6, [R1+0x50] ;  /* 0x0000500001067983 */ /* 0x000ee20000300800 */
[----:B----4-:R-:W-:-:S04]  /*16990*/  @!P0 LOP3.LUT R5, R5, R4, RZ, 0x3c, !PT ;  /* 0x0000000405058212 */ /* 0x010fc800078e3cff */
[C---:B------:R-:W-:Y:S02]  /*169a0*/  @!P0 LOP3.LUT R4, R5.reuse, R4, RZ, 0x3c, !PT ;  /* 0x0000000405048212 */ /* 0x040fe400078e3cff */
[----:B--2---:R-:W-:Y:S02]  /*169b0*/  PRMT R0, RZ, 0x7610, R0 ;  /* 0x00007610ff007816 */ /* 0x004fe40000000000 */
[----:B------:R-:W-:-:S05]  /*169c0*/  @!P0 LOP3.LUT R5, R5, R4, RZ, 0x3c, !PT ;  /* 0x0000000405058212 */ /* 0x000fca00078e3cff */
[----:B------:R-:W2:Y:S04]  /*169d0*/  @!P0 LDG.E.U16 R0, [R4.64] ;  /* 0x0000000604008981 */ /* 0x000ea8000c1e1500 */
[----:B--2---:R0:W-:Y:S04]  /*169e0*/  STL [R1+0x84], R0 ;  /* 0x0000840001007387 */ /* 0x0041e80000100800 */
[----:B0-----:R-:W2:Y:S04]  /*169f0*/  LDL.LU R0, [R1+0x37dc] ;  /* 0x0037dc0001007983 */ /* 0x001ea80000300800 */
[----:B------:R-:W4:Y:S04]  /*16a00*/  LDL R4, [R1+0x12e8] ;  /* 0x0012e80001047983 */ /* 0x000f280000100800 */
[----:B------:R-:W4:Y:S04]  /*16a10*/  LDL R5, [R1+0x12ec] ;  /* 0x0012ec0001057983 */ /* 0x000f280000100800 */
[----:B--2---:R0:W-:Y:S04]  /*16a20*/  STS.U16 [R0], R8 ;  /* 0x0000000800007388 */ /* 0x0041e80000000400 */
[----:B0-----:R-:W2:Y:S01]  /*16a30*/  LDL.LU R8, [R1+0x37d8] ;  /* 0x0037d80001087983 */ /* 0x001ea20000300800 */
[----:B----4-:R-:W-:-:S04]  /*16a40*/  @!P0 LOP3.LUT R5, R5, R4, RZ, 0x3c, !PT ;  /* 0x0000000405058212 */ /* 0x010fc800078e3cff */
[----:B------:R-:W-:-:S04]  /*16a50*/  @!P0 LOP3.LUT R4, R5, R4, RZ, 0x3c, !PT ;  /* 0x0000000405048212 */ /* 0x000fc800078e3cff */
[----:B------:R-:W-:Y:S02]  /*16a60*/  @!P0 LOP3.LUT R5, R5, R4, RZ, 0x3c, !PT ;  /* 0x0000000405058212 */ /* 0x000fe400078e3cff */
[----:B--2---:R-:W-:-:S06]  /*16a70*/  PRMT R8, RZ, 0x7610, R8 ;  /* 0x00007610ff087816 */ /* 0x004fcc0000000008 */
[----:B------:R-:W2:Y:S04]  /*16a80*/  @!P0 LDG.E.U16 R8, [R4.64] ;  /* 0x0000000604088981 */ /* 0x000ea8000c1e1500 */
        /* <DEDUP_REMOVED lines=14> */
[----:B------:R-:W3:Y:S04]  /*16b70*/  LDL R5, [R1+0x12cc] ;  /* 0x0012cc0001057983 */ /* 0x000ee80000100800 */
[----:B------:R0:W-:Y:S04]  /*16b80*/  STS.U16 [R0+0x800], R20 ;  /* 0x0008001400007388 */ /* 0x0001e80000000400 */
[----:B0-----:R-:W4:Y:S01]  /*16b90*/  LDL.LU R20, [R1+0x60] ;  /* 0x0000600001147983 */ /* 0x001f220000300800 */
[----:B--2---:R-:W-:-:S02]  /*16ba0*/  PRMT R8, RZ, 0x7610, R8 ;  /* 0x00007610ff087816 */ /* 0x004fc40000000008 */
[----:B---3--:R-:W-:-:S04]  /*16bb0*/  @!P0 LOP3.LUT R5, R5, R4, RZ, 0x3c, !PT ;  /* 0x0000000405058212 */ /* 0x008fc800078e3cff */
[----:B------:R-:W-:-:S04]  /*16bc0*/  @!P0 LOP3.LUT R4, R5, R4, RZ, 0x3c, !PT ;  /* 0x0000000405048212 */ /* 0x000fc800078e3cff */
[----:B------:R-:W-:-:S05]  /*16bd0*/  @!P0 LOP3.LUT R5, R5, R4, RZ, 0x3c, !PT ;  /* 0x0000000405058212 */ /* 0x000fca00078e3cff */
[----:B------:R0:W2:Y:S04]  /*16be0*/  @!P0 LDG.E.U16 R8, [R4.64] ;  /* 0x0000000604088981 */ /* 0x0000a8000c1e1500 */
[----:B0-----:R-:W3:Y:S04]  /*16bf0*/  LDL R4, [R1+0x12b8] ;  /* 0x0012b80001047983 */ /* 0x001ee80000100800 */
[----:B------:R-:W3:Y:S01]  /*16c00*/  LDL R5, [R1+0x12bc] ;  /* 0x0012bc0001057983 */ /* 0x000ee20000100800 */
[----:B------:R-:W-:Y:S02]  /*16c10*/  PRMT R7, RZ, 0x7610, R7 ;  /* 0x00007610ff077816 */ /* 0x000fe40000000007 */
[----:B---3--:R-:W-:-:S04]  /*16c20*/  @!P0 LOP3.LUT R5, R5, R4, RZ, 0x3c, !PT ;  /* 0x0000000405058212 */ /* 0x008fc800078e3cff */
[----:B------:R-:W-:-:S04]  /*16c30*/  @!P0 LOP3.LUT R4, R5, R4, RZ, 0x3c, !PT ;  /* 0x0000000405048212 */ /* 0x000fc800078e3cff */
[----:B------:R-:W-:-:S05]  /*16c40*/  @!P0 LOP3.LUT R5, R5, R4, RZ, 0x3c, !PT ;  /* 0x0000000405058212 */ /* 0x000fca00078e3cff */
[----:B------:R-:W3:Y:S04]  /*16c50*/  @!P0 LDG.E.U16 R7, [R4.64] ;  /* 0x0000000604078981 */ /* 0x000ee8000c1e1500 */
[----:B--2---:R0:W-:Y:S04]  /*16c60*/  STL [R1+0x78], R8 ;  /* 0x0000780801007387 */ /* 0x0041e80000100800 */
[----:B------:R1:W-:Y:S04]  /*16c70*/  STS.U16 [R0+0xc00], R26 ;  /* 0x000c001a00007388 */ /* 0x0003e80000000400 */
[----:B0-----:R-:W2:Y:S04]  /*16c80*/  LDL R8, [R1+0x128c] ;  /* 0x00128c0001087983 */ /* 0x001ea80000100800 */
[----:B-1----:R-:W2:Y:S04]  /*16c90*/  LDL.LU R26, [R1+0x5c] ;  /* 0x00005c00011a7983 */ /* 0x002ea80000300800 */
[----:B---3--:R0:W-:Y:S04]  /*16ca0*/  STL [R1+0x74], R7 ;  /* 0x0000740701007387 */ /* 0x0081e80000100800 */
[----:B0-----:R-:W3:Y:S04]  /*16cb0*/  LDL.LU R7, [R1+0x37cc] ;  /* 0x0037cc0001077983 */ /* 0x001ee80000300800 */
[----:B------:R-:W2:Y:S04]  /*16cc0*/  LDL R4, [R1+0x12a8] ;  /* 0x0012a80001047983 */ /* 0x000ea80000100800 */
[----:B------:R-:W2:Y:S01]  /*16cd0*/  LDL R5, [R1+0x12ac] ;  /* 0x0012ac0001057983 */ /* 0x000ea20000100800 */
[----:B---3--:R-:W-:-:S02]  /*16ce0*/  PRMT R7, RZ, 0x7610, R7 ;  /* 0x00007610ff077816 */ /* 0x008fc40000000007 */
[----:B--2---:R-:W-:-:S04]  /*16cf0*/  @!P0 LOP3.LUT R5, R5, R4, RZ, 0x3c, !PT ;  /* 0x0000000405058212 */ /* 0x004fc800078e3cff */
[----:B------:R-:W-:-:S04]  /*16d00*/  @!P0 LOP3.LUT R4, R5, R4, RZ, 0x3c, !PT ;  /* 0x0000000405048212 */ /* 0x000fc800078e3cff */
[----:B------:R-:W-:-:S05]  /*16d10*/  @!P0 LOP3.LUT R5, R5, R4, RZ, 0x3c, !PT ;  /* 0x0000000405058212 */ /* 0x000fca00078e3cff */
[----:B------:R-:W2:Y:S04]  /*16d20*/  @!P0 LDG.E.U16 R7, [R4.64] ;  /* 0x0000000604078981 */ /* 0x000ea8000c1e1500 */
[----:B------:R0:W-:Y:S04]  /*16d30*/  STS.U16 [R0+0x1000], R25 ;  /* 0x0010001900007388 */ /* 0x0001e80000000400 */
[----:B0-----:R-:W3:Y:S04]  /*16d40*/  LDL.LU R25, [R1+0x58] ;  /* 0x0000580001197983 */ /* 0x001ee80000300800 */
        /* <DEDUP_REMOVED lines=11> */
[----:B0-----:R-:W3:Y:S04]  /*16e00*/  LDL.LU R4, [R1+0x68] ;  /* 0x0000680001047983 */ /* 0x001ee80000300800 */
[----:B------:R-:W2:Y:S01]  /*16e10*/  LDL R5, [R1+0x1288] ;  /* 0x0012880001057983 */ /* 0x000ea20000100800 */
[----:B------:R-:W-:-:S03]  /*16e20*/  PRMT R19, RZ, 0x7610, R19 ;  /* 0x00007610ff137816 */ /* 0x000fc60000000013 */
[----:B---3--:R0:W-:Y:S02]  /*16e30*/  STS.U16 [R0+0x1800], R4 ;  /* 0x0018000400007388 */ /* 0x0081e40000000400 */
[----:B0-----:R-:W-:-:S05]  /*16e40*/  @!P0 IMAD.MOV.U32 R4, RZ, RZ, R8 ;  /* 0x000000ffff048224 */ /* 0x001fca00078e0008 */
[----:B--2---:R-:W2:Y:S04]  /*16e50*/  @!P0 LDG.E.U16 R19, [R4.64] ;  /* 0x0000000604138981 */ /* 0x004ea8000c1e1500 */
[----:B------:R0:W-:Y:S04]  /*16e60*/  STL [R1+0x6c], R7 ;  /* 0x00006c0701007387 */ /* 0x0001e80000100800 */
[----:B0-----:R-:W3:Y:S04]  /*16e70*/  LDL.LU R7, [R1+0xb0] ;  /* 0x0000b00001077983 */ /* 0x001ee80000300800 */
        /* <DEDUP_REMOVED lines=10> */
[----:B----4-:R0:W-:Y:S04]  /*16f20*/  STS.U16 [R0+0x1c00], R14 ;  /* 0x001c000e00007388 */ /* 0x0101e80000000400 */
[----:B0-----:R-:W3:Y:S04]  /*16f30*/  LDL.LU R14, [R1+0xa8] ;  /* 0x0000a800010e7983 */ /* 0x001ee80000300800 */
        /* <DEDUP_REMOVED lines=33> */
[----:B------:R-:W-:Y:S04]  /*17150*/  STS.U16 [R0+0x2c00], R6 ;  /* 0x002c000600007388 */ /* 0x000fe80000000400 */
[----:B--2---:R0:W-:Y:S04]  /*17160*/  STL [R1+0x58], R25 ;  /* 0x0000581901007387 */ /* 0x0041e80000100800 */
[----:B0-----:R-:W2:Y:S04]  /*17170*/  LDL.LU R25, [R1+0x37b0] ;  /* 0x0037b00001197983 */ /* 0x001ea80000300800 */
[----:B------:R-:W3:Y:S04]  /*17180*/  LDL R4, [R1+0x1238] ;  /* 0x0012380001047983 */ /* 0x000ee80000100800 */
[----:B------:R-:W3:Y:S04]  /*17190*/  LDL R5, [R1+0x123c] ;  /* 0x00123c0001057983 */ /* 0x000ee80000100800 */
[----:B------:R-:W2:Y:S01]  /*171a0*/  LDL.LU R6, [R1+0x37ac] ;  /* 0x0037ac0001067983 */ /* 0x000ea20000300800 */
[----:B---3--:R-:W-:-:S04]  /*171b0*/  @!P0 LOP3.LUT R5, R5, R4, RZ, 0x3c, !PT ;  /* 0x0000000405058212 */ /* 0x008fc800078e3cff */
[C---:B------:R-:W-:Y:S02]  /*171c0*/  @!P0 LOP3.LUT R4, R5.reuse, R4, RZ, 0x3c, !PT ;  /* 0x0000000405048212 */ /* 0x040fe400078e3cff */
[----:B--2---:R-:W-:Y:S02]  /*171d0*/  PRMT R6, RZ, 0x7610, R6 ;  /* 0x00007610ff067816 */ /* 0x004fe40000000006 */
        /* <DEDUP_REMOVED lines=24> */
[----:B--2---:R0:W-:Y:S04]  /*17360*/  STL [R1+0x4c], R8 ;  /* 0x00004c0801007387 */ /* 0x0041e80000100800 */
[----:B0-----:R-:W2:Y:S04]  /*17370*/  LDL.LU R8, [R1+0x3798] ;  /* 0x0037980001087983 */ /* 0x001ea80000300800 */
[----:B------:R-:W3:Y:S04]  /*17380*/  LDL R4, [R1+0x1208] ;  /* 0x0012080001047983 */ /* 0x000ee80000100800 */
[----:B------:R-:W3:Y:S01]  /*17390*/  LDL R5, [R1+0x120c] ;  /* 0x00120c0001057983 */ /* 0x000ee20000100800 */
[----:B------:R-:W-:-:S03]  /*173a0*/  PRMT R23, RZ, 0x7610, R23 ;  /* 0x00007610ff177816 */ /* 0x000fc60000000017 */
[----:B------:R0:W-:Y:S04]  /*173b0*/  STS.U16 [R0+0x3800], R14 ;  /* 0x0038000e00007388 */ /* 0x0001e80000000400 */
[----:B0-----:R-:W2:Y:S01]  /*173c0*/  LDL.LU R14, [R1+0x3794] ;  /* 0x00379400010e7983 */ /* 0x001ea20000300800 */
[----:B---3--:R-:W-:-:S04]  /*173d0*/  @!P0 LOP3.LUT R5, R5, R4, RZ, 0x3c, !PT ;  /* 0x0000000405058212 */ /* 0x008fc800078e3cff */
[----:B------:R-:W-:-:S04]  /*173e0*/  @!P0 LOP3.LUT R4, R5, R4, RZ, 0x3c, !PT ;  /* 0x0000000405048212 */ /* 0x000fc800078e3cff */
[----:B------:R-:W-:-:S05]  /*173f0*/  @!P0 LOP3.LUT R5, R5, R4, RZ, 0x3c, !PT ;  /* 0x0000000405058212 */ /* 0x000fca00078e3cff */
[----:B------:R0:W3:Y:S04]  /*17400*/  @!P0 LDG.E.U16 R23, [R4.64] ;  /* 0x0000000604178981 */ /* 0x0000e8000c1e1500 */
[----:B0-----:R-:W2:Y:S04]  /*17410*/  LDL R4, [R1+0x11f8] ;  /* 0x0011f80001047983 */ /* 0x001ea80000100800 */
[----:B------:R-:W2:Y:S01]  /*17420*/  LDL R5, [R1+0x11fc] ;  /* 0x0011fc0001057983 */ /* 0x000ea20000100800 */
[----:B------:R-:W-:-:S03]  /*17430*/  PRMT R28, RZ, 0x7610, R28 ;  /* 0x00007610ff1c7816 */ /* 0x000fc6000000001c */
[----:B----4-:R-:W-:Y:S04]  /*17440*/  STS.U16 [R0+0x3c00], R20 ;  /* 0x003c001400007388 */ /* 0x010fe80000000400 */
[----:B---3--:R0:W-:Y:S04]  /*17450*/  STL [R1+0x48], R23 ;  /* 0x0000481701007387 */ /* 0x0081e80000100800 */
[----:B0-----:R-:W3:Y:S01]  /*17460*/  LDL R23, [R1+0x11cc] ;  /* 0x0011cc0001177983 */ /* 0x001ee20000100800 */
[----:B--2---:R-:W-:-:S03]  /*17470*/  @!P0 LOP3.LUT R5, R5, R4, RZ, 0x3c, !PT ;  /* 0x0000000405058212 */ /* 0x004fc600078e3cff */
[----:B------:R-:W2:Y:S01]  /*17480*/  LDL.LU R20, [R1+0x3790] ;  /* 0x0037900001147983 */ /* 0x000ea20000300800 */
[----:B------:R-:W-:-:S04]  /*17490*/  @!P0 LOP3.LUT R4, R5, R4, RZ, 0x3c, !PT ;  /* 0x0000000405048212 */ /* 0x000fc800078e3cff */
[----:B------:R-:W-:-:S05]  /*174a0*/  @!P0 LOP3.LUT R5, R5, R4, RZ, 0x3c, !PT ;  /* 0x0000000405058212 */ /* 0x000fca00078e3cff */
[----:B------:R0:W4:Y:S04]  /*174b0*/  @!P0 LDG.E.U16 R28, [R4.64] ;  /* 0x00000006041c8981 */ /* 0x000128000c1e1500 */
[----:B0-----:R-:W2:Y:S04]  /*174c0*/  LDL R4, [R1+0x11e8] ;  /* 0x0011e80001047983 */ /* 0x001ea80000100800 */
[----:B------:R-:W2:Y:S01]  /*174d0*/  LDL R5, [R1+0x11ec] ;  /* 0x0011ec0001057983 */ /* 0x000ea20000100800 */
[----:B------:R-:W-:-:S03]  /*174e0*/  PRMT R25, RZ, 0x7610, R25 ;  /* 0x00007610ff197816 */ /* 0x000fc60000000019 */
[----:B------:R-:W-:Y:S04]  /*174f0*/  STS.U16 [R0+0x4000], R26 ;  /* 0x0040001a00007388 */ /* 0x000fe80000000400 */
[----:B----4-:R0:W-:Y:S04]  /*17500*/  STL [R1+0x44], R28 ;  /* 0x0000441c01007387 */ /* 0x0101e80000100800 */
[----:B0-----:R-:W4:Y:S01]  /*17510*/  LDL R28, [R1+0x11bc] ;  /* 0x0011bc00011c7983 */ /* 0x001f220000100800 */
[----:B--2---:R-:W-:-:S03]  /*17520*/  @!P0 LOP3.LUT R5, R5, R4, RZ, 0x3c, !PT ;  /* 0x0000000405058212 */ /* 0x004fc600078e3cff */
[----:B------:R-:W2:Y:S01]  /*17530*/  LDL.LU R26, [R1+0x378c] ;  /* 0x00378c00011a7983 */ /* 0x000ea20000300800 */
[----:B------:R-:W-:-:S04]  /*17540*/  @!P0 LOP3.LUT R4, R5, R4, RZ, 0x3c, !PT ;  /* 0x0000000405048212 */ /* 0x000fc800078e3cff */
[----:B------:R-:W-:-:S05]  /*17550*/  @!P0 LOP3.LUT R5, R5, R4, RZ, 0x3c, !PT ;  /* 0x0000000405058212 */ /* 0x000fca00078e3cff */
[----:B------:R0:W2:Y:S04]  /*17560*/  @!P0 LDG.E.U16 R25, [R4.64] ;  /* 0x0000000604198981 */ /* 0x0000a8000c1e1500 */
[----:B0-----:R-:W2:Y:S04]  /*17570*/  LDL R4, [R1+0x11d8] ;  /* 0x0011d80001047983 */ /* 0x001ea80000100800 */
[----:B------:R-:W2:Y:S01]  /*17580*/  LDL R5, [R1+0x11dc] ;  /* 0x0011dc0001057983 */ /* 0x000ea20000100800 */
[----:B------:R-:W-:Y:S02]  /*17590*/  PRMT R20, RZ, 0x7610, R20 ;  /* 0x00007610ff147816 */ /* 0x000fe40000000014 */
[----:B--2---:R-:W-:-:S04]  /*175a0*/  @!P0 LOP3.LUT R5, R5, R4, RZ, 0x3c, !PT ;  /* 0x0000000405058212 */ /* 0x004fc800078e3cff */
[----:B------:R-:W-:-:S04]  /*175b0*/  @!P0 LOP3.LUT R4, R5, R4, RZ, 0x3c, !PT ;  /* 0x0000000405048212 */ /* 0x000fc800078e3cff */
[----:B------:R-:W-:-:S05]  /*175c0*/  @!P0 LOP3.LUT R5, R5, R4, RZ, 0x3c, !PT ;  /* 0x0000000405058212 */ /* 0x000fca00078e3cff */
[----:B------:R-:W2:Y:S04]  /*175d0*/  @!P0 LDG.E.U16 R20, [R4.64] ;  /* 0x0000000604148981 */ /* 0x000ea8000c1e1500 */
[----:B------:R0:W-:Y:S04]  /*175e0*/  STL [R1+0x40], R25 ;  /* 0x0000401901007387 */ /* 0x0001e80000100800 */
[----:B0-----:R-:W3:Y:S04]  /*175f0*/  LDL.LU R25, [R1+0xc] ;  /* 0x00000c0001197983 */ /* 0x001ee80000300800 */
[----:B--2---:R0:W-:Y:S04]  /*17600*/  STL [R1+0x3c], R20 ;  /* 0x00003c1401007387 */ /* 0x0041e80000100800 */
[----:B0-----:R-:W2:Y:S04]  /*17610*/  LDL.LU R20, [R1+0x3788] ;  /* 0x0037880001147983 */ /* 0x001ea80000300800 */
[----:B------:R-:W2:Y:S01]  /*17620*/  LDL R5, [R1+0x11c8] ;  /* 0x0011c80001057983 */ /* 0x000ea20000100800 */
[----:B------:R-:W-:Y:S01]  /*17630*/  PRMT R14, RZ, 0x7610, R14 ;  /* 0x00007610ff0e7816 */ /* 0x000fe2000000000e */
[----:B---3--:R-:W-:-:S02]  /*17640*/  @!P0 IMAD.MOV.U32 R4, RZ, RZ, R23 ;  /* 0x000000ffff048224 */ /* 0x008fc400078e0017 */
[----:B------:R-:W3:Y:S04]  /*17650*/  LDL R23, [R1+0x118c] ;  /* 0x00118c0001177983 */ /* 0x000ee80000100800 */
[----:B--2---:R-:W2:Y:S01]  /*17660*/  @!P0 LDG.E.U16 R14, [R4.64] ;  /* 0x00000006040e8981 */ /* 0x004ea2000c1e1500 */
[----:B------:R-:W-:-:S03]  /*17670*/  PRMT R8, RZ, 0x7610, R8 ;  /* 0x00007610ff087816 */ /* 0x000fc60000000008 */
[----:B--2---:R0:W-:Y:S04]  /*17680*/  STL [R1+0x38], R14 ;  /* 0x0000380e01007387 */ /* 0x0041e80000100800 */
[----:B0-----:R-:W2:Y:S04]  /*17690*/  LDL.LU R14, [R1+0x3784] ;  /* 0x00378400010e7983 */ /* 0x001ea80000300800 */
[----:B------:R-:W2:Y:S01]  /*176a0*/  LDL R5, [R1+0x11b8] ;  /* 0x0011b80001057983 */ /* 0x000ea20000100800 */
[----:B----4-:R-:W-:-:S03]  /*176b0*/  @!P0 IMAD.MOV.U32 R4, RZ, RZ, R28 ;  /* 0x000000ffff048224 */ /* 0x010fc600078e001c */
[----:B------:R-:W4:Y:S04]  /*176c0*/  LDL R28, [R1+0x117c] ;  /* 0x00117c00011c7983 */ /* 0x000f280000100800 */
[----:B--2---:R-:W2:Y:S04]  /*176d0*/  @!P0 LDG.E.U16 R8, [R4.64] ;  /* 0x0000000604088981 */ /* 0x004ea8000c1e1500 */
[----:B--2---:R0:W-:Y:S04]  /*176e0*/  STL [R1+0x34], R8 ;  /* 0x0000340801007387 */ /* 0x0041e80000100800 */
[----:B0-----:R-:W2:Y:S04]  /*176f0*/  LDL.LU R8, [R1+0x3780] ;  /* 0x0037800001087983 */ /* 0x001ea80000300800 */
[----:B------:R-:W2:Y:S04]  /*17700*/  LDL R4, [R1+0x11a8] ;  /* 0x0011a80001047983 */ /* 0x000ea80000100800 */
[----:B------:R-:W2:Y:S01]  /*17710*/  LDL R5, [R1+0x11ac] ;  /* 0x0011ac0001057983 */ /* 0x000ea20000100800 */
[----:B------:R-:W-:-:S02]  /*17720*/  PRMT R7, RZ, 0x7610, R7 ;  /* 0x00007610ff077816 */ /* 0x000fc40000000007 */
[----:B--2---:R-:W-:-:S04]  /*17730*/  @!P0 LOP3.LUT R5, R5, R4, RZ, 0x3c, !PT ;  /* 0x0000000405058212 */ /* 0x004fc800078e3cff */
[----:B------:R-:W-:-:S04]  /*17740*/  @!P0 LOP3.LUT R4, R5, R4, RZ, 0x3c, !PT ;  /* 0x0000000405048212 */ /* 0x000fc800078e3cff */
[----:B------:R-:W-:-:S05]  /*17750*/  @!P0 LOP3.LUT R5, R5, R4, RZ, 0x3c, !PT ;  /* 0x0000000405058212 */ /* 0x000fca00078e3cff */
[----:B------:R-:W2:Y:S04]  /*17760*/  @!P0 LDG.E.U16 R7, [R4.64] ;  /* 0x0000000604078981 */ /* 0x000ea8000c1e1500 */
        /* <DEDUP_REMOVED lines=8> */
[----:B------:R-:W2:Y:S01]  /*177f0*/  @!P0 LDG.E.U16 R6, [R4.64] ;  /* 0x0000000604068981 */ /* 0x000ea2000c1e1500 */
[----:B------:R-:W-:-:S03]  /*17800*/  PRMT R19, RZ, 0x7610, R19 ;  /* 0x00007610ff137816 */ /* 0x000fc60000000013 */
[----:B--2---:R0:W-:Y:S04]  /*17810*/  STL [R1+0x2c], R6 ;  /* 0x00002c0601007387 */ /* 0x0041e80000100800 */
[----:B0-----:R-:W2:Y:S04]  /*17820*/  LDL.LU R6, [R1+0x3778] ;  /* 0x0037780001067983 */ /* 0x001ea80000300800 */
[----:B------:R-:W2:Y:S01]  /*17830*/  LDL R5, [R1+0x1188] ;  /* 0x0011880001057983 */ /* 0x000ea20000100800 */
[----:B---3--:R-:W-:-:S03]  /*17840*/  @!P0 IMAD.MOV.U32 R4, RZ, RZ, R23 ;  /* 0x000000ffff048224 */ /* 0x008fc600078e0017 */
[----:B------:R-:W3:Y:S04]  /*17850*/  LDL R23, [R1+0x114c] ;  /* 0x00114c0001177983 */ /* 0x000ee80000100800 */
[----:B--2---:R-:W2:Y:S04]  /*17860*/  @!P0 LDG.E.U16 R19, [R4.64] ;  /* 0x0000000604138981 */ /* 0x004ea8000c1e1500 */
[----:B--2---:R0:W-:Y:S04]  /*17870*/  STL [R1+0x28], R19 ;  /* 0x0000281301007387 */ /* 0x0041e80000100800 */
[----:B0-----:R-:W2:Y:S04]  /*17880*/  LDL.LU R19, [R1+0x3774] ;  /* 0x0037740001137983 */ /* 0x001ea80000300800 */
[----:B------:R-:W3:Y:S04]  /*17890*/  LDL.LU R4, [R1+0xb8] ;  /* 0x0000b80001047983 */ /* 0x000ee80000300800 */
[----:B------:R-:W4:Y:S01]  /*178a0*/  LDL R5, [R1+0x1178] ;  /* 0x0011780001057983 */ /* 0x000f220000100800 */
[----:B--2---:R-:W-:-:S03]  /*178b0*/  PRMT R19, RZ, 0x7610, R19 ;  /* 0x00007610ff137816 */ /* 0x004fc60000000013 */
[----:B---3--:R4:W-:Y:S02]  /*178c0*/  STS.U16 [R0+0x5c00], R4 ;  /* 0x005c000400007388 */ /* 0x0089e40000000400 */
[----:B----4-:R-:W-:Y:S02]  /*178d0*/  @!P0 IMAD.MOV.U32 R4, RZ, RZ, R28 ;  /* 0x000000ffff048224 */ /* 0x010fe400078e001c */
[----:B------:R-:W2:Y:S04]  /*178e0*/  LDL R28, [R1+0x113c] ;  /* 0x00113c00011c7983 */ /* 0x000ea80000100800 */
[----:B------:R-:W3:Y:S04]  /*178f0*/  @!P0 LDG.E.U16 R19, [R4.64] ;  /* 0x0000000604138981 */ /* 0x000ee8000c1e1500 */
[----:B------:R-:W-:Y:S04]  /*17900*/  STS.U16 [R0+0x6000], R25 ;  /* 0x0060001900007388 */ /* 0x000fe80000000400 */
[----:B---3--:R0:W-:Y:S04]  /*17910*/  STL [R1+0x24], R19 ;  /* 0x0000241301007387 */ /* 0x0081e80000100800 */
[----:B0-----:R-:W3:Y:S04]  /*17920*/  LDL.LU R19, [R1+0x3770] ;  /* 0x0037700001137983 */ /* 0x001ee80000300800 */
[----:B------:R-:W4:Y:S04]  /*17930*/  LDL R4, [R1+0x1168] ;  /* 0x0011680001047983 */ /* 0x000f280000100800 */
[----:B------:R-:W4:Y:S04]  /*17940*/  LDL R5, [R1+0x116c] ;  /* 0x00116c0001057983 */ /* 0x000f280000100800 */
[----:B------:R-:W2:Y:S01]  /*17950*/  LDL.LU R25, [R1+0x376c] ;  /* 0x00376c0001197983 */ /* 0x000ea20000300800 */
        /* <DEDUP_REMOVED lines=8> */
[----:B------:R-:W4:Y:S01]  /*179e0*/  LDL R5, [R1+0x115c] ;  /* 0x00115c0001057983 */ /* 0x000f220000100800 */
[----:B---3--:R-:W-:-:S02]  /*179f0*/  PRMT R19, RZ, 0x7610, R19 ;  /* 0x00007610ff137816 */ /* 0x008fc40000000013 */
[----:B----4-:R-:W-:-:S04]  /*17a00*/  @!P0 LOP3.LUT R5, R5, R4, RZ, 0x3c, !PT ;  /* 0x0000000405058212 */ /* 0x010fc800078e3cff */
[----:B------:R-:W-:-:S04]  /*17a10*/  @!P0 LOP3.LUT R4, R5, R4, RZ, 0x3c, !PT ;  /* 0x0000000405048212 */ /* 0x000fc800078e3cff */
[----:B------:R-:W-:-:S05]  /*17a20*/  @!P0 LOP3.LUT R5, R5, R4, RZ, 0x3c, !PT ;  /* 0x0000000405058212 */ /* 0x000fca00078e3cff */
[----:B------:R-:W3:Y:S01]  /*17a30*/  @!P0 LDG.E.U16 R19, [R4.64] ;  /* 0x0000000604138981 */ /* 0x000ee2000c1e1500 */
[----:B------:R-:W-:-:S03]  /*17a40*/  PRMT R13, RZ, 0x7610, R13 ;  /* 0x00007610ff0d7816 */ /* 0x000fc6000000000d */
[----:B---3--:R0:W-:Y:S04]  /*17a50*/  STL [R1+0x1c], R19 ;  /* 0x00001c1301007387 */ /* 0x0081e80000100800 */
[----:B0-----:R-:W3:Y:S04]  /*17a60*/  LDL.LU R19, [R1+0x3764] ;  /* 0x0037640001137983 */ /* 0x001ee80000300800 */
[----:B------:R-:W4:Y:S01]  /*17a70*/  LDL R5, [R1+0x1148] ;  /* 0x0011480001057983 */ /* 0x000f220000100800 */
[----:B------:R-:W-:-:S03]  /*17a80*/  @!P0 IMAD.MOV.U32 R4, RZ, RZ, R23 ;  /* 0x000000ffff048224 */ /* 0x000fc600078e0017 */
[----:B------:R-:W2:Y:S04]  /*17a90*/  LDL.LU R23, [R1+0xc8] ;  /* 0x0000c80001177983 */ /* 0x000ea80000300800 */
[----:B----4-:R-:W4:Y:S01]  /*17aa0*/  @!P0 LDG.E.U16 R13, [R4.64] ;  /* 0x00000006040d8981 */ /* 0x010f22000c1e1500 */
[----:B------:R-:W-:-:S03]  /*17ab0*/  PRMT R12, RZ, 0x7610, R12 ;  /* 0x00007610ff0c7816 */ /* 0x000fc6000000000c */
[----:B----4-:R0:W-:Y:S04]  /*17ac0*/  STL [R1+0x18], R13 ;  /* 0x0000180d01007387 */ /* 0x0101e80000100800 */
[----:B0-----:R-:W4:Y:S04]  /*17ad0*/  LDL.LU R13, [R1+0x3760] ;  /* 0x00376000010d7983 */ /* 0x001f280000300800 */
[----:B------:R-:W2:Y:S01]  /*17ae0*/  LDL R5, [R1+0x1138] ;  /* 0x0011380001057983 */ /* 0x000ea20000100800 */
[----:B------:R-:W-:-:S03]  /*17af0*/  @!P0 IMAD.MOV.U32 R4, RZ, RZ, R28 ;  /* 0x000000ffff048224 */ /* 0x000fc600078e001c */
[----:B------:R-:W3:Y:S04]  /*17b00*/  LDL.LU R28, [R1+0xc4] ;  /* 0x0000c400011c7983 */ /* 0x000ee80000300800 */
        /* <DEDUP_REMOVED lines=47> */
[----:B------:R0:W2:Y:S04]  /*17e00*/  @!P0 LDG.E.U16 R2, [R4.64] ;  /* 0x0000000604028981 */ /* 0x0000a8000c1e1500 */
[----:B0-----:R-:W3:Y:S04]  /*17e10*/  LDL R4, [R1+0x10d8] ;  /* 0x0010d80001047983 */ /* 0x001ee80000100800 */
[----:B------:R-:W3:Y:S01]  /*17e20*/  LDL R5, [R1+0x10dc] ;  /* 0x0010dc0001057983 */ /* 0x000ee20000100800 */
[----:B------:R-:W-:-:S03]  /*17e30*/  PRMT R27, RZ, 0x7610, R27 ;  /* 0x00007610ff1b7816 */ /* 0x000fc6000000001b */
[----:B------:R-:W-:Y:S04]  /*17e40*/  STS.U16 [R0+0x8400], R23 ;  /* 0x0084001700007388 */ /* 0x000fe80000000400 */
[----:B--2---:R0:W-:Y:S04]  /*17e50*/  STL [R1+0x36d8], R2 ;  /* 0x0036d80201007387 */ /* 0x0041e80000100800 */
[----:B0-----:R-:W2:Y:S01]  /*17e60*/  LDL R2, [R1+0x10cc] ;  /* 0x0010cc0001027983 */ /* 0x001ea20000100800 */
[----:B---3--:R-:W-:-:S03]  /*17e70*/  @!P0 LOP3.LUT R5, R5, R4, RZ, 0x3c, !PT ;  /* 0x0000000405058212 */ /* 0x008fc600078e3cff */
[----:B------:R-:W3:Y:S01]  /*17e80*/  LDL.LU R23, [R1+0x3744] ;  /* 0x0037440001177983 */ /* 0x000ee20000300800 */
[----:B------:R-:W-:-:S04]  /*17e90*/  @!P0 LOP3.LUT R4, R5, R4, RZ, 0x3c, !PT ;  /* 0x0000000405048212 */ /* 0x000fc800078e3cff */
[----:B------:R-:W-:-:S05]  /*17ea0*/  @!P0 LOP3.LUT R5, R5, R4, RZ, 0x3c, !PT ;  /* 0x0000000405058212 */ /* 0x000fca00078e3cff */
[----:B------:R0:W3:Y:S04]  /*17eb0*/  @!P0 LDG.E.U16 R27, [R4.64] ;  /* 0x00000006041b8981 */ /* 0x0000e8000c1e1500 */
[----:B0-----:R-:W4:Y:S04]  /*17ec0*/  LDL R5, [R1+0x10c8] ;  /* 0x0010c80001057983 */ /* 0x001f280000100800 */
[----:B------:R0:W-:Y:S04]  /*17ed0*/  STS.U16 [R0+0x4400], R26 ;  /* 0x0044001a00007388 */ /* 0x0001e80000000400 */
[----:B------:R-:W-:Y:S01]  /*17ee0*/  STS.U16 [R0+0x8800], R28 ;  /* 0x0088001c00007388 */ /* 0x000fe20000000400 */
[----:B0-----:R-:W-:Y:S01]  /*17ef0*/  PRMT R26, RZ, 0x7610, R26 ;  /* 0x00007610ff1a7816 */ /* 0x001fe2000000001a */
[----:B--2---:R-:W-:-:S02]  /*17f00*/  @!P0 IMAD.MOV.U32 R4, RZ, RZ, R2 ;  /* 0x000000ffff048224 */ /* 0x004fc400078e0002 */
[----:B---3--:R0:W-:Y:S04]  /*17f10*/  STL [R1+0x36dc], R27 ;  /* 0x0036dc1b01007387 */ /* 0x0081e80000100800 */
[----:B0-----:R-:W2:Y:S04]  /*17f20*/  LDL R27, [R1+0x10ac] ;  /* 0x0010ac00011b7983 */ /* 0x001ea80000100800 */
[----:B------:R-:W3:Y:S04]  /*17f30*/  LDL.LU R28, [R1+0x1078] ;  /* 0x00107800011c7983 */ /* 0x000ee80000300800 */
[----:B----4-:R0:W4:Y:S04]  /*17f40*/  @!P0 LDG.E.U16 R26, [R4.64] ;  /* 0x00000006041a8981 */ /* 0x010128000c1e1500 */
[----:B------:R1:W-:Y:S04]  /*17f50*/  STS.U16 [R0+0x6400], R25 ;  /* 0x0064001900007388 */ /* 0x0003e80000000400 */
[----:B------:R-:W2:Y:S04]  /*17f60*/  LDL R2, [R1+0x109c] ;  /* 0x00109c0001027983 */ /* 0x000ea80000100800 */
[----:B0-----:R-:W2:Y:S04]  /*17f70*/  LDL R4, [R1+0x10b8] ;  /* 0x0010b80001047983 */ /* 0x001ea80000100800 */
[----:B------:R-:W2:Y:S01]  /*17f80*/  LDL R5, [R1+0x10bc] ;  /* 0x0010bc0001057983 */ /* 0x000ea20000100800 */
[----:B-1----:R-:W-:-:S02]  /*17f90*/  PRMT R25, RZ, 0x7610, R25 ;  /* 0x00007610ff197816 */ /* 0x002fc40000000019 */
[----:B--2---:R-:W-:-:S04]  /*17fa0*/  @!P0 LOP3.LUT R5, R5, R4, RZ, 0x3c, !PT ;  /* 0x0000000405058212 */ /* 0x004fc800078e3cff */
[----:B------:R-:W-:-:S04]  /*17fb0*/  @!P0 LOP3.LUT R4, R5, R4, RZ, 0x3c, !PT ;  /* 0x0000000405048212 */ /* 0x000fc800078e3cff */
[----:B------:R-:W-:Y:S01]  /*17fc0*/  @!P0 LOP3.LUT R5, R5, R4, RZ, 0x3c, !PT ;  /* 0x0000000405058212 */ /* 0x000fe200078e3cff */
[----:B----4-:R0:W-:Y:S04]  /*17fd0*/  STL [R1+0x36e0], R26 ;  /* 0x0036e01a01007387 */ /* 0x0101e80000100800 */
[----:B------:R1:W2:Y:S04]  /*17fe0*/  @!P0 LDG.E.U16 R25, [R4.64] ;  /* 0x0000000604198981 */ /* 0x0002a8000c1e1500 */
[----:B0-----:R-:W4:Y:S04]  /*17ff0*/  LDL.LU R26, [R1+0xd4] ;  /* 0x0000d400011a7983 */ /* 0x001f280000300800 */
[----:B-1----:R-:W3:Y:S01]  /*18000*/  LDL R5, [R1+0x10a8] ;  /* 0x0010a80001057983 */ /* 0x002ee20000100800 */
[----:B------:R-:W-:Y:S01]  /*18010*/  PRMT R24, RZ, 0x7610, R24 ;  /* 0x00007610ff187816 */ /* 0x000fe20000000018 */
[----:B------:R-:W-:-:S02]  /*18020*/  @!P0 IMAD.MOV.U32 R4, RZ, RZ, R27 ;  /* 0x000000ffff048224 */ /* 0x000fc400078e001b */
[----:B--2---:R0:W-:Y:S04]  /*18030*/  STL [R1+0x36e4], R25 ;  /* 0x0036e41901007387 */ /* 0x0041e80000100800 */
[----:B0-----:R-:W2:Y:S04]  /*18040*/  LDL R25, [R1+0x1098] ;  /* 0x0010980001197983 */ /* 0x001ea80000100800 */
[----:B---3--:R0:W3:Y:S04]  /*18050*/  @!P0 LDG.E.U16 R24, [R4.64] ;  /* 0x0000000604188981 */ /* 0x0080e8000c1e1500 */
[----:B------:R1:W-:Y:S04]  /*18060*/  STS.U16 [R0+0x8c00], R23 ;  /* 0x008c001700007388 */ /* 0x0003e80000000400 */
[----:B------:R-:W4:Y:S01]  /*18070*/  LDL.LU R27, [R1+0xec] ;  /* 0x0000ec00011b7983 */ /* 0x000f220000300800 */
[----:B0-----:R-:W-:Y:S01]  /*18080*/  @!P0 IMAD.MOV.U32 R4, RZ, RZ, R2 ;  /* 0x000000ffff048224 */ /* 0x001fe200078e0002 */
[----:B-1----:R-:W-:Y:S01]  /*18090*/  PRMT R23, RZ, 0x7610, R23 ;  /* 0x00007610ff177816 */ /* 0x002fe20000000017 */
[----:B--2---:R-:W-:Y:S01]  /*180a0*/  @!P0 IMAD.MOV.U32 R5, RZ, RZ, R25 ;  /* 0x000000ffff058224 */ /* 0x004fe200078e0019 */
[----:B---3--:R0:W-:Y:S04]  /*180b0*/  STL [R1+0x36e8], R24 ;  /* 0x0036e81801007387 */ /* 0x0081e80000100800 */
[----:B------:R1:W2:Y:S01]  /*180c0*/  @!P0 LDG.E.U16 R23, [R4.64] ;  /* 0x0000000604178981 */ /* 0x0002a2000c1e1500 */
[----:B------:R-:W-:-:S03]  /*180d0*/  PRMT R22, RZ, 0x7610, R22 ;  /* 0x00007610ff167816 */ /* 0x000fc60000000016 */
[----:B------:R-:W3:Y:S04]  /*180e0*/  LDL R25, [R1+0x1068] ;  /* 0x0010680001197983 */ /* 0x000ee80000100800 */
[----:B0-----:R-:W2:Y:S04]  /*180f0*/  LDL R24, [R1+0x107c] ;  /* 0x00107c0001187983 */ /* 0x001ea80000100800 */
[----:B-1----:R-:W2:Y:S04]  /*18100*/  LDL R4, [R1+0x1088] ;  /* 0x0010880001047983 */ /* 0x002ea80000100800 */
[----:B------:R-:W2:Y:S04]  /*18110*/  LDL R5, [R1+0x108c] ;  /* 0x00108c0001057983 */ /* 0x000ea80000100800 */
[----:B------:R-:W3:Y:S01]  /*18120*/  LDL R2, [R1+0x106c] ;  /* 0x00106c0001027983 */ /* 0x000ee20000100800 */
[----:B--2---:R-:W-:-:S04]  /*18130*/  @!P0 LOP3.LUT R5, R5, R4, RZ, 0x3c, !PT ;  /* 0x0000000405058212 */ /* 0x004fc800078e3cff */
[----:B------:R-:W-:-:S04]  /*18140*/  @!P0 LOP3.LUT R4, R5, R4, RZ, 0x3c, !PT ;  /* 0x0000000405048212 */ /* 0x000fc800078e3cff */
[----:B------:R-:W-:-:S05]  /*18150*/  @!P0 LOP3.LUT R5, R5, R4, RZ, 0x3c, !PT ;  /* 0x0000000405058212 */ /* 0x000fca00078e3cff */
[----:B------:R0:W2:Y:S04]  /*18160*/  @!P0 LDG.E.U16 R22, [R4.64] ;  /* 0x0000000604168981 */ /* 0x0000a8000c1e1500 */
[----:B------:R1:W-:Y:S01]  /*18170*/  STS.U16 [R0+0x9000], R21 ;  /* 0x0090001500007388 */ /* 0x0003e20000000400 */
[----:B0-----:R-:W-:Y:S02]  /*18180*/  @!P0 IMAD.MOV.U32 R4, RZ, RZ, R24 ;  /* 0x000000ffff048224 */ /* 0x001fe400078e0018 */
[----:B------:R-:W-:Y:S01]  /*18190*/  @!P0 IMAD.MOV.U32 R5, RZ, RZ, R28 ;  /* 0x000000ffff058224 */ /* 0x000fe200078e001c */
[----:B-1----:R-:W-:Y:S01]  /*181a0*/  PRMT R21, RZ, 0x7610, R21 ;  /* 0x00007610ff157816 */ /* 0x002fe20000000015 */
[----:B------:R0:W-:Y:S04]  /*181b0*/  STS.U16 [R0+0x4800], R20 ;  /* 0x0048001400007388 */ /* 0x0001e80000000400 */
[----:B------:R1:W-:Y:S04]  /*181c0*/  STL [R1+0x36ec], R23 ;  /* 0x0036ec1701007387 */ /* 0x0003e80000100800 */
[----:B------:R3:W4:Y:S01]  /*181d0*/  @!P0 LDG.E.U16 R21, [R4.64] ;  /* 0x0000000604158981 */ /* 0x000722000c1e1500 */
[----:B0-----:R-:W-:Y:S01]  /*181e0*/  PRMT R20, RZ, 0x7610, R20 ;  /* 0x00007610ff147816 */ /* 0x001fe20000000014 */
[----:B---3--:R-:W-:-:S02]  /*181f0*/  @!P0 IMAD.MOV.U32 R4, RZ, RZ, R2 ;  /* 0x000000ffff048224 */ /* 0x008fc400078e0002 */
[----:B------:R-:W-:-:S05]  /*18200*/  @!P0 IMAD.MOV.U32 R5, RZ, RZ, R25 ;  /* 0x000000ffff058224 */ /* 0x000fca00078e0019 */
[----:B------:R-:W3:Y:S04]  /*18210*/  @!P0 LDG.E.U16 R20, [R4.64] ;  /* 0x0000000604148981 */ /* 0x000ee8000c1e1500 */
[----:B--2---:R-:W-:Y:S04]  /*18220*/  STL [R1+0x36f0], R22 ;  /* 0x0036f01601007387 */ /* 0x004fe80000100800 */
[----:B-1----:R-:W2:Y:S04]  /*18230*/  LDL R23, [R1+0x1058] ;  /* 0x0010580001177983 */ /* 0x002ea80000100800 */
[----:B------:R-:W2:Y:S04]  /*18240*/  LDL.LU R24, [R1+0xe0] ;  /* 0x0000e00001187983 */ /* 0x000ea80000300800 */
[----:B------:R0:W-:Y:S04]  /*18250*/  STL [R1+0x13c4], R28 ;  /* 0x0013c41c01007387 */ /* 0x0001e80000100800 */
[----:B0-----:R-:W2:Y:S04]  /*18260*/  LDL.LU R28, [R1+0x105c] ;  /* 0x00105c00011c7983 */ /* 0x001ea80000300800 */
[----:B------:R0:W-:Y:S04]  /*18270*/  STS.U16 [R0+0x6800], R19 ;  /* 0x0068001300007388 */ /* 0x0001e80000000400 */
[----:B----4-:R-:W-:Y:S04]  /*18280*/  STL [R1+0x36f4], R21 ;  /* 0x0036f41501007387 */ /* 0x010fe80000100800 */
[----:B------:R-:W4:Y:S01]  /*18290*/  LDL R22, [R1+0x1048] ;  /* 0x0010480001167983 */ /* 0x000f220000100800 */
[----:B0-----:R-:W-:-:S03]  /*182a0*/  PRMT R19, RZ, 0x7610, R19 ;  /* 0x00007610ff137816 */ /* 0x001fc60000000013 */
[----:B------:R-:W4:Y:S04]  /*182b0*/  LDL R2, [R1+0x104c] ;  /* 0x00104c0001027983 */ /* 0x000f280000100800 */
[----:B------:R-:W4:Y:S04]  /*182c0*/  LDL.LU R25, [R1+0xdc] ;  /* 0x0000dc0001197983 */ /* 0x000f280000300800 */
[----:B---3--:R0:W-:Y:S04]  /*182d0*/  STL [R1+0x36f8], R20 ;  /* 0x0036f81401007387 */ /* 0x0081e80000100800 */
[----:B------:R1:W-:Y:S04]  /*182e0*/  STS.U16 [R0+0xa400], R27 ;  /* 0x00a4001b00007388 */ /* 0x0003e80000000400 */
[----:B------:R3:W-:Y:S04]  /*182f0*/  STS.U16 [R0+0xa000], R26 ;  /* 0x00a0001a00007388 */ /* 0x0007e80000000400 */
[----:B0-----:R-:W4:Y:S04]  /*18300*/  LDL.LU R20, [R1+0xe8] ;  /* 0x0000e80001147983 */ /* 0x001f280000300800 */
[----:B-1----:R-:W4:Y:S04]  /*18310*/  LDL R27, [R1+0x103c] ;  /* 0x00103c00011b7983 */ /* 0x002f280000100800 */
[----:B------:R-:W4:Y:S01]  /*18320*/  LDL R21, [R1+0x102c] ;  /* 0x00102c0001157983 */ /* 0x000f220000100800 */
[----:B--2---:R-:W-:-:S03]  /*18330*/  @!P0 IMAD.MOV.U32 R5, RZ, RZ, R23 ;  /* 0x000000ffff058224 */ /* 0x004fc600078e0017 */
[----:B------:R-:W2:Y:S04]  /*18340*/  LDL R23, [R1+0x1028] ;  /* 0x0010280001177983 */ /* 0x000ea80000100800 */
[----:B---3--:R-:W3:Y:S01]  /*18350*/  LDL.LU R26, [R1+0xd8] ;  /* 0x0000d800011a7983 */ /* 0x008ee20000300800 */
[----:B------:R-:W-:-:S03]  /*18360*/  @!P0 IMAD.MOV.U32 R4, RZ, RZ, R28 ;  /* 0x000000ffff048224 */ /* 0x000fc600078e001c */
[----:B------:R0:W-:Y:S04]  /*18370*/  STL [R1+0x13c8], R28 ;  /* 0x0013c81c01007387 */ /* 0x0001e80000100800 */
[----:B------:R4:W2:Y:S04]  /*18380*/  @!P0 LDG.E.U16 R19, [R4.64] ;  /* 0x0000000604138981 */ /* 0x0008a8000c1e1500 */
[----:B0-----:R-:W3:Y:S01]  /*18390*/  LDL R28, [R1+0x1038] ;  /* 0x00103800011c7983 */ /* 0x001ee20000100800 */
[----:B------:R-:W-:Y:S01]  /*183a0*/  PRMT R18, RZ, 0x7610, R18 ;  /* 0x00007610ff127816 */ /* 0x000fe20000000012 */
[----:B----4-:R-:W-:-:S02]  /*183b0*/  @!P0 IMAD.MOV.U32 R5, RZ, RZ, R22 ;  /* 0x000000ffff058224 */ /* 0x010fc400078e0016 */
[----:B------:R-:W-:Y:S01]  /*183c0*/  @!P0 IMAD.MOV.U32 R4, RZ, RZ, R2 ;  /* 0x000000ffff048224 */ /* 0x000fe200078e0002 */
[----:B------:R0:W-:Y:S04]  /*183d0*/  STS.U16 [R0+0x9c00], R17 ;  /* 0x009c001100007388 */ /* 0x0001e80000000400 */
[----:B------:R1:W4:Y:S01]  /*183e0*/  @!P0 LDG.E.U16 R18, [R4.64] ;  /* 0x0000000604128981 */ /* 0x000322000c1e1500 */
[----:B0-----:R-:W-:-:S03]  /*183f0*/  PRMT R17, RZ, 0x7610, R17 ;  /* 0x00007610ff117816 */ /* 0x001fc60000000011 */
[----:B------:R-:W-:Y:S01]  /*18400*/  STS.U16 [R0+0xa800], R20 ;  /* 0x00a8001400007388 */ /* 0x000fe20000000400 */
[----:B-1----:R-:W-:-:S03]  /*18410*/  @!P0 IMAD.MOV.U32 R4, RZ, RZ, R27 ;  /* 0x000000ffff048224 */ /* 0x002fc600078e001b */
[----:B--2---:R0:W-:Y:S01]  /*18420*/  STL [R1+0x36fc], R19 ;  /* 0x0036fc1301007387 */ /* 0x0041e20000100800 */
[----:B---3--:R-:W-:-:S03]  /*18430*/  @!P0 IMAD.MOV.U32 R5, RZ, RZ, R28 ;  /* 0x000000ffff058224 */ /* 0x008fc600078e001c */
[----:B0-----:R-:W2:Y:S04]  /*18440*/  LDL.LU R19, [R1+0xe4] ;  /* 0x0000e40001137983 */ /* 0x001ea80000300800 */
[----:B------:R-:W3:Y:S04]  /*18450*/  LDL R20, [R1+0x1018] ;  /* 0x0010180001147983 */ /* 0x000ee80000100800 */
[----:B------:R-:W3:Y:S04]  /*18460*/  LDL R2, [R1+0x101c] ;  /* 0x00101c0001027983 */ /* 0x000ee80000100800 */
[----:B------:R0:W3:Y:S04]  /*18470*/  @!P0 LDG.E.U16 R17, [R4.64] ;  /* 0x0000000604118981 */ /* 0x0000e8000c1e1500 */
[----:B------:R1:W-:Y:S04]  /*18480*/  STS.U16 [R0+0x9400], R16 ;  /* 0x0094001000007388 */ /* 0x0003e80000000400 */
[----:B------:R4:W-:Y:S01]  /*18490*/  STS.U16 [R0+0x9800], R15 ;  /* 0x0098000f00007388 */ /* 0x0009e20000000400 */
[----:B0-----:R-:W-:-:S02]  /*184a0*/  @!P0 IMAD.MOV.U32 R4, RZ, RZ, R21 ;  /* 0x000000ffff048224 */ /* 0x001fc400078e0015 */
[----:B------:R-:W-:Y:S01]  /*184b0*/  @!P0 IMAD.MOV.U32 R5, RZ, RZ, R23 ;  /* 0x000000ffff058224 */ /* 0x000fe200078e0017 */
[----:B------:R-:W3:Y:S01]  /*184c0*/  LDL.LU R22, [R1+0xf0] ;  /* 0x0000f00001167983 */ /* 0x000ee20000300800 */
[----:B-1----:R-:W-:Y:S02]  /*184d0*/  PRMT R16, RZ, 0x7610, R16 ;  /* 0x00007610ff107816 */ /* 0x002fe40000000010 */
[----:B----4-:R-:W-:-:S04]  /*184e0*/  PRMT R15, RZ, 0x7610, R15 ;  /* 0x00007610ff0f7816 */ /* 0x010fc8000000000f */
[----:B------:R3:W4:Y:S04]  /*184f0*/  @!P0 LDG.E.U16 R16, [R4.64] ;  /* 0x0000000604108981 */ /* 0x000728000c1e1500 */
[----:B------:R-:W-:Y:S04]  /*18500*/  STL [R1+0x3700], R18 ;  /* 0x0037001201007387 */ /* 0x000fe80000100800 */
[----:B------:R-:W4:Y:S04]  /*18510*/  LDL.LU R27, [R1+0xf8] ;  /* 0x0000f800011b7983 */ /* 0x000f280000300800 */
[----:B--2---:R0:W-:Y:S01]  /*18520*/  STS.U16 [R0+0xac00], R19 ;  /* 0x00ac001300007388 */ /* 0x0041e20000000400 */
[----:B---3--:R-:W-:-:S02]  /*18530*/  @!P0 IMAD.MOV.U32 R5, RZ, RZ, R20 ;  /* 0x000000ffff058224 */ /* 0x008fc400078e0014 */
[----:B------:R-:W-:Y:S01]  /*18540*/  @!P0 IMAD.MOV.U32 R4, RZ, RZ, R2 ;  /* 0x000000ffff048224 */ /* 0x000fe200078e0002 */
[----:B------:R1:W-:Y:S04]  /*18550*/  STL [R1+0x3704], R17 ;  /* 0x0037041101007387 */ /* 0x0003e80000100800 */
[----:B0-----:R-:W2:Y:S04]  /*18560*/  LDL R19, [R1+0x1008] ;  /* 0x0010080001137983 */ /* 0x001ea80000100800 */
[----:B------:R-:W3:Y:S04]  /*18570*/  LDL R18, [R1+0x100c] ;  /* 0x00100c0001127983 */ /* 0x000ee80000100800 */
[----:B------:R2:W3:Y:S04]  /*18580*/  @!P0 LDG.E.U16 R15, [R4.64] ;  /* 0x00000006040f8981 */ /* 0x0004e8000c1e1500 */
[----:B------:R-:W3:Y:S04]  /*18590*/  LDL.LU R23, [R1+0xfc] ;  /* 0x0000fc0001177983 */ /* 0x000ee80000300800 */
[----:B----4-:R0:W-:Y:S04]  /*185a0*/  STL [R1+0x3708], R16 ;  /* 0x0037081001007387 */ /* 0x0101e80000100800 */
[----:B-1----:R-:W4:Y:S04]  /*185b0*/  LDL R17, [R1+0xff8] ;  /* 0x000ff80001117983 */ /* 0x002f280000100800 */
[----:B------:R1:W-:Y:S04]  /*185c0*/  STS.U16 [R0+0x4c00], R14 ;  /* 0x004c000e00007388 */ /* 0x0003e80000000400 */
[----:B0-----:R-:W4:Y:S04]  /*185d0*/  LDL R16, [R1+0xffc] ;  /* 0x000ffc0001107983 */ /* 0x001f280000100800 */
[----:B------:R0:W-:Y:S01]  /*185e0*/  STS.U16 [R0+0xb000], R24 ;  /* 0x00b0001800007388 */ /* 0x0001e20000000400 */
[----:B-1----:R-:W-:-:S03]  /*185f0*/  PRMT R14, RZ, 0x7610, R14 ;  /* 0x00007610ff0e7816 */ /* 0x002fc6000000000e */
[----:B------:R-:W4:Y:S04]  /*18600*/  LDL R2, [R1+0xfec] ;  /* 0x000fec0001027983 */ /* 0x000f280000100800 */
[----:B0-----:R-:W4:Y:S01]  /*18610*/  LDL.LU R24, [R1+0x114] ;  /* 0x0001140001187983 */ /* 0x001f220000300800 */
[----:B--2---:R-:W-:Y:S02]  /*18620*/  @!P0 IMAD.MOV.U32 R5, RZ, RZ, R19 ;  /* 0x000000ffff058224 */ /* 0x004fe400078e0013 */
[----:B---3--:R-:W-:Y:S01]  /*18630*/  @!P0 IMAD.MOV.U32 R4, RZ, RZ, R18 ;  /* 0x000000ffff048224 */ /* 0x008fe200078e0012 */
[----:B------:R0:W-:Y:S04]  /*18640*/  STL [R1+0x370c], R15 ;  /* 0x00370c0f01007387 */ /* 0x0001e80000100800 */
[----:B------:R4:W2:Y:S04]  /*18650*/  @!P0 LDG.E.U16 R14, [R4.64] ;  /* 0x00000006040e8981 */ /* 0x0008a8000c1e1500 */
[----:B0-----:R-:W3:Y:S04]  /*18660*/  LDL R15, [R1+0xfe8] ;  /* 0x000fe800010f7983 */ /* 0x001ee80000100800 */
[----:B------:R0:W-:Y:S01]  /*18670*/  STS.U16 [R0+0x6c00], R13 ;  /* 0x006c000d00007388 */ /* 0x0001e20000000400 */
[----:B----4-:R-:W-:-:S02]  /*18680*/  @!P0 IMAD.MOV.U32 R5, RZ, RZ, R17 ;  /* 0x000000ffff058224 */ /* 0x010fc400078e0011 */
[----:B------:R-:W-:Y:S01]  /*18690*/  @!P0 IMAD.MOV.U32 R4, RZ, RZ, R16 ;  /* 0x000000ffff048224 */ /* 0x000fe200078e0010 */
[----:B0-----:R-:W-:Y:S01]  /*186a0*/  PRMT R13, RZ, 0x7610, R13 ;  /* 0x00007610ff0d7816 */ /* 0x001fe2000000000d */
[----:B------:R0:W-:Y:S05]  /*186b0*/  STS.U16 [R0+0x7000], R12 ;  /* 0x0070000c00007388 */ /* 0x0001ea0000000400 */
[----:B------:R1:W4:Y:S04]  /*186c0*/  @!P0 LDG.E.U16 R13, [R4.64] ;  /* 0x00000006040d8981 */ /* 0x000328000c1e1500 */
[----:B------:R1:W-:Y:S01]  /*186d0*/  STS.U16 [R0+0xb400], R25 ;  /* 0x00b4001900007388 */ /* 0x0003e20000000400 */
[----:B0-----:R-:W-:-:S03]  /*186e0*/  PRMT R12, RZ, 0x7610, R12 ;  /* 0x00007610ff0c7816 */ /* 0x001fc6000000000c */
[----:B------:R0:W-:Y:S01]  /*186f0*/  STS.U16 [R0+0xb800], R26 ;  /* 0x00b8001a00007388 */ /* 0x0001e20000000400 */
[----:B-1----:R-:W-:-:S03]  /*18700*/  @!P0 IMAD.MOV.U32 R4, RZ, RZ, R2 ;  /* 0x000000ffff048224 */ /* 0x002fc600078e0002 */
[----:B------:R-:W4:Y:S04]  /*18710*/  LDL.LU R25, [R1+0x110] ;  /* 0x0001100001197983 */ /* 0x000f280000300800 */
[----:B------:R-:W4:Y:S04]  /*18720*/  LDL R18, [R1+0xfdc] ;  /* 0x000fdc0001127983 */ /* 0x000f280000100800 */
[----:B0-----:R-:W4:Y:S04]  /*18730*/  LDL.LU R26, [R1+0x10c] ;  /* 0x00010c00011a7983 */ /* 0x001f280000300800 */
[----:B--2---:R0:W-:Y:S04]  /*18740*/  STL [R1+0x3710], R14 ;  /* 0x0037100e01007387 */ /* 0x0041e80000100800 */
[----:B------:R-:W2:Y:S01]  /*18750*/  LDL R17, [R1+0xfc8] ;  /* 0x000fc80001117983 */ /* 0x000ea20000100800 */
[----:B---3--:R-:W-:-:S03]  /*18760*/  @!P0 IMAD.MOV.U32 R5, RZ, RZ, R15 ;  /* 0x000000ffff058224 */ /* 0x008fc600078e000f */
[----:B------:R-:W3:Y:S04]  /*18770*/  LDL R16, [R1+0xfcc] ;  /* 0x000fcc0001107983 */ /* 0x000ee80000100800 */
[----:B0-----:R-:W2:Y:S04]  /*18780*/  LDL R14, [R1+0xfd8] ;  /* 0x000fd800010e7983 */ /* 0x001ea80000100800 */
[----:B------:R2:W3:Y:S04]  /*18790*/  @!P0 LDG.E.U16 R12, [R4.64] ;  /* 0x00000006040c8981 */ /* 0x0004e8000c1e1500 */
[----:B------:R0:W-:Y:S04]  /*187a0*/  STS.U16 [R0+0xc000], R27 ;  /* 0x00c0001b00007388 */ /* 0x0001e80000000400 */
[----:B----4-:R1:W-:Y:S04]  /*187b0*/  STL [R1+0x3714], R13 ;  /* 0x0037140d01007387 */ /* 0x0103e80000100800 */
[----:B------:R-:W4:Y:S04]  /*187c0*/  LDL R15, [R1+0xfb8] ;  /* 0x000fb800010f7983 */ /* 0x000f280000100800 */
[----:B------:R-:W4:Y:S04]  /*187d0*/  LDL R2, [R1+0xfbc] ;  /* 0x000fbc0001027983 */ /* 0x000f280000100800 */
[----:B0-----:R-:W4:Y:S01]  /*187e0*/  LDL.LU R27, [R1+0x108] ;  /* 0x00010800011b7983 */ /* 0x001f220000300800 */
[----:B--2---:R-:W-:-:S03]  /*187f0*/  @!P0 IMAD.MOV.U32 R5, RZ, RZ, R14 ;  /* 0x000000ffff058224 */ /* 0x004fc600078e000e */
[----:B---3--:R-:W-:Y:S04]  /*18800*/  STL [R1+0x3718], R12 ;  /* 0x0037180c01007387 */ /* 0x008fe80000100800 */
[----:B------:R-:W2:Y:S04]  /*18810*/  LDL R14, [R1+0xfa8] ;  /* 0x000fa800010e7983 */ /* 0x000ea80000100800 */
[----:B-1----:R-:W3:Y:S01]  /*18820*/  LDL R13, [R1+0xfac] ;  /* 0x000fac00010d7983 */ /* 0x002ee20000100800 */
[----:B------:R-:W-:-:S03]  /*18830*/  @!P0 IMAD.MOV.U32 R4, RZ, RZ, R18 ;  /* 0x000000ffff048224 */ /* 0x000fc600078e0012 */
[----:B------:R0:W-:Y:S04]  /*18840*/  STS.U16 [R0+0x7c00], R11 ;  /* 0x007c000b00007388 */ /* 0x0001e80000000400 */
[----:B------:R1:W-:Y:S01]  /*18850*/  STS.U16 [R0+0x7400], R10 ;  /* 0x0074000a00007388 */ /* 0x0003e20000000400 */
[----:B0-----:R-:W-:Y:S02]  /*18860*/  PRMT R11, RZ, 0x7610, R11 ;  /* 0x00007610ff0b7816 */ /* 0x001fe4000000000b */
[----:B-1----:R-:W-:-:S04]  /*18870*/  PRMT R10, RZ, 0x7610, R10 ;  /* 0x00007610ff0a7816 */ /* 0x002fc8000000000a */
[----:B------:R0:W3:Y:S04]  /*18880*/  @!P0 LDG.E.U16 R11, [R4.64] ;  /* 0x00000006040b8981 */ /* 0x0000e8000c1e1500 */
[----:B------:R1:W-:Y:S01]  /*18890*/  STS.U16 [R0+0x7800], R9 ;  /* 0x0078000900007388 */ /* 0x0003e20000000400 */
[----:B0-----:R-:W-:Y:S02]  /*188a0*/  @!P0 IMAD.MOV.U32 R4, RZ, RZ, R16 ;  /* 0x000000ffff048224 */ /* 0x001fe400078e0010 */
[----:B------:R-:W-:Y:S01]  /*188b0*/  @!P0 IMAD.MOV.U32 R5, RZ, RZ, R17 ;  /* 0x000000ffff058224 */ /* 0x000fe200078e0011 */
[----:B-1----:R-:W-:-:S04]  /*188c0*/  PRMT R9, RZ, 0x7610, R9 ;  /* 0x00007610ff097816 */ /* 0x002fc80000000009 */
[----:B------:R4:W3:Y:S04]  /*188d0*/  @!P0 LDG.E.U16 R10, [R4.64] ;  /* 0x00000006040a8981 */ /* 0x0008e8000c1e1500 */
[----:B------:R0:W-:Y:S01]  /*188e0*/  STS.U16 [R0+0x5000], R8 ;  /* 0x0050000800007388 */ /* 0x0001e20000000400 */
[----:B----4-:R-:W-:Y:S02]  /*188f0*/  @!P0 IMAD.MOV.U32 R4, RZ, RZ, R2 ;  /* 0x000000ffff048224 */ /* 0x010fe400078e0002 */
[----:B------:R-:W-:Y:S01]  /*18900*/  @!P0 IMAD.MOV.U32 R5, RZ, RZ, R15 ;  /* 0x000000ffff058224 */ /* 0x000fe200078e000f */
[----:B0-----:R-:W-:-:S04]  /*18910*/  PRMT R8, RZ, 0x7610, R8 ;  /* 0x00007610ff087816 */ /* 0x001fc80000000008 */
[----:B------:R2:W4:Y:S02]  /*18920*/  @!P0 LDG.E.U16 R9, [R4.64] ;  /* 0x0000000604098981 */ /* 0x000524000c1e1500 */
[----:B--2---:R-:W-:Y:S02]  /*18930*/  @!P0 IMAD.MOV.U32 R5, RZ, RZ, R14 ;  /* 0x000000ffff058224 */ /* 0x004fe400078e000e */
[----:B---3--:R-:W-:-:S05]  /*18940*/  @!P0 IMAD.MOV.U32 R4, RZ, RZ, R13 ;  /* 0x000000ffff048224 */ /* 0x008fca00078e000d */
[----:B------:R-:W2:Y:S04]  /*18950*/  @!P0 LDG.E.U16 R8, [R4.64] ;  /* 0x0000000604088981 */ /* 0x000ea8000c1e1500 */
[----:B------:R0:W-:Y:S04]  /*18960*/  STL [R1+0x371c], R11 ;  /* 0x00371c0b01007387 */ /* 0x0001e80000100800 */
[----:B------:R1:W-:Y:S04]  /*18970*/  STL [R1+0x3720], R10 ;  /* 0x0037200a01007387 */ /* 0x0003e80000100800 */
[----:B------:R-:W2:Y:S04]  /*18980*/  LDL R20, [R1+0xf98] ;  /* 0x000f980001147983 */ /* 0x000ea80000100800 */
[----:B------:R-:W2:Y:S04]  /*18990*/  LDL R2, [R1+0xf9c] ;  /* 0x000f9c0001027983 */ /* 0x000ea80000100800 */
[----:B----4-:R4:W-:Y:S04]  /*189a0*/  STL [R1+0x3724], R9 ;  /* 0x0037240901007387 */ /* 0x0109e80000100800 */
[----:B------:R-:W2:Y:S04]  /*189b0*/  LDL.LU R12, [R1+0x104] ;  /* 0x00010400010c7983 */ /* 0x000ea80000300800 */
[----:B------:R-:W2:Y:S04]  /*189c0*/  LDL.LU R13, [R1+0x118] ;  /* 0x00011800010d7983 */ /* 0x000ea80000300800 */
[----:B------:R-:W2:Y:S04]  /*189d0*/  LDL.LU R14, [R1+0x11c] ;  /* 0x00011c00010e7983 */ /* 0x000ea80000300800 */
[----:B------:R-:W2:Y:S04]  /*189e0*/  LDL.LU R15, [R1+0x100] ;  /* 0x00010000010f7983 */ /* 0x000ea80000300800 */
[----:B------:R-:W2:Y:S04]  /*189f0*/  LDL.LU R16, [R1+0xf4] ;  /* 0x0000f40001107983 */ /* 0x000ea80000300800 */
[----:B------:R-:W2:Y:S04]  /*18a00*/  LDL.LU R17, [R1+0xd0] ;  /* 0x0000d00001117983 */ /* 0x000ea80000300800 */
[----:B------:R-:W2:Y:S04]  /*18a10*/  LDL.LU R18, [R1+0xc0] ;  /* 0x0000c00001127983 */ /* 0x000ea80000300800 */
[----:B--2---:R2:W-:Y:S04]  /*18a20*/  STL [R1+0x3728], R8 ;  /* 0x0037280801007387 */ /* 0x0045e80000100800 */
[----:B0-----:R-:W3:Y:S04]  /*18a30*/  LDL R11, [R1+0xf88] ;  /* 0x000f8800010b7983 */ /* 0x001ee80000100800 */
[----:B-1----:R-:W3:Y:S04]  /*18a40*/  LDL R10, [R1+0xf8c] ;  /* 0x000f8c00010a7983 */ /* 0x002ee80000100800 */
[----:B------:R-:W3:Y:S04]  /*18a50*/  LDL.LU R19, [R1+0xa4] ;  /* 0x0000a40001137983 */ /* 0x000ee80000300800 */
[----:B------:R-:W3:Y:S04]  /*18a60*/  LDL.LU R28, [R1+0xa0] ;  /* 0x0000a000011c7983 */ /* 0x000ee80000300800 */
[----:B----4-:R-:W4:Y:S04]  /*18a70*/  LDL R9, [R1+0xf78] ;  /* 0x000f780001097983 */ /* 0x010f280000100800 */
[----:B--2---:R-:W2:Y:S04]  /*18a80*/  LDL R8, [R1+0xf7c] ;  /* 0x000f7c0001087983 */ /* 0x004ea80000100800 */
[----:B------:R0:W-:Y:S04]  /*18a90*/  STS.U16 [R0+0x5400], R7 ;  /* 0x0054000700007388 */ /* 0x0001e80000000400 */
[----:B------:R1:W-:Y:S01]  /*18aa0*/  STS.U16 [R0+0x5800], R6 ;  /* 0x0058000600007388 */ /* 0x0003e20000000400 */
[----:B------:R-:W-:Y:S01]  /*18ab0*/  @!P0 IMAD.MOV.U32 R5, RZ, RZ, R20 ;  /* 0x000000ffff058224 */ /* 0x000fe200078e0014 */
[----:B0-----:R-:W-:-:S02]  /*18ac0*/  PRMT R7, RZ, 0x7610, R7 ;  /* 0x00007610ff077816 */ /* 0x001fc40000000007 */
[----:B------:R-:W2:Y:S01]  /*18ad0*/  LDL.LU R20, [R1+0x238] ;  /* 0x0002380001147983 */ /* 0x000ea20000300800 */
[----:B------:R-:W-:Y:S01]  /*18ae0*/  @!P0 IMAD.MOV.U32 R4, RZ, RZ, R2 ;  /* 0x000000ffff048224 */ /* 0x000fe200078e0002 */
[----:B-1----:R-:W-:Y:S02]  /*18af0*/  PRMT R6, RZ, 0x7610, R6 ;  /* 0x00007610ff067816 */ /* 0x002fe40000000006 */
[----:B------:R-:W-:Y:S02]  /*18b00*/  PRMT R3, RZ, 0x7610, R3 ;  /* 0x00007610ff037816 */ /* 0x000fe40000000003 */
[----:B------:R3:W2:Y:S04]  /*18b10*/  @!P0 LDG.E.U16 R7, [R4.64] ;  /* 0x0000000604078981 */ /* 0x0006a8000c1e1500 */
[----:B------:R0:W-:Y:S04]  /*18b20*/  STS.U16 [R0+0xbc00], R22 ;  /* 0x00bc001600007388 */ /* 0x0001e80000000400 */
[----:B------:R-:W2:Y:S04]  /*18b30*/  LDL.LU R21, [R1+0x9c] ;  /* 0x00009c0001157983 */ /* 0x000ea80000300800 */
[----:B------:R1:W-:Y:S04]  /*18b40*/  STS.U16 [R0+0xc400], R23 ;  /* 0x00c4001700007388 */ /* 0x0003e80000000400 */
[----:B0-----:R-:W2:Y:S04]  /*18b50*/  LDL.LU R22, [R1+0x98] ;  /* 0x0000980001167983 */ /* 0x001ea80000300800 */
[----:B------:R0:W-:Y:S04]  /*18b60*/  STS.U16 [R0+0xc800], R24 ;  /* 0x00c8001800007388 */ /* 0x0001e80000000400 */
[----:B-1----:R-:W2:Y:S04]  /*18b70*/  LDL.LU R23, [R1+0x94] ;  /* 0x0000940001177983 */ /* 0x002ea80000300800 */
[----:B------:R1:W-:Y:S04]  /*18b80*/  STS.U16 [R0+0xcc00], R25 ;  /* 0x00cc001900007388 */ /* 0x0003e80000000400 */
[----:B0-----:R-:W2:Y:S04]  /*18b90*/  LDL.LU R24, [R1+0x90] ;  /* 0x0000900001187983 */ /* 0x001ea80000300800 */
[----:B------:R0:W-:Y:S04]  /*18ba0*/  STS.U16 [R0+0xd000], R26 ;  /* 0x00d0001a00007388 */ /* 0x0001e80000000400 */
[----:B-1----:R-:W2:Y:S04]  /*18bb0*/  LDL.LU R25, [R1+0x8c] ;  /* 0x00008c0001197983 */ /* 0x002ea80000300800 */
[----:B------:R1:W-:Y:S04]  /*18bc0*/  STS.U16 [R0+0xd400], R27 ;  /* 0x00d4001b00007388 */ /* 0x0003e80000000400 */
[----:B0-----:R-:W2:Y:S04]  /*18bd0*/  LDL.LU R26, [R1+0x88] ;  /* 0x00008800011a7983 */ /* 0x001ea80000300800 */
[----:B-1----:R-:W2:Y:S04]  /*18be0*/  LDL.LU R27, [R1+0x84] ;  /* 0x00008400011b7983 */ /* 0x002ea80000300800 */
[----:B------:R-:W2:Y:S01]  /*18bf0*/  LDL.LU R2, [R1+0x80] ;  /* 0x0000800001027983 */ /* 0x000ea20000300800 */
[----:B---3--:R-:W-:-:S02]  /*18c00*/  @!P0 IMAD.MOV.U32 R5, RZ, RZ, R11 ;  /* 0x000000ffff058224 */ /* 0x008fc400078e000b */
[----:B------:R-:W-:-:S05]  /*18c10*/  @!P0 IMAD.MOV.U32 R4, RZ, RZ, R10 ;  /* 0x000000ffff048224 */ /* 0x000fca00078e000a */
[----:B------:R4:W3:Y:S02]  /*18c20*/  @!P0 LDG.E.U16 R6, [R4.64] ;  /* 0x0000000604068981 */ /* 0x0008e4000c1e1500 */
[----:B----4-:R-:W-:Y:S02]  /*18c30*/  @!P0 IMAD.MOV.U32 R5, RZ, RZ, R9 ;  /* 0x000000ffff058224 */ /* 0x010fe400078e0009 */
[----:B--2---:R-:W-:-:S05]  /*18c40*/  @!P0 IMAD.MOV.U32 R4, RZ, RZ, R8 ;  /* 0x000000ffff048224 */ /* 0x004fca00078e0008 */
[----:B------:R-:W2:Y:S04]  /*18c50*/  @!P0 LDG.E.U16 R3, [R4.64] ;  /* 0x0000000604038981 */ /* 0x000ea8000c1e1500 */
[----:B------:R-:W-:Y:S04]  /*18c60*/  STL [R1+0x372c], R7 ;  /* 0x00372c0701007387 */ /* 0x000fe80000100800 */
[----:B---3--:R-:W-:Y:S04]  /*18c70*/  STL [R1+0x3730], R6 ;  /* 0x0037300601007387 */ /* 0x008fe80000100800 */
[----:B--2---:R0:W-:Y:S04]  /*18c80*/  STL [R1+0x3734], R3 ;  /* 0x0037340301007387 */ /* 0x0041e80000100800 */
[----:B------:R-:W-:Y:S04]  /*18c90*/  STL [R1+0x1384], R0 ;  /* 0x0013840001007387 */ /* 0x000fe80000100800 */
[----:B0-----:R-:W2:Y:S04]  /*18ca0*/  LDL.LU R3, [R1+0x70] ;  /* 0x0000700001037983 */ /* 0x001ea80000300800 */
[----:B--2---:R0:W-:Y:S04]  /*18cb0*/  STL [R1+0x3738], R3 ;  /* 0x0037380301007387 */ /* 0x0041e80000100800 */
[----:B0-----:R-:W2:Y:S04]  /*18cc0*/  LDL.LU R3, [R1+0x74] ;  /* 0x0000740001037983 */ /* 0x001ea80000300800 */
[----:B--2---:R0:W-:Y:S04]  /*18cd0*/  STL [R1+0x373c], R3 ;  /* 0x00373c0301007387 */ /* 0x0041e80000100800 */
[----:B0-----:R-:W2:Y:S04]  /*18ce0*/  LDL.LU R3, [R1+0x78] ;  /* 0x0000780001037983 */ /* 0x001ea80000300800 */
[----:B------:R-:W-:Y:S04]  /*18cf0*/  STS.U16 [R0+0xd800], R12 ;  /* 0x00d8000c00007388 */ /* 0x000fe80000000400 */
[----:B------:R-:W-:Y:S04]  /*18d00*/  STS.U16 [R0+0xdc00], R13 ;  /* 0x00dc000d00007388 */ /* 0x000fe80000000400 */
[----:B------:R-:W-:Y:S04]  /*18d10*/  STS.U16 [R0+0xe000], R14 ;  /* 0x00e0000e00007388 */ /* 0x000fe80000000400 */
[----:B------:R-:W-:Y:S04]  /*18d20*/  STS.U16 [R0+0xf400], R29 ;  /* 0x00f4001d00007388 */ /* 0x000fe80000000400 */
[----:B--2---:R0:W-:Y:S04]  /*18d30*/  STL [R1+0x3740], R3 ;  /* 0x0037400301007387 */ /* 0x0041e80000100800 */
[----:B0-----:R-:W2:Y:S04]  /*18d40*/  LDL.LU R3, [R1+0x7c] ;  /* 0x00007c0001037983 */ /* 0x001ea80000300800 */
[----:B------:R-:W3:Y:S04]  /*18d50*/  LDL.LU R6, [R1+0x6c] ;  /* 0x00006c0001067983 */ /* 0x000ee80000300800 */
[----:B------:R-:W4:Y:S04]  /*18d60*/  LDL.LU R7, [R1+0x68] ;  /* 0x0000680001077983 */ /* 0x000f280000300800 */
[----:B------:R-:W3:Y:S04]  /*18d70*/  LDL.LU R8, [R1+0x64] ;  /* 0x0000640001087983 */ /* 0x000ee80000300800 */
[----:B------:R-:W3:Y:S04]  /*18d80*/  LDL.LU R9, [R1+0x60] ;  /* 0x0000600001097983 */ /* 0x000ee80000300800 */
[----:B------:R-:W3:Y:S01]  /*18d90*/  LDL.LU R10, [R1+0x5c] ;  /* 0x00005c00010a7983 */ /* 0x000ee20000300800 */
[----:B------:R-:W-:-:S03]  /*18da0*/  LOP3.LUT R29, R0, 0x40, RZ, 0x3c, !PT ;  /* 0x00000040001d7812 */ /* 0x000fc600078e3cff */
[----:B------:R-:W3:Y:S04]  /*18db0*/  LDL.LU R11, [R1+0x58] ;  /* 0x00005800010b7983 */ /* 0x000ee80000300800 */
[----:B------:R-:W3:Y:S04]  /*18dc0*/  LDL.LU R12, [R1+0x54] ;  /* 0x00005400010c7983 */ /* 0x000ee80000300800 */
[----:B------:R-:W3:Y:S04]  /*18dd0*/  LDL.LU R13, [R1+0x50] ;  /* 0x00005000010d7983 */ /* 0x000ee80000300800 */
[----:B------:R0:W-:Y:S04]  /*18de0*/  STS.U16 [R0+0xe400], R15 ;  /* 0x00e4000f00007388 */ /* 0x0001e80000000400 */
[----:B------:R-:W3:Y:S04]  /*18df0*/  LDL.LU R14, [R1+0x4c] ;  /* 0x00004c00010e7983 */ /* 0x000ee80000300800 */
[----:B------:R1:W-:Y:S04]  /*18e00*/  STS.U16 [R0+0xe800], R16 ;  /* 0x00e8001000007388 */ /* 0x0003e80000000400 */
[----:B0-----:R-:W3:Y:S04]  /*18e10*/  LDL.LU R15, [R1+0x48] ;  /* 0x00004800010f7983 */ /* 0x001ee80000300800 */
[----:B------:R0:W-:Y:S04]  /*18e20*/  STS.U16 [R0+0xec00], R17 ;  /* 0x00ec001100007388 */ /* 0x0001e80000000400 */
[----:B-1----:R-:W3:Y:S04]  /*18e30*/  LDL.LU R16, [R1+0x44] ;  /* 0x0000440001107983 */ /* 0x002ee80000300800 */
[----:B------:R1:W-:Y:S04]  /*18e40*/  STS.U16 [R0+0xf000], R18 ;  /* 0x00f0001200007388 */ /* 0x0003e80000000400 */
[----:B0-----:R-:W3:Y:S04]  /*18e50*/  LDL.LU R17, [R1+0x40] ;  /* 0x0000400001117983 */ /* 0x001ee80000300800 */
[----:B------:R0:W-:Y:S04]  /*18e60*/  STS.U16 [R0+0xf800], R19 ;  /* 0x00f8001300007388 */ /* 0x0001e80000000400 */
[----:B------:R-:W-:Y:S04]  /*18e70*/  STS.U16 [R0+0xfc00], R28 ;  /* 0x00fc001c00007388 */ /* 0x000fe80000000400 */
[----:B-1----:R-:W3:Y:S04]  /*18e80*/  LDL.LU R18, [R1+0x3c] ;  /* 0x00003c0001127983 */ /* 0x002ee80000300800 */
[----:B------:R1:W-:Y:S04]  /*18e90*/  STS.U16 [R29+0xfe00], R20 ;  /* 0x00fe00141d007388 */ /* 0x0003e80000000400 */
[----:B0-----:R-:W3:Y:S04]  /*18ea0*/  LDL.LU R19, [R1+0x38] ;  /* 0x0000380001137983 */ /* 0x001ee80000300800 */
[----:B------:R0:W-:Y:S04]  /*18eb0*/  STS.U16 [R29+0x200], R21 ;  /* 0x000200151d007388 */ /* 0x0001e80000000400 */
        /* <DEDUP_REMOVED lines=15> */
[----:B-1----:R-:W3:Y:S04]  /*18fb0*/  LDL.LU R2, [R1+0x14] ;  /* 0x0000140001027983 */ /* 0x002ee80000300800 */
[----:B------:R-:W3:Y:S04]  /*18fc0*/  LDL.LU R0, [R1+0x10] ;  /* 0x0000100001007983 */ /* 0x000ee80000300800 */
[----:B------:R-:W3:Y:S04]  /*18fd0*/  LDL.LU R4, [R1+0xc] ;  /* 0x00000c0001047983 */ /* 0x000ee80000300800 */
[----:B------:R-:W3:Y:S04]  /*18fe0*/  LDL.LU R5, [R1+0x8] ;  /* 0x0000080001057983 */ /* 0x000ee80000300800 */
[----:B------:R-:W3:Y:S04]  /*18ff0*/  LDL.LU R28, [R1+0x4] ;  /* 0x00000400011c7983 */ /* 0x000ee80000300800 */
[----:B--2---:R0:W-:Y:S04]  /*19000*/  STS.U16 [R29+0x2200], R3 ;  /* 0x002200031d007388 */ /* 0x0041e80000000400 */
[----:B0-----:R-:W2:Y:S04]  /*19010*/  LDL.LU R3, [R1+0x3740] ;  /* 0x0037400001037983 */ /* 0x001ea80000300800 */
[----:B--2---:R0:W-:Y:S04]  /*19020*/  STS.U16 [R29+0x2600], R3 ;  /* 0x002600031d007388 */ /* 0x0041e80000000400 */
[----:B0-----:R-:W2:Y:S04]  /*19030*/  LDL.LU R3, [R1+0x373c] ;  /* 0x00373c0001037983 */ /* 0x001ea80000300800 */
[----:B--2---:R0:W-:Y:S04]  /*19040*/  STS.U16 [R29+0x2a00], R3 ;  /* 0x002a00031d007388 */ /* 0x0041e80000000400 */
[----:B0-----:R-:W2:Y:S04]  /*19050*/  LDL.LU R3, [R1+0x3738] ;  /* 0x0037380001037983 */ /* 0x001ea80000300800 */
[----:B--2---:R0:W-:Y:S04]  /*19060*/  STS.U16 [R29+0x2e00], R3 ;  /* 0x002e00031d007388 */ /* 0x0041e80000000400 */
[----:B---3--:R1:W-:Y:S04]  /*19070*/  STS.U16 [R29+0x3200], R6 ;  /* 0x003200061d007388 */ /* 0x0083e80000000400 */
[----:B----4-:R2:W-:Y:S04]  /*19080*/  STS.U16 [R29+0x3600], R7 ;  /* 0x003600071d007388 */ /* 0x0105e80000000400 */
[----:B0-----:R-:W3:Y:S04]  /*19090*/  LDL.LU R3, [R1+0x3734] ;  /* 0x0037340001037983 */ /* 0x001ee80000300800 */
[----:B-1----:R-:W4:Y:S04]  /*190a0*/  LDL.LU R6, [R1+0x3730] ;  /* 0x0037300001067983 */ /* 0x002f280000300800 */
[----:B--2---:R-:W2:Y:S04]  /*190b0*/  LDL.LU R7, [R1+0x372c] ;  /* 0x00372c0001077983 */ /* 0x004ea80000300800 */
[----:B------:R0:W-:Y:S04]  /*190c0*/  STS.U16 [R29+0x3a00], R8 ;  /* 0x003a00081d007388 */ /* 0x0001e80000000400 */
[----:B------:R1:W-:Y:S04]  /*190d0*/  STS.U16 [R29+0x3e00], R9 ;  /* 0x003e00091d007388 */ /* 0x0003e80000000400 */
[----:B------:R1:W-:Y:S04]  /*190e0*/  STS.U16 [R29+0x4200], R10 ;  /* 0x0042000a1d007388 */ /* 0x0003e80000000400 */
[----:B0-----:R-:W2:Y:S04]  /*190f0*/  LDL.LU R8, [R1+0x3728] ;  /* 0x0037280001087983 */ /* 0x001ea80000300800 */
[----:B-1----:R-:W2:Y:S04]  /*19100*/  LDL.LU R9, [R1+0x3724] ;  /* 0x0037240001097983 */ /* 0x002ea80000300800 */
[----:B------:R-:W2:Y:S04]  /*19110*/  LDL.LU R10, [R1+0x3720] ;  /* 0x00372000010a7983 */ /* 0x000ea80000300800 */
        /* <DEDUP_REMOVED lines=37> */
[----:B------:R-:W-:Y:S04]  /*19370*/  STS.U16 [R29+0x9200], R4 ;  /* 0x009200041d007388 */ /* 0x000fe80000000400 */
[----:B------:R-:W-:Y:S04]  /*19380*/  STS.U16 [R29+0x9600], R5 ;  /* 0x009600051d007388 */ /* 0x000fe80000000400 */
[----:B------:R1:W-:Y:S04]  /*19390*/  STS.U16 [R29+0x9a00], R28 ;  /* 0x009a001c1d007388 */ /* 0x0003e80000000400 */
[----:B0-----:R-:W3:Y:S04]  /*193a0*/  LDL R0, [R1+0xd34] ;  /* 0x000d340001007983 */ /* 0x001ee80000100800 */
[----:B-1----:R-:W3:Y:S04]  /*193b0*/  LDL R28, [R1+0xd38] ;  /* 0x000d3800011c7983 */ /* 0x002ee80000100800 */
[----:B--2---:R0:W-:Y:S04]  /*193c0*/  STS.U16 [R29+0x9e00], R2 ;  /* 0x009e00021d007388 */ /* 0x0041e80000000400 */
[----:B0-----:R-:W2:Y:S04]  /*193d0*/  LDL R2, [R1+0xd30] ;  /* 0x000d300001027983 */ /* 0x001ea80000100800 */
[----:B------:R-:W-:Y:S04]  /*193e0*/  STS.U16 [R29+0xa200], R27 ;  /* 0x00a2001b1d007388 */ /* 0x000fe80000000400 */
        /* <DEDUP_REMOVED lines=20> */
[----:B----4-:R-:W-:Y:S04]  /*19530*/  STS.U16 [R29+0xf600], R6 ;  /* 0x00f600061d007388 */ /* 0x010fe80000000400 */
[----:B---3--:R-:W-:Y:S04]  /*19540*/  STS.U16 [R29+0xfa00], R3 ;  /* 0x00fa00031d007388 */ /* 0x008fe80000000400 */
[----:B------:R-:W-:Y:S06]  /*19550*/  BAR.SYNC.DEFER_BLOCKING 0x0 ;  /* 0x0000000000007b1d */ /* 0x000fec0000010000 */
[----:B------:R-:W0:Y:S04]  /*19560*/  LDSM.16.MT88.4 R12, [R28+0x10000] ;  /* 0x010000001c0c783b */ /* 0x000e280000004200 */
[----:B------:R-:W-:Y:S04]  /*19570*/  LDSM.16.M88.4 R8, [R0] ;  /* 0x000000000008783b */ /* 0x000fe80000000200 */
[----:B------:R-:W-:Y:S04]  /*19580*/  LDSM.16.MT88.4 R20, [R28+0x10180] ;  /* 0x010180001c14783b */ /* 0x000fe80000004200 */
[----:B0-----:R-:W-:Y:S04]  /*19590*/  STL.64 [R1+0x10], R12 ;  /* 0x0000100c01007387 */ /* 0x001fe80000100a00 */
[----:B------:R-:W-:Y:S04]  /*195a0*/  STL.64 [R1+0x18], R14 ;  /* 0x0000180e01007387 */ /* 0x000fe80000100a00 */
[----:B------:R-:W-:Y:S04]  /*195b0*/  LDSM.16.MT88.4 R12, [R28+0x10080] ;  /* 0x010080001c0c783b */ /* 0x000fe80000004200 */
[----:B--2---:R-:W0:Y:S04]  /*195c0*/  LDSM.16.MT88.4 R4, [R2+0x10000] ;  /* 0x010000000204783b */ /* 0x004e280000004200 */
[----:B------:R-:W-:Y:S04]  /*195d0*/  LDSM.16.MT88.4 R16, [R2+0x10100] ;  /* 0x010100000210783b */ /* 0x000fe80000004200 */
[----:B------:R-:W-:Y:S04]  /*195e0*/  LDSM.16.MT88.4 R24, [R2+0x10180] ;  /* 0x010180000218783b */ /* 0x000fe80000004200 */
[----:B0-----:R0:W-:Y:S04]  /*195f0*/  STL.64 [R1+0x36d0], R6 ;  /* 0x0036d00601007387 */ /* 0x0011e80000100a00 */
[----:B------:R-:W-:Y:S04]  /*19600*/  STL.64 [R1+0x110], R8 ;  /* 0x0001100801007387 */ /* 0x000fe80000100a00 */
[----:B------:R-:W-:Y:S04]  /*19610*/  STL.64 [R1+0x118], R10 ;  /* 0x0001180a01007387 */ /* 0x000fe80000100a00 */
[----:B------:R-:W1:Y:S04]  /*19620*/  LDSM.16.MT88.4 R8, [R2+0x10080] ;  /* 0x010080000208783b */ /* 0x000e680000004200 */
[----:B------:R2:W-:Y:S04]  /*19630*/  STL.64 [R1+0x36c8], R4 ;  /* 0x0036c80401007387 */ /* 0x0005e80000100a00 */
[----:B0-----:R-:W3:Y:S04]  /*19640*/  LDL.64 R6, [R1+0x18] ;  /* 0x0000180001067983 */ /* 0x001ee80000100a00 */
[----:B--2---:R-:W2:Y:S04]  /*19650*/  LDL.64 R4, [R1+0x10] ;  /* 0x0000100001047983 */ /* 0x004ea80000100a00 */
[----:B-1----:R0:W-:Y:S04]  /*19660*/  STL.64 [R1+0x3688], R10 ;  /* 0x0036880a01007387 */ /* 0x0021e80000100a00 */
[----:B------:R-:W-:Y:S04]  /*19670*/  STL.64 [R1], R12 ;  /* 0x0000000c01007387 */ /* 0x000fe80000100a00 */
[----:B------:R-:W-:Y:S04]  /*19680*/  STL.64 [R1+0x8], R14 ;  /* 0x0000080e01007387 */ /* 0x000fe80000100a00 */
[----:B------:R1:W-:Y:S04]  /*19690*/  STL.64 [R1+0x3680], R8 ;  /* 0x0036800801007387 */ /* 0x0003e80000100a00 */
[----:B0-----:R-:W4:Y:S04]  /*196a0*/  LDL.64 R10, [R1+0x8] ;  /* 0x00000800010a7983 */ /* 0x001f280000100a00 */
[----:B------:R-:W0:Y:S04]  /*196b0*/  LDSM.16.MT88.4 R12, [R28+0x10100] ;  /* 0x010100001c0c783b */ /* 0x000e280000004200 */
[----:B-1----:R-:W2:Y:S04]  /*196c0*/  LDL.64 R8, [R1] ;  /* 0x0000000001087983 */ /* 0x002ea80000100a00 */
[----:B----4-:R-:W-:Y:S04]  /*196d0*/  STL.64 [R1+0x36b0], R10 ;  /* 0x0036b00a01007387 */ /* 0x010fe80000100a00 */
[----:B--2---:R1:W-:Y:S04]  /*196e0*/  STL.64 [R1+0x36a8], R8 ;  /* 0x0036a80801007387 */ /* 0x0043e80000100a00 */
[----:B-1----:R-:W2:Y:S04]  /*196f0*/  LDL.LU.64 R8, [R1+0x110] ;  /* 0x0001100001087983 */ /* 0x002ea80000300a00 */
[----:B0-----:R-:W-:Y:S04]  /*19700*/  STL.64 [R1+0x3698], R14 ;  /* 0x0036980e01007387 */ /* 0x001fe80000100a00 */
[----:B------:R-:W-:Y:S04]  /*19710*/  STL.64 [R1+0x3690], R12 ;  /* 0x0036900c01007387 */ /* 0x000fe80000100a00 */
[----:B------:R-:W-:Y:S04]  /*19720*/  STL [R1+0x36a4], R18 ;  /* 0x0036a41201007387 */ /* 0x000fe80000100800 */
[----:B------:R-:W-:Y:S04]  /*19730*/  STL [R1+0x36a0], R19 ;  /* 0x0036a01301007387 */ /* 0x000fe80000100800 */
[----:B------:R-:W-:Y:S04]  /*19740*/  STL.64 [R1+0x3678], R22 ;  /* 0x0036781601007387 */ /* 0x000fe80000100a00 */
[----:B------:R0:W-:Y:S04]  /*19750*/  STL.64 [R1+0x3670], R20 ;  /* 0x0036701401007387 */ /* 0x0001e80000100a00 */
[----:B------:R-:W1:Y:S04]  /*19760*/  LDSM.16.M88.4 R12, [R0+0x1000] ;  /* 0x00100000000c783b */ /* 0x000e680000000200 */
[----:B0-----:R-:W2:Y:S04]  /*19770*/  LDL.LU.64 R20, [R1+0x8e0] ;  /* 0x0008e00001147983 */ /* 0x001ea80000300a00 */
[----:B------:R-:W2:Y:S04]  /*19780*/  LDL.LU.64 R22, [R1+0x8e8] ;  /* 0x0008e80001167983 */ /* 0x000ea80000300a00 */
[----:B------:R-:W-:Y:S04]  /*19790*/  STL.64 [R1+0x36c0], R26 ;  /* 0x0036c01a01007387 */ /* 0x000fe80000100a00 */
[----:B------:R0:W-:Y:S04]  /*197a0*/  STL.64 [R1+0x36b8], R24 ;  /* 0x0036b81801007387 */ /* 0x0001e80000100a00 */
[----:B0-----:R-:W4:Y:S04]  /*197b0*/  LDL.LU.64 R24, [R1+0x2d0] ;  /* 0x0002d00001187983 */ /* 0x001f280000300a00 */
[----:B------:R-:W4:Y:S04]  /*197c0*/  LDL.LU.64 R26, [R1+0x2d8] ;  /* 0x0002d800011a7983 */ /* 0x000f280000300a00 */
[----:B-1----:R-:W-:Y:S04]  /*197d0*/  STL.64 [R1+0x100], R12 ;  /* 0x0001000c01007387 */ /* 0x002fe80000100a00 */
[----:B------:R-:W-:Y:S04]  /*197e0*/  STL.64 [R1+0x108], R14 ;  /* 0x0001080e01007387 */ /* 0x000fe80000100a00 */
[----:B------:R-:W0:Y:S01]  /*197f0*/  LDSM.16.M88.4 R12, [R0+0x2000] ;  /* 0x00200000000c783b */ /* 0x000e220000000200 */
[----:B---3--:R-:W-:-:S02]  /*19800*/  IMAD.MOV.U32 R28, RZ, RZ, R6 ;  /* 0x000000ffff1c7224 */ /* 0x008fc400078e0006 */
[----:B------:R-:W-:Y:S02]  /*19810*/  IMAD.MOV.U32 R3, RZ, RZ, R7 ;  /* 0x000000ffff037224 */ /* 0x000fe400078e0007 */
[----:B------:R-:W-:Y:S02]  /*19820*/  IMAD.MOV.U32 R18, RZ, RZ, R4 ;  /* 0x000000ffff127224 */ /* 0x000fe400078e0004 */
[----:B------:R-:W-:Y:S01]  /*19830*/  IMAD.MOV.U32 R19, RZ, RZ, R5 ;  /* 0x000000ffff137224 */ /* 0x000fe200078e0005 */
[----:B0-----:R0:W-:Y:S04]  /*19840*/  STL.64 [R1+0xf0], R12 ;  /* 0x0000f00c01007387 */ /* 0x0011e80000100a00 */
[----:B------:R1:W-:Y:S04]  /*19850*/  STL.64 [R1+0xf8], R14 ;  /* 0x0000f80e01007387 */ /* 0x0003e80000100a00 */
[----:B0-----:R-:W3:Y:S04]  /*19860*/  LDL.LU.64 R12, [R1+0x3f0] ;  /* 0x0003f000010c7983 */ /* 0x001ee80000300a00 */
[----:B-1----:R-:W3:Y:S04]  /*19870*/  LDL.LU.64 R14, [R1+0x3f8] ;  /* 0x0003f800010e7983 */ /* 0x002ee80000300a00 */
[----:B------:R0:W-:Y:S01]  /*19880*/  STL [R1+0x3570], R0 ;  /* 0x0035700001007387 */ /* 0x0001e20000100800 */
[----:B--2---:R-:W-:Y:S03]  /*19890*/  HMMA.16816.F32.BF16 R20, R4, R8, R20 ;  /* 0x000000080414723c */ /* 0x004fe60000041814 */
[----:B------:R-:W4:Y:S04]  /*198a0*/  LDL.LU.64 R6, [R1+0x36d0] ;  /* 0x0036d00001067983 */ /* 0x000f280000300a00 */
[----:B------:R-:W4:Y:S01]  /*198b0*/  LDL.LU.64 R4, [R1+0x36c8] ;  /* 0x0036c80001047983 */ /* 0x000f220000300a00 */
[----:B------:R-:W-:-:S02]  /*198c0*/  IMAD.MOV.U32 R2, RZ, RZ, R8 ;  /* 0x000000ffff027224 */ /* 0x000fc400078e0008 */
[----:B0-----:R-:W-:Y:S11]  /*198d0*/  IMAD.MOV.U32 R0, RZ, RZ, R9 ;  /* 0x000000ffff007224 */ /* 0x001ff600078e0009 */
[----:B------:R-:W-:Y:S02]  /*198e0*/  @!UPT UIADD3 URZ, URZ, URZ, URZ ;  /* 0x0000003f3f3ff290 */ /* 0x000fe4000fffe03f */
[----:B------:R0:W-:Y:S01]  /*198f0*/  STL.64 [R1+0x400], R20 ;  /* 0x0004001401007387 */ /* 0x0001e20000100a00 */
[----:B------:R-:W-:-:S03]  /*19900*/  IMAD.MOV.U32 R29, RZ, RZ, R23 ;  /* 0x000000ffff1d7224 */ /* 0x000fc600078e0017 */
[----:B------:R1:W-:Y:S04]  /*19910*/  STL [R1+0x408], R22 ;  /* 0x0004081601007387 */ /* 0x0003e80000100800 */
[----:B0-----:R-:W2:Y:S04]  /*19920*/  LDL.LU.64 R20, [R1+0x1c0] ;  /* 0x0001c00001147983 */ /* 0x001ea80000300a00 */
[----:B-1----:R-:W2:Y:S04]  /*19930*/  LDL.LU.64 R22, [R1+0x1c8] ;  /* 0x0001c80001167983 */ /* 0x002ea80000300a00 */
[----:B------:R-:W-:Y:S01]  /*19940*/  STL [R1+0x2f70], R29 ;  /* 0x002f701d01007387 */ /* 0x000fe20000100800 */
[----:B----4-:R-:W-:Y:S11]  /*19950*/  HMMA.16816.F32.BF16 R24, R4, R8, R24 ;  /* 0x000000080418723c */ /* 0x010ff60000041818 */
[----:B------:R-:W-:Y:S11]  /*19960*/  @!UPT UIADD3 URZ, URZ, URZ, URZ ;  /* 0x0000003f3f3ff290 */ /* 0x000ff6000fffe03f */
[----:B------:R-:W-:Y:S01]  /*19970*/  @!UPT UIADD3 URZ, URZ, URZ, URZ ;  /* 0x0000003f3f3ff290 */ /* 0x000fe2000fffe03f */
[----:B------:R-:W-:Y:S04]  /*19980*/  STL.64 [R1+0x520], R24 ;  /* 0x0005201801007387 */ /* 0x000fe80000100a00 */
[----:B------:R0:W-:Y:S04]  /*19990*/  STL.64 [R1+0x528], R26 ;  /* 0x0005281a01007387 */ /* 0x0001e80000100a00 */
[----:B0-----:R-:W4:Y:S04]  /*199a0*/  LDL.LU.64 R26, [R1+0x36c0] ;  /* 0x0036c000011a7983 */ /* 0x001f280000300a00 */
[----:B------:R-:W4:Y:S04]  /*199b0*/  LDL.LU.64 R24, [R1+0x36b8] ;  /* 0x0036b80001187983 */ /* 0x000f280000300a00 */
[----:B------:R-:W3:Y:S04]  /*199c0*/  LDL.LU.64 R10, [R1+0x36b0] ;  /* 0x0036b000010a7983 */ /* 0x000ee80000300a00 */
[----:B------:R-:W3:Y:S04]  /*199d0*/  LDL.LU.64 R8, [R1+0x36a8] ;  /* 0x0036a80001087983 */ /* 0x000ee80000300a00 */
[----:B------:R0:W-:Y:S04]  /*199e0*/  STL.64 [R1+0x3640], R6 ;  /* 0x0036400601007387 */ /* 0x0001e80000100a00 */
[----:B------:R1:W-:Y:S01]  /*199f0*/  STL.64 [R1+0x3638], R4 ;  /* 0x0036380401007387 */ /* 0x0003e20000100a00 */
[----:B0-----:R-:W-:-:S02]  /*19a00*/  IMAD.MOV.U32 R6, RZ, RZ, R28 ;  /* 0x000000ffff067224 */ /* 0x001fc400078e001c */
[----:B------:R-:W-:Y:S02]  /*19a10*/  IMAD.MOV.U32 R7, RZ, RZ, R3 ;  /* 0x000000ffff077224 */ /* 0x000fe400078e0003 */
[----:B-1----:R-:W-:Y:S02]  /*19a20*/  IMAD.MOV.U32 R4, RZ, RZ, R18 ;  /* 0x000000ffff047224 */ /* 0x002fe400078e0012 */
[----:B------:R-:W-:Y:S01]  /*19a30*/  IMAD.MOV.U32 R5, RZ, RZ, R19 ;  /* 0x000000ffff057224 */ /* 0x000fe200078e0013 */
[----:B------:R-:W2:Y:S04]  /*19a40*/  LDL.LU R18, [R1+0x36a4] ;  /* 0x0036a40001127983 */ /* 0x000ea80000300800 */
[----:B------:R-:W2:Y:S04]  /*19a50*/  LDL.LU R19, [R1+0x36a0] ;  /* 0x0036a00001137983 */ /* 0x000ea80000300800 */
[----:B------:R-:W-:Y:S04]  /*19a60*/  STL.64 [R1+0x3660], R6 ;  /* 0x0036600601007387 */ /* 0x000fe80000100a00 */
[----:B------:R0:W-:Y:S02]  /*19a70*/  STL.64 [R1+0x3658], R4 ;  /* 0x0036580401007387 */ /* 0x0001e40000100a00 */
[----:B0-----:R-:W-:-:S02]  /*19a80*/  IMAD.MOV.U32 R4, RZ, RZ, R2 ;  /* 0x000000ffff047224 */ /* 0x001fc400078e0002 */
[----:B------:R-:W-:-:S07]  /*19a90*/  IMAD.MOV.U32 R5, RZ, RZ, R0 ;  /* 0x000000ffff057224 */ /* 0x000fce00078e0000 */
[-C--:B---3--:R-:W-:Y:S01]  /*19aa0*/  HMMA.16816.F32.BF16 R12, R8, R4.reuse, R12 ;  /* 0x00000004080c723c */ /* 0x088fe2000004180c */
[----:B------:R-:W-:Y:S02]  /*19ab0*/  IMAD.MOV.U32 R2, RZ, RZ, R10 ;  /* 0x000000ffff027224 */ /* 0x000fe400078e000a */
[----:B------:R-:W-:Y:S02]  /*19ac0*/  IMAD.MOV.U32 R0, RZ, RZ, R11 ;  /* 0x000000ffff007224 */ /* 0x000fe400078e000b */
[----:B------:R-:W-:Y:S02]  /*19ad0*/  IMAD.MOV.U32 R6, RZ, RZ, R8 ;  /* 0x000000ffff067224 */ /* 0x000fe400078e0008 */
[----:B------:R-:W-:Y:S11]  /*19ae0*/  IMAD.MOV.U32 R3, RZ, RZ, R9 ;  /* 0x000000ffff037224 */ /* 0x000ff600078e0009 */
[----:B------:R-:W-:Y:S05]  /*19af0*/  @!UPT UIADD3 URZ, URZ, URZ, URZ ;  /* 0x0000003f3f3ff290 */ /* 0x000fea000fffe03f */
[----:B------:R-:W-:Y:S04]  /*19b00*/  STL.64 [R1+0x3f0], R12 ;  /* 0x0003f00c01007387 */ /* 0x000fe80000100a00 */
[----:B------:R0:W-:Y:S04]  /*19b10*/  STL.64 [R1+0x3f8], R14 ;  /* 0x0003f80e01007387 */ /* 0x0001e80000100a00 */
[----:B0-----:R-:W3:Y:S04]  /*19b20*/  LDL.LU.64 R14, [R1+0x3698] ;  /* 0x00369800010e7983 */ /* 0x001ee80000300a00 */
[----:B------:R-:W3:Y:S04]  /*19b30*/  LDL.LU.64 R12, [R1+0x3690] ;  /* 0x00369000010c7983 */ /* 0x000ee80000300a00 */
[----:B------:R-:W2:Y:S04]  /*19b40*/  LDL.LU.64 R10, [R1+0x3688] ;  /* 0x00368800010a7983 */ /* 0x000ea80000300a00 */
[----:B------:R-:W2:Y:S02]  /*19b50*/  LDL.LU.64 R8, [R1+0x3680] ;  /* 0x0036800001087983 */ /* 0x000ea40000300a00 */
[----:B--2---:R-:W-:Y:S11]  /*19b60*/  HMMA.16816.F32.BF16 R20, R8, R4, R20 ;  /* 0x000000040814723c */ /* 0x004ff60000041814 */
[----:B------:R-:W-:Y:S11]  /*19b70*/  @!UPT UIADD3 URZ, URZ, URZ, URZ ;  /* 0x0000003f3f3ff290 */ /* 0x000ff6000fffe03f */
[----:B------:R-:W-:Y:S01]  /*19b80*/  @!UPT UIADD3 URZ, URZ, URZ, URZ ;  /* 0x0000003f3f3ff290 */ /* 0x000fe2000fffe03f */
[----:B------:R0:W-:Y:S04]  /*19b90*/  STL.64 [R1+0x630], R20 ;  /* 0x0006301401007387 */ /* 0x0001e80000100a00 */
[----:B------:R1:W-:Y:S04]  /*19ba0*/  STL.64 [R1+0x638], R22 ;  /* 0x0006381601007387 */ /* 0x0003e80000100a00 */
[----:B0-----:R-:W2:Y:S04]  /*19bb0*/  LDL.LU.64 R20, [R1+0x160] ;  /* 0x0001600001147983 */ /* 0x001ea80000300a00 */
[----:B-1----:R-:W2:Y:S04]  /*19bc0*/  LDL.LU.64 R22, [R1+0x168] ;  /* 0x0001680001167983 */ /* 0x002ea80000300a00 */
[----:B------:R0:W-:Y:S04]  /*19bd0*/  STL.64 [R1+0x3600], R10 ;  /* 0x0036000a01007387 */ /* 0x0001e80000100a00 */
[----:B------:R1:W-:Y:S01]  /*19be0*/  STL.64 [R1+0x35f8], R8 ;  /* 0x0035f80801007387 */ /* 0x0003e20000100a00 */
[----:B0-----:R-:W-:-:S02]  /*19bf0*/  IMAD.MOV.U32 R10, RZ, RZ, R2 ;  /* 0x000000ffff0a7224 */ /* 0x001fc400078e0002 */
[----:B------:R-:W-:Y:S02]  /*19c00*/  IMAD.MOV.U32 R11, RZ, RZ, R0 ;  /* 0x000000ffff0b7224 */ /* 0x000fe400078e0000 */
[----:B-1----:R-:W-:Y:S02]  /*19c10*/  IMAD.MOV.U32 R8, RZ, RZ, R6 ;  /* 0x000000ffff087224 */ /* 0x002fe400078e0006 */
[----:B------:R-:W-:Y:S01]  /*19c20*/  IMAD.MOV.U32 R9, RZ, RZ, R3 ;  /* 0x000000ffff097224 */ /* 0x000fe200078e0003 */
[----:B------:R-:W-:Y:S04]  /*19c30*/  STL.64 [R1+0x3620], R10 ;  /* 0x0036200a01007387 */ /* 0x000fe80000100a00 */
[----:B------:R0:W-:Y:S04]  /*19c40*/  STL.64 [R1+0x3618], R8 ;  /* 0x0036180801007387 */ /* 0x0001e80000100a00 */
[----:B0-----:R-:W2:Y:S04]  /*19c50*/  LDL.LU.64 R8, [R1+0x100] ;  /* 0x0001000001087983 */ /* 0x001ea80000300a00 */
[----:B--2---:R0:W-:Y:S04]  /*19c60*/  STL.64 [R1+0x3668], R8 ;  /* 0x0036680801007387 */ /* 0x0041e80000100a00 */
[----:B0-----:R-:W3:Y:S04]  /*19c70*/  LDL.LU.64 R8, [R1+0x5b0] ;  /* 0x0005b00001087983 */ /* 0x001ee80000300a00 */
[----:B------:R-:W3:Y:S01]  /*19c80*/  LDL.LU.64 R10, [R1+0x5b8] ;  /* 0x0005b800010a7983 */ /* 0x000ee20000300a00 */
[-C--:B------:R-:W-:Y:S08]  /*19c90*/  HMMA.16816.F32.BF16 R20, R16, R4.reuse, R20 ;  /* 0x000000041014723c */ /* 0x080ff00000041814 */
[-C--:B---3--:R-:W-:Y:S11]  /*19ca0*/  HMMA.16816.F32.BF16 R8, R12, R4.reuse, R8 ;  /* 0x000000040c08723c */ /* 0x088ff60000041808 */
[----:B------:R-:W-:Y:S11]  /*19cb0*/  @!UPT UIADD3 URZ, URZ, URZ, URZ ;  /* 0x0000003f3f3ff290 */ /* 0x000ff6000fffe03f */
[----:B------:R-:W-:Y:S01]  /*19cc0*/  @!UPT UIADD3 URZ, URZ, URZ, URZ ;  /* 0x0000003f3f3ff290 */ /* 0x000fe2000fffe03f */
[----:B------:R0:W-:Y:S04]  /*19cd0*/  STL.64 [R1+0x470], R8 ;  /* 0x0004700801007387 */ /* 0x0001e80000100a00 */
[----:B------:R1:W-:Y:S04]  /*19ce0*/  STL.64 [R1+0x478], R10 ;  /* 0x0004780a01007387 */ /* 0x0003e80000100a00 */
[----:B0-----:R-:W4:Y:S04]  /*19cf0*/  LDL.LU.64 R8, [R1+0x140] ;  /* 0x0001400001087983 */ /* 0x001f280000300a00 */
[----:B-1----:R-:W4:Y:S04]  /*19d00*/  LDL.LU.64 R10, [R1+0x148] ;  /* 0x00014800010a7983 */ /* 0x002f280000300a00 */
[----:B------:R-:W-:Y:S04]  /*19d10*/  STL.64 [R1+0x3610], R14 ;  /* 0x0036100e01007387 */ /* 0x000fe80000100a00 */
[----:B------:R0:W-:Y:S04]  /*19d20*/  STL.64 [R1+0x3608], R12 ;  /* 0x0036080c01007387 */ /* 0x0001e80000100a00 */
[----:B0-----:R-:W2:Y:S04]  /*19d30*/  LDL.LU.64 R12, [R1+0x3b0] ;  /* 0x0003b000010c7983 */ /* 0x001ea80000300a00 */
[----:B------:R-:W2:Y:S04]  /*19d40*/  LDL.LU.64 R14, [R1+0x3b8] ;  /* 0x0003b800010e7983 */ /* 0x000ea80000300a00 */
[----:B------:R-:W-:Y:S04]  /*19d50*/  STL.64 [R1+0x720], R20 ;  /* 0x0007201401007387 */ /* 0x000fe80000100a00 */
[----:B------:R0:W-:Y:S04]  /*19d60*/  STL.64 [R1+0x728], R22 ;  /* 0x0007281601007387 */ /* 0x0001e80000100a00 */
[----:B0-----:R-:W2:Y:S04]  /*19d70*/  LDL.LU.64 R22, [R1+0x3678] ;  /* 0x0036780001167983 */ /* 0x001ea80000300a00 */
[----:B------:R-:W2:Y:S04]  /*19d80*/  LDL.LU.64 R20, [R1+0x3670] ;  /* 0x0036700001147983 */ /* 0x000ea80000300a00 */
[----:B------:R-:W-:Y:S04]  /*19d90*/  STL.64 [R1+0x3630], R18 ;  /* 0x0036301201007387 */ /* 0x000fe80000100a00 */
[----:B------:R0:W-:Y:S04]  /*19da0*/  STL.64 [R1+0x3628], R16 ;  /* 0x0036281001007387 */ /* 0x0001e80000100a00 */
[----:B0-----:R-:W3:Y:S04]  /*19db0*/  LDL.LU.64 R16, [R1+0x2f0] ;  /* 0x0002f00001107983 */ /* 0x001ee80000300a00 */
[----:B------:R-:W3:Y:S01]  /*19dc0*/  LDL.LU.64 R18, [R1+0x2f8] ;  /* 0x0002f80001127983 */ /* 0x000ee20000300a00 */
[-C--:B--2---:R-:W-:Y:S08]  /*19dd0*/  HMMA.16816.F32.BF16 R12, R20, R4.reuse, R12 ;  /* 0x00000004140c723c */ /* 0x084ff0000004180c */
[----:B----4-:R-:W-:Y:S01]  /*19de0*/  HMMA.16816.F32.BF16 R4, R24, R4, R8 ;  /* 0x000000041804723c */ /* 0x010fe20000041808 */
[----:B---3--:R-:W-:Y:S11]  /*19df0*/  STL.64 [R1+0x3650], R18 ;  /* 0x0036501201007387 */ /* 0x008ff60000100a00 */
[----:B------:R-:W-:Y:S04]  /*19e00*/  @!UPT UIADD3 URZ, URZ, URZ, URZ ;  /* 0x0000003f3f3ff290 */ /* 0x000fe8000fffe03f */
[----:B------:R-:W-:Y:S01]  /*19e10*/  IMAD.MOV.U32 R28, RZ, RZ, R15 ;  /* 0x000000ffff1c7224 */ /* 0x000fe200078e000f */
[----:B------:R0:W-:Y:S04]  /*19e20*/  STL.64 [R1+0x3648], R16 ;  /* 0x0036481001007387 */ /* 0x0001e80000100a00 */
[----:B0-----:R-:W2:Y:S04]  /*19e30*/  LDL.LU.64 R16, [R1+0x9a0] ;  /* 0x0009a00001107983 */ /* 0x001ea80000300a00 */
[----:B------:R-:W2:Y:S04]  /*19e40*/  LDL.LU.64 R18, [R1+0x9a8] ;  /* 0x0009a80001127983 */ /* 0x000ea80000300a00 */
[----:B------:R0:W-:Y:S04]  /*19e50*/  STL.64 [R1+0x450], R12 ;  /* 0x0004500c01007387 */ /* 0x0001e80000100a00 */
[----:B------:R1:W-:Y:S04]  /*19e60*/  STL [R1+0x458], R14 ;  /* 0x0004580e01007387 */ /* 0x0003e80000100800 */
[----:B0-----:R-:W3:Y:S04]  /*19e70*/  LDL.LU.64 R12, [R1+0x7e0] ;  /* 0x0007e000010c7983 */ /* 0x001ee80000300a00 */
[----:B-1----:R-:W3:Y:S04]  /*19e80*/  LDL.LU.64 R14, [R1+0x7e8] ;  /* 0x0007e800010e7983 */ /* 0x002ee80000300a00 */
[----:B------:R-:W-:Y:S04]  /*19e90*/  STL [R1+0x2bd8], R28 ;  /* 0x002bd81c01007387 */ /* 0x000fe80000100800 */
[----:B------:R-:W2:Y:S04]  /*19ea0*/  LDL.LU.64 R8, [R1+0x3668] ;  /* 0x0036680001087983 */ /* 0x000ea80000300a00 */
[----:B------:R-:W-:Y:S04]  /*19eb0*/  STL.64 [R1+0x830], R4 ;  /* 0x0008300401007387 */ /* 0x000fe80000100a00 */
[----:B------:R0:W-:Y:S04]  /*19ec0*/  STL.64 [R1+0x838], R6 ;  /* 0x0008380601007387 */ /* 0x0001e80000100a00 */
[----:B0-----:R-:W2:Y:S04]  /*19ed0*/  LDL.LU.64 R6, [R1+0x3660] ;  /* 0x0036600001067983 */ /* 0x001ea80000300a00 */
[----:B------:R-:W2:Y:S04]  /*19ee0*/  LDL.LU.64 R4, [R1+0x3658] ;  /* 0x0036580001047983 */ /* 0x000ea80000300a00 */
[----:B------:R-:W-:Y:S04]  /*19ef0*/  STL.64 [R1+0x35f0], R26 ;  /* 0x0035f01a01007387 */ /* 0x000fe80000100a00 */
[----:B------:R0:W-:Y:S04]  /*19f00*/  STL.64 [R1+0x35e8], R24 ;  /* 0x0035e81801007387 */ /* 0x0001e80000100a00 */
[----:B0-----:R-:W4:Y:S04]  /*19f10*/  LDL.LU.64 R24, [R1+0x200] ;  /* 0x0002000001187983 */ /* 0x001f280000300a00 */
[----:B------:R-:W4:Y:S01]  /*19f20*/  LDL.LU.64 R26, [R1+0x208] ;  /* 0x00020800011a7983 */ /* 0x000f220000300a00 */
[----:B--2---:R-:W-:Y:S03]  /*19f30*/  HMMA.16816.F32.BF16 R4, R4, R8, R16 ;  /* 0x000000080404723c */ /* 0x004fe60000041810 */
[----:B------:R-:W2:Y:S04]  /*19f40*/  LDL.LU.64 R18, [R1+0x3650] ;  /* 0x0036500001127983 */ /* 0x000ea80000300a00 */
[----:B------:R-:W2:Y:S11]  /*19f50*/  LDL.LU.64 R16, [R1+0x3648] ;  /* 0x0036480001107983 */ /* 0x000eb60000300a00 */
[----:B------:R-:W-:Y:S05]  /*19f60*/  @!UPT UIADD3 URZ, URZ, URZ, URZ ;  /* 0x0000003f3f3ff290 */ /* 0x000fea000fffe03f */
[----:B------:R-:W-:Y:S04]  /*19f70*/  STL.64 [R1+0x3c0], R4 ;  /* 0x0003c00401007387 */ /* 0x000fe80000100a00 */
[----:B------:R0:W-:Y:S04]  /*19f80*/  STL.64 [R1+0x3c8], R6 ;  /* 0x0003c80601007387 */ /* 0x0001e80000100a00 */
[----:B0-----:R-:W2:Y:S04]  /*19f90*/  LDL.LU.64 R6, [R1+0x3640] ;  /* 0x0036400001067983 */ /* 0x001ea80000300a00 */
[----:B------:R-:W2:Y:S01]  /*19fa0*/  LDL.LU.64 R4, [R1+0x3638] ;  /* 0x0036380001047983 */ /* 0x000ea20000300a00 */
[----:B------:R-:W-:-:S02]  /*19fb0*/  IMAD.MOV.U32 R2, RZ, RZ, R8 ;  /* 0x000000ffff027224 */ /* 0x000fc400078e0008 */
[----:B------:R-:W-:Y:S01]  /*19fc0*/  IMAD.MOV.U32 R0, RZ, RZ, R9 ;  /* 0x000000ffff007224 */ /* 0x000fe200078e0009 */
[----:B--2---:R-:W-:Y:S11]  /*19fd0*/  HMMA.16816.F32.BF16 R16, R4, R8, R16 ;  /* 0x000000080410723c */ /* 0x004ff60000041810 */
[----:B------:R-:W-:Y:S11]  /*19fe0*/  @!UPT UIADD3 URZ, URZ, URZ, URZ ;  /* 0x0000003f3f3ff290 */ /* 0x000ff6000fffe03f */
[----:B------:R-:W-:Y:S01]  /*19ff0*/  @!UPT UIADD3 URZ, URZ, URZ, URZ ;  /* 0x0000003f3f3ff290 */ /* 0x000fe2000fffe03f */
[----:B------:R-:W-:Y:S04]  /*1a000*/  STL.64 [R1+0x500], R16 ;  /* 0x0005001001007387 */ /* 0x000fe80000100a00 */
[----:B------:R0:W-:Y:S04]  /*1a010*/  STL.64 [R1+0x508], R18 ;  /* 0x0005081201007387 */ /* 0x0001e80000100a00 */
[----:B0-----:R-:W2:Y:S04]  /*1a020*/  LDL.LU.64 R18, [R1+0x3630] ;  /* 0x0036300001127983 */ /* 0x001ea80000300a00 */
[----:B------:R-:W2:Y:S04]  /*1a030*/  LDL.LU.64 R16, [R1+0x3628] ;  /* 0x0036280001107983 */ /* 0x000ea80000300a00 */
[----:B------:R-:W3:Y:S04]  /*1a040*/  LDL.LU.64 R10, [R1+0x3620] ;  /* 0x00362000010a7983 */ /* 0x000ee80000300a00 */
[----:B------:R-:W3:Y:S04]  /*1a050*/  LDL.LU.64 R8, [R1+0x3618] ;  /* 0x0036180001087983 */ /* 0x000ee80000300a00 */
[----:B------:R0:W-:Y:S04]  /*1a060*/  STL.64 [R1+0x35c0], R6 ;  /* 0x0035c00601007387 */ /* 0x0001e80000100a00 */
[----:B------:R1:W-:Y:S04]  /*1a070*/  STL.64 [R1+0x35b8], R4 ;  /* 0x0035b80401007387 */ /* 0x0003e80000100a00 */
[----:B0-----:R-:W2:Y:S04]  /*1a080*/  LDL.64 R6, [R1+0x18] ;  /* 0x0000180001067983 */ /* 0x001ea80000100a00 */
[----:B-1----:R-:W3:Y:S04]  /*1a090*/  LDL.64 R4, [R1+0x10] ;  /* 0x0000100001047983 */ /* 0x002ee80000100a00 */
[----:B--2---:R-:W-:Y:S04]  /*1a0a0*/  STL.64 [R1+0x35d0], R6 ;  /* 0x0035d00601007387 */ /* 0x004fe80000100a00 */
[----:B---3--:R0:W-:Y:S02]  /*1a0b0*/  STL.64 [R1+0x35c8], R4 ;  /* 0x0035c80401007387 */ /* 0x0081e40000100a00 */
[----:B0-----:R-:W-:-:S02]  /*1a0c0*/  IMAD.MOV.U32 R4, RZ, RZ, R2 ;  /* 0x000000ffff047224 */ /* 0x001fc400078e0002 */
[----:B------:R-:W-:-:S07]  /*1a0d0*/  IMAD.MOV.U32 R5, RZ, RZ, R0 ;  /* 0x000000ffff057224 */ /* 0x000fce00078e0000 */
[-C--:B------:R-:W-:Y:S01]  /*1a0e0*/  HMMA.16816.F32.BF16 R8, R8, R4.reuse, R12 ;  /* 0x000000040808723c */ /* 0x080fe2000004180c */
[----:B------:R-:W2:Y:S04]  /*1a0f0*/  LDL.LU.64 R14, [R1+0x3610] ;  /* 0x00361000010e7983 */ /* 0x000ea80000300a00 */
[----:B------:R-:W2:Y:S11]  /*1a100*/  LDL.LU.64 R12, [R1+0x3608] ;  /* 0x00360800010c7983 */ /* 0x000eb60000300a00 */
[----:B------:R-:W-:Y:S07]  /*1a110*/  @!UPT UIADD3 URZ, URZ, URZ, URZ ;  /* 0x0000003f3f3ff290 */ /* 0x000fee000fffe03f */
[----:B------:R-:W-:Y:S04]  /*1a120*/  STL.64 [R1+0x3b0], R8 ;  /* 0x0003b00801007387 */ /* 0x000fe80000100a00 */
[----:B------:R0:W-:Y:S04]  /*1a130*/  STL.64 [R1+0x3b8], R10 ;  /* 0x0003b80a01007387 */ /* 0x0001e80000100a00 */
[----:B0-----:R-:W4:Y:S04]  /*1a140*/  LDL.LU.64 R10, [R1+0x3600] ;  /* 0x00360000010a7983 */ /* 0x001f280000300a00 */
[----:B------:R-:W4:Y:S02]  /*1a150*/  LDL.LU.64 R8, [R1+0x35f8] ;  /* 0x0035f80001087983 */ /* 0x000f240000300a00 */
[-C--:B----4-:R-:W-:Y:S11]  /*1a160*/  HMMA.16816.F32.BF16 R24, R8, R4.reuse, R24 ;  /* 0x000000040818723c */ /* 0x090ff60000041818 */
[----:B------:R-:W-:Y:S11]  /*1a170*/  @!UPT UIADD3 URZ, URZ, URZ, URZ ;  /* 0x0000003f3f3ff290 */ /* 0x000ff6000fffe03f */
[----:B------:R-:W-:Y:S01]  /*1a180*/  @!UPT UIADD3 URZ, URZ, URZ, URZ ;  /* 0x0000003f3f3ff290 */ /* 0x000fe2000fffe03f */
[----:B------:R0:W-:Y:S04]  /*1a190*/  STL.64 [R1+0x610], R24 ;  /* 0x0006101801007387 */ /* 0x0001e80000100a00 */
[----:B------:R1:W-:Y:S04]  /*1a1a0*/  STL.64 [R1+0x618], R26 ;  /* 0x0006181a01007387 */ /* 0x0003e80000100a00 */
[----:B0-----:R-:W3:Y:S04]  /*1a1b0*/  LDL.LU.64 R24, [R1+0x3d0] ;  /* 0x0003d00001187983 */ /* 0x001ee80000300a00 */
[----:B-1----:R-:W3:Y:S04]  /*1a1c0*/  LDL.LU.64 R26, [R1+0x3d8] ;  /* 0x0003d800011a7983 */ /* 0x002ee80000300a00 */
[----:B------:R0:W-:Y:S04]  /*1a1d0*/  STL.64 [R1+0x3590], R10 ;  /* 0x0035900a01007387 */ /* 0x0001e80000100a00 */
[----:B------:R1:W-:Y:S04]  /*1a1e0*/  STL.64 [R1+0x3588], R8 ;  /* 0x0035880801007387 */ /* 0x0003e80000100a00 */
[----:B0-----:R-:W4:Y:S04]  /*1a1f0*/  LDL.64 R10, [R1+0x8] ;  /* 0x00000800010a7983 */ /* 0x001f280000100a00 */
[----:B-1----:R-:W2:Y:S04]  /*1a200*/  LDL.64 R8, [R1] ;  /* 0x0000000001087983 */ /* 0x002ea80000100a00 */
[----:B----4-:R-:W-:Y:S04]  /*1a210*/  STL.64 [R1+0x35b0], R10 ;  /* 0x0035b00a01007387 */ /* 0x010fe80000100a00 */
[----:B--2---:R0:W-:Y:S04]  /*1a220*/  STL.64 [R1+0x35a8], R8 ;  /* 0x0035a80801007387 */ /* 0x0041e80000100a00 */
[----:B0-----:R-:W2:Y:S04]  /*1a230*/  LDL.LU.64 R8, [R1+0x6e0] ;  /* 0x0006e00001087983 */ /* 0x001ea80000300a00 */
[----:B------:R-:W2:Y:S02]  /*1a240*/  LDL.LU.64 R10, [R1+0x6e8] ;  /* 0x0006e800010a7983 */ /* 0x000ea40000300a00 */
[-C--:B--2---:R-:W-:Y:S11]  /*1a250*/  HMMA.16816.F32.BF16 R8, R12, R4.reuse, R8 ;  /* 0x000000040c08723c */ /* 0x084ff60000041808 */
[----:B------:R-:W-:Y:S11]  /*1a260*/  @!UPT UIADD3 URZ, URZ, URZ, URZ ;  /* 0x0000003f3f3ff290 */ /* 0x000ff6000fffe03f */
[----:B------:R-:W-:Y:S01]  /*1a270*/  @!UPT UIADD3 URZ, URZ, URZ, URZ ;  /* 0x0000003f3f3ff290 */ /* 0x000fe2000fffe03f */
[----:B------:R0:W-:Y:S04]  /*1a280*/  STL.64 [R1+0x3e0], R8 ;  /* 0x0003e00801007387 */ /* 0x0001e80000100a00 */
[----:B------:R1:W-:Y:S04]  /*1a290*/  STL.64 [R1+0x3e8], R10 ;  /* 0x0003e80a01007387 */ /* 0x0003e80000100a00 */
[----:B0-----:R-:W2:Y:S04]  /*1a2a0*/  LDL.LU.64 R8, [R1+0x300] ;  /* 0x0003000001087983 */ /* 0x001ea80000300a00 */
[----:B-1----:R-:W4:Y:S04]  /*1a2b0*/  LDL.LU.64 R10, [R1+0x308] ;  /* 0x00030800010a7983 */ /* 0x002f280000300a00 */
[----:B----4-:R-:W-:Y:S04]  /*1a2c0*/  STL.64 [R1+0x35e0], R10 ;  /* 0x0035e00a01007387 */ /* 0x010fe80000100a00 */
[----:B--2---:R0:W-:Y:S04]  /*1a2d0*/  STL.64 [R1+0x35d8], R8 ;  /* 0x0035d80801007387 */ /* 0x0041e80000100a00 */
[----:B0-----:R-:W2:Y:S04]  /*1a2e0*/  LDL.LU.64 R8, [R1+0x130] ;  /* 0x0001300001087983 */ /* 0x001ea80000300a00 */
[----:B------:R-:W2:Y:S04]  /*1a2f0*/  LDL.LU.64 R10, [R1+0x138] ;  /* 0x00013800010a7983 */ /* 0x000ea80000300a00 */
[----:B------:R-:W-:Y:S04]  /*1a300*/  STL [R1+0x3574], R15 ;  /* 0x0035740f01007387 */ /* 0x000fe80000100800 */
[----:B------:R-:W-:Y:S04]  /*1a310*/  STL [R1+0x35a0], R14 ;  /* 0x0035a00e01007387 */ /* 0x000fe80000100800 */
[----:B------:R0:W-:Y:S04]  /*1a320*/  STL.64 [R1+0x3598], R12 ;  /* 0x0035980c01007387 */ /* 0x0001e80000100a00 */
[----:B0-----:R-:W4:Y:S04]  /*1a330*/  LDL.LU.64 R12, [R1+0x180] ;  /* 0x00018000010c7983 */ /* 0x001f280000300a00 */
[----:B------:R-:W4:Y:S01]  /*1a340*/  LDL.LU.64 R14, [R1+0x188] ;  /* 0x00018800010e7983 */ /* 0x000f220000300a00 */
[-C--:B---3--:R-:W-:Y:S08]  /*1a350*/  HMMA.16816.F32.BF16 R24, R20, R4.reuse, R24 ;  /* 0x000000041418723c */ /* 0x088ff00000041818 */
[-C--:B----4-:R-:W-:Y:S11]  /*1a360*/  HMMA.16816.F32.BF16 R12, R16, R4.reuse, R12 ;  /* 0x00000004100c723c */ /* 0x090ff6000004180c */
[----:B------:R-:W-:Y:S11]  /*1a370*/  @!UPT UIADD3 URZ, URZ, URZ, URZ ;  /* 0x0000003f3f3ff290 */ /* 0x000ff6000fffe03f */
[----:B------:R-:W-:Y:S01]  /*1a380*/  @!UPT UIADD3 URZ, URZ, URZ, URZ ;  /* 0x0000003f3f3ff290 */ /* 0x000fe2000fffe03f */
[----:B------:R0:W-:Y:S04]  /*1a390*/  STL.64 [R1+0x710], R12 ;  /* 0x0007100c01007387 */ /* 0x0001e80000100a00 */
[----:B------:R1:W-:Y:S04]  /*1a3a0*/  STL.64 [R1+0x718], R14 ;  /* 0x0007180e01007387 */ /* 0x0003e80000100a00 */
[----:B0-----:R-:W3:Y:S04]  /*1a3b0*/  LDL.LU.64 R12, [R1+0x810] ;  /* 0x00081000010c7983 */ /* 0x001ee80000300a00 */
[----:B-1----:R-:W3:Y:S04]  /*1a3c0*/  LDL.LU.64 R14, [R1+0x818] ;  /* 0x00081800010e7983 */ /* 0x002ee80000300a00 */
[----:B------:R-:W-:Y:S04]  /*1a3d0*/  STL.64 [R1+0x3580], R18 ;  /* 0x0035801201007387 */ /* 0x000fe80000100a00 */
[----:B------:R0:W-:Y:S04]  /*1a3e0*/  STL.64 [R1+0x3578], R16 ;  /* 0x0035781001007387 */ /* 0x0001e80000100a00 */
[----:B0-----:R-:W4:Y:S04]  /*1a3f0*/  LDL.LU.64 R16, [R1+0xf0] ;  /* 0x0000f00001107983 */ /* 0x001f280000300a00 */
        /* <DEDUP_REMOVED lines=14> */
[----:B0-----:R-:W4:Y:S04]  /*1a4e0*/  LDL.LU.64 R6, [R1+0x35d0] ;  /* 0x0035d00001067983 */ /* 0x001f280000300a00 */
[----:B------:R-:W4:Y:S02]  /*1a4f0*/  LDL.LU.64 R4, [R1+0x35c8] ;  /* 0x0035c80001047983 */ /* 0x000f240000300a00 */
[----:B----4-:R-:W-:Y:S11]  /*1a500*/  HMMA.16816.F32.BF16 R20, R4, R16, R20 ;  /* 0x000000100414723c */ /* 0x010ff60000041814 */
[----:B------:R-:W-:Y:S11]  /*1a510*/  @!UPT UIADD3 URZ, URZ, URZ, URZ ;  /* 0x0000003f3f3ff290 */ /* 0x000ff6000fffe03f */
[----:B------:R-:W-:Y:S01]  /*1a520*/  @!UPT UIADD3 URZ, URZ, URZ, URZ ;  /* 0x0000003f3f3ff290 */ /* 0x000fe2000fffe03f */
[----:B------:R0:W-:Y:S04]  /*1a530*/  STL.64 [R1+0x390], R20 ;  /* 0x0003901401007387 */ /* 0x0001e80000100a00 */
[----:B------:R1:W-:Y:S01]  /*1a540*/  STL.64 [R1+0x398], R22 ;  /* 0x0003981601007387 */ /* 0x0003e20000100a00 */
[----:B0-----:R-:W-:Y:S02]  /*1a550*/  IMAD.MOV.U32 R21, RZ, RZ, R6 ;  /* 0x000000ffff157224 */ /* 0x001fe400078e0006 */
[----:B------:R-:W-:Y:S02]  /*1a560*/  IMAD.MOV.U32 R20, RZ, RZ, R7 ;  /* 0x000000ffff147224 */ /* 0x000fe400078e0007 */
[----:B-1----:R-:W-:Y:S01]  /*1a570*/  IMAD.MOV.U32 R23, RZ, RZ, R4 ;  /* 0x000000ffff177224 */ /* 0x002fe200078e0004 */
[----:B------:R-:W2:Y:S01]  /*1a580*/  LDL.LU.64 R6, [R1+0x35c0] ;  /* 0x0035c00001067983 */ /* 0x000ea20000300a00 */
[----:B------:R-:W-:-:S03]  /*1a590*/  IMAD.MOV.U32 R22, RZ, RZ, R5 ;  /* 0x000000ffff167224 */ /* 0x000fc600078e0005 */
[----:B------:R-:W2:Y:S02]  /*1a5a0*/  LDL.LU.64 R4, [R1+0x35b8] ;  /* 0x0035b80001047983 */ /* 0x000ea40000300a00 */
[-C--:B--2---:R-:W-:Y:S11]  /*1a5b0*/  HMMA.16816.F32.BF16 R8, R4, R16.reuse, R8 ;  /* 0x000000100408723c */ /* 0x084ff60000041808 */
[----:B------:R-:W-:Y:S11]  /*1a5c0*/  @!UPT UIADD3 URZ, URZ, URZ, URZ ;  /* 0x0000003f3f3ff290 */ /* 0x000ff6000fffe03f */
[----:B------:R-:W-:Y:S01]  /*1a5d0*/  @!UPT UIADD3 URZ, URZ, URZ, URZ ;  /* 0x0000003f3f3ff290 */ /* 0x000fe2000fffe03f */
[----:B------:R-:W-:Y:S01]  /*1a5e0*/  STL.64 [R1+0x4f0], R8 ;  /* 0x0004f00801007387 */ /* 0x000fe20000100a00 */
[----:B------:R0:W-:Y:S03]  /*1a5f0*/  STL.64 [R1+0x4f8], R10 ;  /* 0x0004f80a01007387 */ /* 0x0001e60000100a00 */
[----:B0-----:R-:W3:Y:S01]  /*1a600*/  LDL.LU.64 R10, [R1+0x35b0] ;  /* 0x0035b000010a7983 */ /* 0x001ee20000300a00 */
[----:B------:R-:W3:Y:S02]  /*1a610*/  LDL.LU.64 R8, [R1+0x35a8] ;  /* 0x0035a80001087983 */ /* 0x000ee40000300a00 */
[----:B------:R-:W-:Y:S02]  /*1a620*/  STL.64 [R1+0x3538], R6 ;  /* 0x0035380601007387 */ /* 0x000fe40000100a00 */
[----:B------:R0:W-:Y:S02]  /*1a630*/  STL.64 [R1+0x3530], R4 ;  /* 0x0035300401007387 */ /* 0x0001e40000100a00 */
[----:B0-----:R-:W2:Y:S01]  /*1a640*/  LDL.LU.64 R4, [R1+0x270] ;  /* 0x0002700001047983 */ /* 0x001ea20000300a00 */
[----:B------:R-:W2:Y:S01]  /*1a650*/  LDL.LU.64 R6, [R1+0x278] ;  /* 0x0002780001067983 */ /* 0x000ea20000300a00 */
[----:B---3--:R-:W-:Y:S01]  /*1a660*/  HMMA.16816.F32.BF16 R12, R8, R16, R12 ;  /* 0x00000010080c723c */ /* 0x008fe2000004180c */
[----:B------:R-:W-:-:S02]  /*1a670*/  IMAD.MOV.U32 R3, RZ, RZ, R10 ;  /* 0x000000ffff037224 */ /* 0x000fc400078e000a */
[----:B------:R-:W-:Y:S02]  /*1a680*/  IMAD.MOV.U32 R2, RZ, RZ, R11 ;  /* 0x000000ffff027224 */ /* 0x000fe400078e000b */
[----:B------:R-:W-:Y:S02]  /*1a690*/  IMAD.MOV.U32 R29, RZ, RZ, R8 ;  /* 0x000000ffff1d7224 */ /* 0x000fe400078e0008 */
[----:B------:R-:W-:Y:S11]  /*1a6a0*/  IMAD.MOV.U32 R28, RZ, RZ, R9 ;  /* 0x000000ffff1c7224 */ /* 0x000ff600078e0009 */
[----:B------:R-:W-:Y:S05]  /*1a6b0*/  @!UPT UIADD3 URZ, URZ, URZ, URZ ;  /* 0x0000003f3f3ff290 */ /* 0x000fea000fffe03f */
[----:B------:R-:W-:Y:S01]  /*1a6c0*/  STL.64 [R1+0x380], R12 ;  /* 0x0003800c01007387 */ /* 0x000fe20000100a00 */
[----:B------:R0:W-:Y:S03]  /*1a6d0*/  STL.64 [R1+0x388], R14 ;  /* 0x0003880e01007387 */ /* 0x0001e60000100a00 */
[----:B0-----:R-:W3:Y:S01]  /*1a6e0*/  LDL.LU R14, [R1+0x35a0] ;  /* 0x0035a000010e7983 */ /* 0x001ee20000300800 */
[----:B------:R-:W3:Y:S02]  /*1a6f0*/  LDL.LU.64 R12, [R1+0x3598] ;  /* 0x00359800010c7983 */ /* 0x000ee40000300a00 */
[----:B------:R-:W2:Y:S02]  /*1a700*/  LDL.LU.64 R10, [R1+0x3590] ;  /* 0x00359000010a7983 */ /* 0x000ea40000300a00 */
[----:B------:R-:W2:Y:S02]  /*1a710*/  LDL.LU.64 R8, [R1+0x3588] ;  /* 0x0035880001087983 */ /* 0x000ea40000300a00 */
[----:B------:R-:W-:-:S02]  /*1a720*/  IMAD.MOV.U32 R15, RZ, RZ, R16 ;  /* 0x000000ffff0f7224 */ /* 0x000fc400078e0010 */
[----:B------:R-:W-:Y:S01]  /*1a730*/  IMAD.MOV.U32 R0, RZ, RZ, R17 ;  /* 0x000000ffff007224 */ /* 0x000fe200078e0011 */
[----:B--2---:R-:W-:Y:S11]  /*1a740*/  HMMA.16816.F32.BF16 R4, R8, R16, R4 ;  /* 0x000000100804723c */ /* 0x004ff60000041804 */
[----:B------:R-:W-:Y:S11]  /*1a750*/  @!UPT UIADD3 URZ, URZ, URZ, URZ ;  /* 0x0000003f3f3ff290 */ /* 0x000ff6000fffe03f */
[----:B------:R-:W-:Y:S01]  /*1a760*/  @!UPT UIADD3 URZ, URZ, URZ, URZ ;  /* 0x0000003f3f3ff290 */ /* 0x000fe2000fffe03f */
[----:B------:R0:W-:Y:S01]  /*1a770*/  STL.64 [R1+0x600], R4 ;  /* 0x0006000401007387 */ /* 0x0001e20000100a00 */
[----:B------:R1:W-:Y:S02]  /*1a780*/  STL.64 [R1+0x608], R6 ;  /* 0x0006080601007387 */ /* 0x0003e40000100a00 */
[----:B------:R-:W2:Y:S02]  /*1a790*/  LDL.LU.64 R18, [R1+0x3580] ;  /* 0x0035800001127983 */ /* 0x000ea40000300a00 */
[----:B------:R-:W2:Y:S02]  /*1a7a0*/  LDL.LU.64 R16, [R1+0x3578] ;  /* 0x0035780001107983 */ /* 0x000ea40000300a00 */
[----:B0-----:R-:W-:Y:S02]  /*1a7b0*/  IMAD.MOV.U32 R4, RZ, RZ, R23 ;  /* 0x000000ffff047224 */ /* 0x001fe400078e0017 */
[----:B-1----:R-:W-:Y:S02]  /*1a7c0*/  IMAD.MOV.U32 R6, RZ, RZ, R21 ;  /* 0x000000ffff067224 */ /* 0x002fe400078e0015 */
[----:B------:R-:W-:-:S02]  /*1a7d0*/  IMAD.MOV.U32 R7, RZ, RZ, R20 ;  /* 0x000000ffff077224 */ /* 0x000fc400078e0014 */
[----:B------:R-:W-:Y:S01]  /*1a7e0*/  IMAD.MOV.U32 R5, RZ, RZ, R22 ;  /* 0x000000ffff057224 */ /* 0x000fe200078e0016 */
[----:B------:R-:W2:Y:S01]  /*1a7f0*/  LDL.LU.64 R20, [R1+0x1a0] ;  /* 0x0001a00001147983 */ /* 0x000ea20000300a00 */
[----:B------:R-:W2:Y:S02]  /*1a800*/  LDL.LU.64 R22, [R1+0x1a8] ;  /* 0x0001a80001167983 */ /* 0x000ea40000300a00 */
[----:B------:R-:W-:Y:S01]  /*1a810*/  STL.64 [R1+0x3558], R6 ;  /* 0x0035580601007387 */ /* 0x000fe20000100a00 */
[----:B------:R0:W-:Y:S02]  /*1a820*/  STL.64 [R1+0x3550], R4 ;  /* 0x0035500401007387 */ /* 0x0001e40000100a00 */
[----:B0-----:R-:W-:Y:S02]  /*1a830*/  IMAD.MOV.U32 R4, RZ, RZ, R15 ;  /* 0x000000ffff047224 */ /* 0x001fe400078e000f */
[----:B------:R-:W-:Y:S01]  /*1a840*/  IMAD.MOV.U32 R5, RZ, RZ, R0 ;  /* 0x000000ffff057224 */ /* 0x000fe200078e0000 */
[----:B------:R-:W3:Y:S01]  /*1a850*/  LDL.LU R15, [R1+0x3574] ;  /* 0x00357400010f7983 */ /* 0x000ee20000300800 */
[----:B------:R-:W4:Y:S02]  /*1a860*/  LDL.LU R0, [R1+0x3570] ;  /* 0x0035700001007983 */ /* 0x000f240000300800 */
[----:B------:R0:W-:Y:S02]  /*1a870*/  STL.64 [R1+0x34f8], R10 ;  /* 0x0034f80a01007387 */ /* 0x0001e40000100a00 */
[----:B------:R1:W-:Y:S02]  /*1a880*/  STL.64 [R1+0x34f0], R8 ;  /* 0x0034f00801007387 */ /* 0x0003e40000100a00 */
[----:B0-----:R-:W-:-:S02]  /*1a890*/  IMAD.MOV.U32 R10, RZ, RZ, R3 ;  /* 0x000000ffff0a7224 */ /* 0x001fc400078e0003 */
[----:B------:R-:W-:Y:S02]  /*1a8a0*/  IMAD.MOV.U32 R11, RZ, RZ, R2 ;  /* 0x000000ffff0b7224 */ /* 0x000fe400078e0002 */
[----:B-1----:R-:W-:Y:S02]  /*1a8b0*/  IMAD.MOV.U32 R8, RZ, RZ, R29 ;  /* 0x000000ffff087224 */ /* 0x002fe400078e001d */
[----:B------:R-:W-:Y:S01]  /*1a8c0*/  IMAD.MOV.U32 R9, RZ, RZ, R28 ;  /* 0x000000ffff097224 */ /* 0x000fe200078e001c */
[----:B------:R-:W-:Y:S04]  /*1a8d0*/  STL.64 [R1+0x3518], R10 ;  /* 0x0035180a01007387 */ /* 0x000fe80000100a00 */
[----:B------:R0:W-:Y:S02]  /*1a8e0*/  STL.64 [R1+0x3510], R8 ;  /* 0x0035100801007387 */ /* 0x0001e40000100a00 */
[----:B0-----:R-:W3:Y:S01]  /*1a8f0*/  LDL.LU.64 R8, [R1+0x6f0] ;  /* 0x0006f00001087983 */ /* 0x001ee20000300a00 */
[----:B------:R-:W3:Y:S01]  /*1a900*/  LDL.LU.64 R10, [R1+0x6f8] ;  /* 0x0006f800010a7983 */ /* 0x000ee20000300a00 */
[-C--:B--2---:R-:W-:Y:S08]  /*1a910*/  HMMA.16816.F32.BF16 R20, R16, R4.reuse, R20 ;  /* 0x000000041014723c */ /* 0x084ff00000041814 */
[-C--:B---3--:R-:W-:Y:S11]  /*1a920*/  HMMA.16816.F32.BF16 R8, R12, R4.reuse, R8 ;  /* 0x000000040c08723c */ /* 0x088ff60000041808 */
[----:B------:R-:W-:Y:S11]  /*1a930*/  @!UPT UIADD3 URZ, URZ, URZ, URZ ;  /* 0x0000003f3f3ff290 */ /* 0x000ff6000fffe03f */
[----:B------:R-:W-:Y:S01]  /*1a940*/  @!UPT UIADD3 URZ, URZ, URZ, URZ ;  /* 0x0000003f3f3ff290 */ /* 0x000fe2000fffe03f */
[----:B------:R0:W-:Y:S01]  /*1a950*/  STL.64 [R1+0x3d0], R8 ;  /* 0x0003d00801007387 */ /* 0x0001e20000100a00 */
[----:B------:R1:W-:Y:S03]  /*1a960*/  STL.64 [R1+0x3d8], R10 ;  /* 0x0003d80a01007387 */ /* 0x0003e60000100a00 */
[----:B0-----:R-:W2:Y:S01]  /*1a970*/  LDL.LU.64 R8, [R1+0x120] ;  /* 0x0001200001087983 */ /* 0x001ea20000300a00 */
[----:B-1----:R-:W2:Y:S02]  /*1a980*/  LDL.LU.64 R10, [R1+0x128] ;  /* 0x00012800010a7983 */ /* 0x002ea40000300a00 */
[----:B------:R-:W-:Y:S02]  /*1a990*/  STL.64 [R1+0x3508], R14 ;  /* 0x0035080e01007387 */ /* 0x000fe40000100a00 */
[----:B------:R0:W-:Y:S02]  /*1a9a0*/  STL.64 [R1+0x3500], R12 ;  /* 0x0035000c01007387 */ /* 0x0001e40000100a00 */
[----:B0-----:R-:W3:Y:S01]  /*1a9b0*/  LDL.LU.64 R12, [R1+0x4e0] ;  /* 0x0004e000010c7983 */ /* 0x001ee20000300a00 */
[----:B------:R-:W3:Y:S02]  /*1a9c0*/  LDL.LU.64 R14, [R1+0x4e8] ;  /* 0x0004e800010e7983 */ /* 0x000ee40000300a00 */
[----:B------:R-:W-:Y:S02]  /*1a9d0*/  STL.64 [R1+0x700], R20 ;  /* 0x0007001401007387 */ /* 0x000fe40000100a00 */
[----:B------:R0:W-:Y:S02]  /*1a9e0*/  STL.64 [R1+0x708], R22 ;  /* 0x0007081601007387 */ /* 0x0001e40000100a00 */
[----:B0-----:R-:W3:Y:S01]  /*1a9f0*/  LDL.LU.64 R22, [R1+0x3568] ;  /* 0x0035680001167983 */ /* 0x001ee20000300a00 */
[----:B------:R-:W3:Y:S02]  /*1aa00*/  LDL.LU.64 R20, [R1+0x3560] ;  /* 0x0035600001147983 */ /* 0x000ee40000300a00 */
[----:B------:R-:W-:Y:S02]  /*1aa10*/  STL.64 [R1+0x3528], R18 ;  /* 0x0035281201007387 */ /* 0x000fe40000100a00 */
[----:B------:R0:W-:Y:S02]  /*1aa20*/  STL.64 [R1+0x3520], R16 ;  /* 0x0035201001007387 */ /* 0x0001e40000100a00 */
[----:B0-----:R-:W4:Y:S01]  /*1aa30*/  LDL.LU.64 R16, [R1+0x3a0] ;  /* 0x0003a00001107983 */ /* 0x001f220000300a00 */
[----:B------:R-:W4:Y:S01]  /*1aa40*/  LDL.LU.64 R18, [R1+0x3a8] ;  /* 0x0003a80001127983 */ /* 0x000f220000300a00 */
[-C--:B---3--:R-:W-:Y:S08]  /*1aa50*/  HMMA.16816.F32.BF16 R12, R20, R4.reuse, R12 ;  /* 0x00000004140c723c */ /* 0x088ff0000004180c */
[----:B--2---:R-:W-:Y:S01]  /*1aa60*/  HMMA.16816.F32.BF16 R4, R24, R4, R8 ;  /* 0x000000041804723c */ /* 0x004fe20000041808 */
[----:B----4-:R-:W-:Y:S04]  /*1aa70*/  LDSM.16.M88.4 R8, [R0+0x3000] ;  /* 0x003000000008783b */ /* 0x010fe80000000200 */
[----:B------:R-:W-:Y:S01]  /*1aa80*/  STL.64 [R1+0x3548], R18 ;  /* 0x0035481201007387 */ /* 0x000fe20000100a00 */
[----:B------:R0:W-:Y:S10]  /*1aa90*/  STL.64 [R1+0x3540], R16 ;  /* 0x0035401001007387 */ /* 0x0001f40000100a00 */
[----:B------:R-:W-:Y:S01]  /*1aaa0*/  IMAD.MOV.U32 R28, RZ, RZ, R14 ;  /* 0x000000ffff1c7224 */ /* 0x000fe200078e000e */
[----:B0-----:R-:W2:Y:S01]  /*1aab0*/  LDL.LU.64 R16, [R1+0xaa0] ;  /* 0x000aa00001107983 */ /* 0x001ea20000300a00 */
[----:B------:R-:W2:Y:S02]  /*1aac0*/  LDL.LU.64 R18, [R1+0xaa8] ;  /* 0x000aa80001127983 */ /* 0x000ea40000300a00 */
[----:B------:R0:W-:Y:S02]  /*1aad0*/  STL.64 [R1+0x430], R12 ;  /* 0x0004300c01007387 */ /* 0x0001e40000100a00 */
[----:B------:R1:W-:Y:S01]  /*1aae0*/  STL [R1+0x43c], R15 ;  /* 0x00043c0f01007387 */ /* 0x0003e20000100800 */
[----:B0-----:R-:W3:Y:S01]  /*1aaf0*/  LDL.LU.64 R12, [R1+0x990] ;  /* 0x00099000010c7983 */ /* 0x001ee20000300a00 */
[----:B-1----:R-:W3:Y:S02]  /*1ab00*/  LDL.LU.64 R14, [R1+0x998] ;  /* 0x00099800010e7983 */ /* 0x002ee40000300a00 */
[----:B------:R-:W-:Y:S02]  /*1ab10*/  STL [R1+0x2bdc], R28 ;  /* 0x002bdc1c01007387 */ /* 0x000fe40000100800 */
[----:B------:R-:W-:Y:S01]  /*1ab20*/  STL.64 [R1+0x34e8], R26 ;  /* 0x0034e81a01007387 */ /* 0x000fe20000100a00 */
[----:B------:R0:W-:Y:S01]  /*1ab30*/  STL.64 [R1+0x34e0], R24 ;  /* 0x0034e01801007387 */ /* 0x0001e20000100a00 */
[----:B------:R-:W-:Y:S02]  /*1ab40*/  STL.64 [R1+0x810], R4 ;  /* 0x0008100401007387 */ /* 0x000fe40000100a00 */
[----:B------:R-:W-:Y:S02]  /*1ab50*/  STL.64 [R1+0x818], R6 ;  /* 0x0008180601007387 */ /* 0x000fe40000100a00 */
[----:B------:R-:W1:Y:S04]  /*1ab60*/  LDSM.16.M88.4 R4, [R0+0x4000] ;  /* 0x004000000004783b */ /* 0x000e680000000200 */
[----:B0-----:R-:W4:Y:S01]  /*1ab70*/  LDL.LU.64 R24, [R1+0x2e0] ;  /* 0x0002e00001187983 */ /* 0x001f220000300a00 */
[----:B------:R-:W4:Y:S03]  /*1ab80*/  LDL.LU.64 R26, [R1+0x2e8] ;  /* 0x0002e800011a7983 */ /* 0x000f260000300a00 */
[----:B-1----:R-:W-:Y:S01]  /*1ab90*/  STL.64 [R1+0xd0], R4 ;  /* 0x0000d00401007387 */ /* 0x002fe20000100a00 */
[----:B------:R-:W-:Y:S02]  /*1aba0*/  STL.64 [R1+0xd8], R6 ;  /* 0x0000d80601007387 */ /* 0x000fe40000100a00 */
[----:B------:R-:W0:Y:S02]  /*1abb0*/  LDSM.16.M88.4 R4, [R0+0x5000] ;  /* 0x005000000004783b */ /* 0x000e240000000200 */
[----:B0-----:R-:W-:Y:S02]  /*1abc0*/  STL.64 [R1+0xc0], R4 ;  /* 0x0000c00401007387 */ /* 0x001fe40000100a00 */
[----:B------:R-:W-:Y:S02]  /*1abd0*/  STL.64 [R1+0xc8], R6 ;  /* 0x0000c80601007387 */ /* 0x000fe40000100a00 */
[----:B------:R-:W0:Y:S02]  /*1abe0*/  LDSM.16.M88.4 R4, [R0+0x6000] ;  /* 0x006000000004783b */ /* 0x000e240000000200 */
[----:B0-----:R-:W-:Y:S02]  /*1abf0*/  STL.64 [R1+0xb0], R4 ;  /* 0x0000b00401007387 */ /* 0x001fe40000100a00 */
[----:B------:R0:W-:Y:S02]  /*1ac00*/  STL.64 [R1+0xb8], R6 ;  /* 0x0000b80601007387 */ /* 0x0001e40000100a00 */
[----:B0-----:R-:W2:Y:S01]  /*1ac10*/  LDL.LU.64 R6, [R1+0x3558] ;  /* 0x0035580001067983 */ /* 0x001ea20000300a00 */
[----:B------:R-:W2:Y:S02]  /*1ac20*/  LDL.LU.64 R4, [R1+0x3550] ;  /* 0x0035500001047983 */ /* 0x000ea40000300a00 */
[----:B------:R-:W-:Y:S01]  /*1ac30*/  STL.64 [R1+0xe8], R10 ;  /* 0x0000e80a01007387 */ /* 0x000fe20000100a00 */
[-C--:B--2---:R-:W-:Y:S01]  /*1ac40*/  HMMA.16816.F32.BF16 R4, R4, R8.reuse, R16 ;  /* 0x000000080404723c */ /* 0x084fe20000041810 */
[----:B------:R-:W2:Y:S01]  /*1ac50*/  LDL.LU.64 R18, [R1+0x3548] ;  /* 0x0035480001127983 */ /* 0x000ea20000300a00 */
[----:B------:R-:W2:Y:S11]  /*1ac60*/  LDL.LU.64 R16, [R1+0x3540] ;  /* 0x0035400001107983 */ /* 0x000eb60000300a00 */
[----:B------:R-:W-:Y:S10]  /*1ac70*/  @!UPT UIADD3 URZ, URZ, URZ, URZ ;  /* 0x0000003f3f3ff290 */ /* 0x000ff4000fffe03f */
[----:B------:R-:W-:Y:S01]  /*1ac80*/  STL.64 [R1+0x300], R4 ;  /* 0x0003000401007387 */ /* 0x000fe20000100a00 */
[----:B------:R0:W-:Y:S03]  /*1ac90*/  STL.64 [R1+0x308], R6 ;  /* 0x0003080601007387 */ /* 0x0001e60000100a00 */
[----:B0-----:R-:W2:Y:S01]  /*1aca0*/  LDL.LU.64 R6, [R1+0x3538] ;  /* 0x0035380001067983 */ /* 0x001ea20000300a00 */
[----:B------:R-:W2:Y:S02]  /*1acb0*/  LDL.LU.64 R4, [R1+0x3530] ;  /* 0x0035300001047983 */ /* 0x000ea40000300a00 */
[----:B------:R-:W-:Y:S02]  /*1acc0*/  IMAD.MOV.U32 R2, RZ, RZ, R8 ;  /* 0x000000ffff027224 */ /* 0x000fe400078e0008 */
[----:B------:R-:W-:Y:S01]  /*1acd0*/  IMAD.MOV.U32 R0, RZ, RZ, R9 ;  /* 0x000000ffff007224 */ /* 0x000fe200078e0009 */
[----:B--2---:R-:W-:Y:S11]  /*1ace0*/  HMMA.16816.F32.BF16 R16, R4, R8, R16 ;  /* 0x000000080410723c */ /* 0x004ff60000041810 */
[----:B------:R-:W-:Y:S11]  /*1acf0*/  @!UPT UIADD3 URZ, URZ, URZ, URZ ;  /* 0x0000003f3f3ff290 */ /* 0x000ff6000fffe03f */
[----:B------:R-:W-:Y:S01]  /*1ad00*/  @!UPT UIADD3 URZ, URZ, URZ, URZ ;  /* 0x0000003f3f3ff290 */ /* 0x000fe2000fffe03f */
[----:B------:R-:W-:Y:S01]  /*1ad10*/  STL.64 [R1+0x4e0], R16 ;  /* 0x0004e01001007387 */ /* 0x000fe20000100a00 */
[----:B------:R0:W-:Y:S03]  /*1ad20*/  STL.64 [R1+0x4e8], R18 ;  /* 0x0004e81201007387 */ /* 0x0001e60000100a00 */
[----:B0-----:R-:W2:Y:S01]  /*1ad30*/  LDL.LU.64 R18, [R1+0x3528] ;  /* 0x0035280001127983 */ /* 0x001ea20000300a00 */
[----:B------:R-:W2:Y:S02]  /*1ad40*/  LDL.LU.64 R16, [R1+0x3520] ;  /* 0x0035200001107983 */ /* 0x000ea40000300a00 */
[----:B------:R-:W3:Y:S02]  /*1ad50*/  LDL.LU.64 R10, [R1+0x3518] ;  /* 0x00351800010a7983 */ /* 0x000ee40000300a00 */
[----:B------:R-:W3:Y:S01]  /*1ad60*/  LDL.LU.64 R8, [R1+0x3510] ;  /* 0x0035100001087983 */ /* 0x000ee20000300a00 */
[----:B------:R-:W-:Y:S01]  /*1ad70*/  STL.64 [R1+0x34c8], R6 ;  /* 0x0034c80601007387 */ /* 0x000fe20000100a00 */
[----:B------:R0:W-:Y:S02]  /*1ad80*/  STL.64 [R1+0x34c0], R4 ;  /* 0x0034c00401007387 */ /* 0x0001e40000100a00 */
[----:B0-----:R-:W-:-:S02]  /*1ad90*/  IMAD.MOV.U32 R4, RZ, RZ, R2 ;  /* 0x000000ffff047224 */ /* 0x001fc400078e0002 */
[----:B------:R-:W-:-:S07]  /*1ada0*/  IMAD.MOV.U32 R5, RZ, RZ, R0 ;  /* 0x000000ffff057224 */ /* 0x000fce00078e0000 */
[-C--:B---3--:R-:W-:Y:S01]  /*1adb0*/  HMMA.16816.F32.BF16 R8, R8, R4.reuse, R12 ;  /* 0x000000040808723c */ /* 0x088fe2000004180c */
[----:B------:R-:W3:Y:S01]  /*1adc0*/  LDL.LU.64 R14, [R1+0x3508] ;  /* 0x00350800010e7983 */ /* 0x000ee20000300a00 */
[----:B------:R-:W3:Y:S11]  /*1add0*/  LDL.LU.64 R12, [R1+0x3500] ;  /* 0x00350000010c7983 */ /* 0x000ef60000300a00 */
[----:B------:R-:W-:Y:S10]  /*1ade0*/  @!UPT UIADD3 URZ, URZ, URZ, URZ ;  /* 0x0000003f3f3ff290 */ /* 0x000ff4000fffe03f */
[----:B------:R-:W-:Y:S01]  /*1adf0*/  STL.64 [R1+0x2f0], R8 ;  /* 0x0002f00801007387 */ /* 0x000fe20000100a00 */
[----:B------:R0:W-:Y:S03]  /*1ae00*/  STL.64 [R1+0x2f8], R10 ;  /* 0x0002f80a01007387 */ /* 0x0001e60000100a00 */
[----:B0-----:R-:W4:Y:S01]  /*1ae10*/  LDL.LU.64 R10, [R1+0x34f8] ;  /* 0x0034f800010a7983 */ /* 0x001f220000300a00 */
[----:B------:R-:W4:Y:S02]  /*1ae20*/  LDL.LU.64 R8, [R1+0x34f0] ;  /* 0x0034f00001087983 */ /* 0x000f240000300a00 */
[-C--:B----4-:R-:W-:Y:S11]  /*1ae30*/  HMMA.16816.F32.BF16 R24, R8, R4.reuse, R24 ;  /* 0x000000040818723c */ /* 0x090ff60000041818 */
[----:B------:R-:W-:Y:S11]  /*1ae40*/  @!UPT UIADD3 URZ, URZ, URZ, URZ ;  /* 0x0000003f3f3ff290 */ /* 0x000ff6000fffe03f */
[----:B------:R-:W-:Y:S01]  /*1ae50*/  @!UPT UIADD3 URZ, URZ, URZ, URZ ;  /* 0x0000003f3f3ff290 */ /* 0x000fe2000fffe03f */
[----:B------:R0:W-:Y:S01]  /*1ae60*/  STL.64 [R1+0x5f0], R24 ;  /* 0x0005f01801007387 */ /* 0x0001e20000100a00 */
[----:B------:R1:W-:Y:S03]  /*1ae70*/  STL.64 [R1+0x5f8], R26 ;  /* 0x0005f81a01007387 */ /* 0x0003e60000100a00 */
[----:B0-----:R-:W4:Y:S01]  /*1ae80*/  LDL.LU.64 R24, [R1+0x5c0] ;  /* 0x0005c00001187983 */ /* 0x001f220000300a00 */
[----:B-1----:R-:W4:Y:S02]  /*1ae90*/  LDL.LU.64 R26, [R1+0x5c8] ;  /* 0x0005c800011a7983 */ /* 0x002f240000300a00 */
[----:B------:R-:W-:Y:S02]  /*1aea0*/  STL [R1+0x3488], R11 ;  /* 0x0034880b01007387 */ /* 0x000fe40000100800 */
[----:B------:R-:W-:Y:S01]  /*1aeb0*/  STL [R1+0x34d8], R10 ;  /* 0x0034d80a01007387 */ /* 0x000fe20000100800 */
[----:B------:R0:W-:Y:S04]  /*1aec0*/  STL.64 [R1+0x34d0], R8 ;  /* 0x0034d00801007387 */ /* 0x0001e80000100a00 */
[----:B0-----:R-:W3:Y:S01]  /*1aed0*/  LDL.LU.64 R8, [R1+0x780] ;  /* 0x0007800001087983 */ /* 0x001ee20000300a00 */
[----:B------:R-:W3:Y:S02]  /*1aee0*/  LDL.LU.64 R10, [R1+0x788] ;  /* 0x00078800010a7983 */ /* 0x000ee40000300a00 */
[-C--:B---3--:R-:W-:Y:S11]  /*1aef0*/  HMMA.16816.F32.BF16 R8, R12, R4.reuse, R8 ;  /* 0x000000040c08723c */ /* 0x088ff60000041808 */
[----:B------:R-:W-:Y:S11]  /*1af00*/  @!UPT UIADD3 URZ, URZ, URZ, URZ ;  /* 0x0000003f3f3ff290 */ /* 0x000ff6000fffe03f */
[----:B------:R-:W-:Y:S01]  /*1af10*/  @!UPT UIADD3 URZ, URZ, URZ, URZ ;  /* 0x0000003f3f3ff290 */ /* 0x000fe2000fffe03f */
[----:B------:R0:W-:Y:S01]  /*1af20*/  STL.64 [R1+0x3a0], R8 ;  /* 0x0003a00801007387 */ /* 0x0001e20000100a00 */
[----:B------:R1:W-:Y:S03]  /*1af30*/  STL.64 [R1+0x3a8], R10 ;  /* 0x0003a80a01007387 */ /* 0x0003e60000100a00 */
[----:B0-----:R-:W3:Y:S01]  /*1af40*/  LDL.LU.64 R8, [R1+0x150] ;  /* 0x0001500001087983 */ /* 0x001ee20000300a00 */
[----:B-1----:R-:W3:Y:S02]  /*1af50*/  LDL.LU.64 R10, [R1+0x158] ;  /* 0x00015800010a7983 */ /* 0x002ee40000300a00 */
[----:B------:R-:W-:Y:S02]  /*1af60*/  STL [R1+0x3484], R12 ;  /* 0x0034840c01007387 */ /* 0x000fe40000100800 */
[----:B------:R0:W-:Y:S01]  /*1af70*/  STL [R1+0x3480], R13 ;  /* 0x0034800d01007387 */ /* 0x0001e20000100800 */
[----:B------:R-:W-:Y:S01]  /*1af80*/  STL [R1+0x347c], R14 ;  /* 0x00347c0e01007387 */ /* 0x000fe20000100800 */
[----:B------:R1:W-:Y:S03]  /*1af90*/  STL [R1+0x3478], R15 ;  /* 0x0034780f01007387 */ /* 0x0003e60000100800 */
[----:B0-----:R-:W2:Y:S01]  /*1afa0*/  LDL.LU.64 R12, [R1+0x1e0] ;  /* 0x0001e000010c7983 */ /* 0x001ea20000300a00 */
[----:B-1----:R-:W2:Y:S01]  /*1afb0*/  LDL.LU.64 R14, [R1+0x1e8] ;  /* 0x0001e800010e7983 */ /* 0x002ea20000300a00 */
[-C--:B----4-:R-:W-:Y:S11]  /*1afc0*/  HMMA.16816.F32.BF16 R24, R20, R4.reuse, R24 ;  /* 0x000000041418723c */ /* 0x090ff60000041818 */
[----:B------:R-:W-:Y:S11]  /*1afd0*/  @!UPT UIADD3 URZ, URZ, URZ, URZ ;  /* 0x0000003f3f3ff290 */ /* 0x000ff6000fffe03f */
[----:B------:R-:W-:Y:S02]  /*1afe0*/  @!UPT UIADD3 URZ, URZ, URZ, URZ ;  /* 0x0000003f3f3ff290 */ /* 0x000fe4000fffe03f */
[----:B------:R-:W-:Y:S01]  /*1aff0*/  IMAD.MOV.U32 R28, RZ, RZ, R25 ;  /* 0x000000ffff1c7224 */ /* 0x000fe200078e0019 */
[-C--:B--2---:R-:W-:Y:S11]  /*1b000*/  HMMA.16816.F32.BF16 R12, R16, R4.reuse, R12 ;  /* 0x00000004100c723c */ /* 0x084ff6000004180c */
        /* <DEDUP_REMOVED lines=8> */
[----:B0-----:R-:W2:Y:S01]  /*1b090*/  LDL.LU.64 R16, [R1+0xd0] ;  /* 0x0000d00001107983 */ /* 0x001ea20000300a00 */
[----:B------:R-:W-:Y:S02]  /*1b0a0*/  STL [R1+0x420], R24 ;  /* 0x0004201801007387 */ /* 0x000fe40000100800 */
[----:B------:R0:W-:Y:S02]  /*1b0b0*/  STL.64 [R1+0x428], R26 ;  /* 0x0004281a01007387 */ /* 0x0001e40000100a00 */
[----:B0-----:R-:W3:Y:S01]  /*1b0c0*/  LDL.LU.64 R26, [R1+0x34e8] ;  /* 0x0034e800011a7983 */ /* 0x001ee20000300a00 */
[----:B------:R-:W3:Y:S02]  /*1b0d0*/  LDL.LU.64 R24, [R1+0x34e0] ;  /* 0x0034e00001187983 */ /* 0x000ee40000300a00 */
[----:B------:R0:W-:Y:S02]  /*1b0e0*/  STL.64 [R1+0x3470], R22 ;  /* 0x0034701601007387 */ /* 0x0001e40000100a00 */
[----:B------:R1:W-:Y:S01]  /*1b0f0*/  STL.64 [R1+0x3468], R20 ;  /* 0x0034681401007387 */ /* 0x0003e20000100a00 */
[----:B0-----:R-:W2:Y:S04]  /*1b100*/  LDL.64 R22, [R1+0x18] ;  /* 0x0000180001167983 */ /* 0x001ea80000100a00 */
[----:B-1----:R-:W2:Y:S01]  /*1b110*/  LDL.64 R20, [R1+0x10] ;  /* 0x0000100001147983 */ /* 0x002ea20000100a00 */
[----:B------:R-:W-:Y:S01]  /*1b120*/  STL [R1+0x2be0], R28 ;  /* 0x002be01c01007387 */ /* 0x000fe20000100800 */
[----:B---3--:R-:W-:Y:S02]  /*1b130*/  HMMA.16816.F32.BF16 R4, R24, R4, R8 ;  /* 0x000000041804723c */ /* 0x008fe40000041808 */
[----:B------:R-:W3:Y:S01]  /*1b140*/  LDL.LU R10, [R1+0x34d8] ;  /* 0x0034d800010a7983 */ /* 0x000ee20000300800 */
[----:B------:R-:W3:Y:S11]  /*1b150*/  LDL.LU.64 R8, [R1+0x34d0] ;  /* 0x0034d00001087983 */ /* 0x000ef60000300a00 */
[----:B------:R-:W-:Y:S09]  /*1b160*/  @!UPT UIADD3 URZ, URZ, URZ, URZ ;  /* 0x0000003f3f3ff290 */ /* 0x000ff2000fffe03f */
[----:B------:R-:W-:Y:S01]  /*1b170*/  STL.64 [R1+0x800], R4 ;  /* 0x0008000401007387 */ /* 0x000fe20000100a00 */
[----:B------:R0:W-:Y:S03]  /*1b180*/  STL.64 [R1+0x808], R6 ;  /* 0x0008080601007387 */ /* 0x0001e60000100a00 */
[----:B0-----:R-:W4:Y:S01]  /*1b190*/  LDL.LU.64 R6, [R1+0x34c8] ;  /* 0x0034c80001067983 */ /* 0x001f220000300a00 */
[----:B------:R-:W4:Y:S02]  /*1b1a0*/  LDL.LU.64 R4, [R1+0x34c0] ;  /* 0x0034c00001047983 */ /* 0x000f240000300a00 */
[----:B------:R-:W-:Y:S02]  /*1b1b0*/  STL.64 [R1+0x34a8], R26 ;  /* 0x0034a81a01007387 */ /* 0x000fe40000100a00 */
[----:B------:R0:W-:Y:S02]  /*1b1c0*/  STL.64 [R1+0x34a0], R24 ;  /* 0x0034a01801007387 */ /* 0x0001e40000100a00 */
[----:B0-----:R-:W3:Y:S01]  /*1b1d0*/  LDL.LU.64 R24, [R1+0x880] ;  /* 0x0008800001187983 */ /* 0x001ee20000300a00 */
[----:B------:R-:W3:Y:S01]  /*1b1e0*/  LDL.LU.64 R26, [R1+0x888] ;  /* 0x00088800011a7983 */ /* 0x000ee20000300a00 */
[-C--:B--2---:R-:W-:Y:S02]  /*1b1f0*/  HMMA.16816.F32.BF16 R12, R20, R16.reuse, R12 ;  /* 0x00000010140c723c */ /* 0x084fe4000004180c */
[----:B---3--:R-:W-:Y:S01]  /*1b200*/  STL.64 [R1+0x34b8], R26 ;  /* 0x0034b81a01007387 */ /* 0x008fe20000100a00 */
[----:B------:R0:W-:Y:S03]  /*1b210*/  STL.64 [R1+0x34b0], R24 ;  /* 0x0034b01801007387 */ /* 0x0001e60000100a00 */
[----:B0-----:R-:W4:Y:S01]  /*1b220*/  LDL.LU.64 R24, [R1+0x480] ;  /* 0x0004800001187983 */ /* 0x001f220000300a00 */
[----:B------:R-:W4:Y:S11]  /*1b230*/  LDL.LU.64 R26, [R1+0x488] ;  /* 0x00048800011a7983 */ /* 0x000f360000300a00 */
[----:B------:R-:W-:Y:S05]  /*1b240*/  @!UPT UIADD3 URZ, URZ, URZ, URZ ;  /* 0x0000003f3f3ff290 */ /* 0x000fea000fffe03f */
[----:B------:R0:W-:Y:S02]  /*1b250*/  STL.64 [R1+0x2e0], R12 ;  /* 0x0002e00c01007387 */ /* 0x0001e40000100a00 */
[----:B------:R-:W-:Y:S01]  /*1b260*/  IMAD.MOV.U32 R11, RZ, RZ, R20 ;  /* 0x000000ffff0b7224 */ /* 0x000fe200078e0014 */
[----:B------:R1:W-:Y:S01]  /*1b270*/  STL.64 [R1+0x2e8], R14 ;  /* 0x0002e80e01007387 */ /* 0x0003e20000100a00 */
[----:B0-----:R-:W-:Y:S02]  /*1b280*/  IMAD.MOV.U32 R12, RZ, RZ, R21 ;  /* 0x000000ffff0c7224 */ /* 0x001fe400078e0015 */
[----:B------:R-:W-:Y:S02]  /*1b290*/  IMAD.MOV.U32 R13, RZ, RZ, R22 ;  /* 0x000000ffff0d7224 */ /* 0x000fe400078e0016 */
[----:B-1----:R-:W-:Y:S01]  /*1b2a0*/  IMAD.MOV.U32 R14, RZ, RZ, R23 ;  /* 0x000000ffff0e7224 */ /* 0x002fe200078e0017 */
[----:B------:R-:W2:Y:S01]  /*1b2b0*/  LDL.LU.64 R20, [R1+0x280] ;  /* 0x0002800001147983 */ /* 0x000ea20000300a00 */
[----:B------:R-:W2:Y:S01]  /*1b2c0*/  LDL.LU.64 R22, [R1+0x288] ;  /* 0x0002880001167983 */ /* 0x000ea20000300a00 */
[----:B----4-:R-:W-:Y:S11]  /*1b2d0*/  HMMA.16816.F32.BF16 R24, R4, R16, R24 ;  /* 0x000000100418723c */ /* 0x010ff60000041818 */
[----:B------:R-:W-:Y:S11]  /*1b2e0*/  @!UPT UIADD3 URZ, URZ, URZ, URZ ;  /* 0x0000003f3f3ff290 */ /* 0x000ff6000fffe03f */
[----:B------:R-:W-:Y:S01]  /*1b2f0*/  @!UPT UIADD3 URZ, URZ, URZ, URZ ;  /* 0x0000003f3f3ff290 */ /* 0x000fe2000fffe03f */
[----:B------:R-:W-:Y:S01]  /*1b300*/  STL.64 [R1+0x4d0], R24 ;  /* 0x0004d01801007387 */ /* 0x000fe20000100a00 */
[----:B------:R0:W-:Y:S03]  /*1b310*/  STL.64 [R1+0x4d8], R26 ;  /* 0x0004d81a01007387 */ /* 0x0001e60000100a00 */
[----:B0-----:R-:W3:Y:S01]  /*1b320*/  LDL.LU.64 R26, [R1+0x34b8] ;  /* 0x0034b800011a7983 */ /* 0x001ee20000300a00 */
[----:B------:R-:W3:Y:S02]  /*1b330*/  LDL.LU.64 R24, [R1+0x34b0] ;  /* 0x0034b00001187983 */ /* 0x000ee40000300a00 */
[----:B------:R0:W-:Y:S02]  /*1b340*/  STL.64 [R1+0x3438], R6 ;  /* 0x0034380601007387 */ /* 0x0001e40000100a00 */
[----:B------:R1:W-:Y:S01]  /*1b350*/  STL.64 [R1+0x3430], R4 ;  /* 0x0034300401007387 */ /* 0x0003e20000100a00 */
[----:B0-----:R-:W3:Y:S04]  /*1b360*/  LDL.64 R6, [R1+0x8] ;  /* 0x0000080001067983 */ /* 0x001ee80000100a00 */
[----:B-1----:R-:W3:Y:S01]  /*1b370*/  LDL.64 R4, [R1] ;  /* 0x0000000001047983 */ /* 0x002ee20000100a00 */
[----:B------:R-:W-:-:S02]  /*1b380*/  IMAD.MOV.U32 R15, RZ, RZ, R16 ;  /* 0x000000ffff0f7224 */ /* 0x000fc400078e0010 */
[----:B------:R-:W-:Y:S01]  /*1b390*/  IMAD.MOV.U32 R29, RZ, RZ, R17 ;  /* 0x000000ffff1d7224 */ /* 0x000fe200078e0011 */
[----:B---3--:R-:W-:Y:S01]  /*1b3a0*/  HMMA.16816.F32.BF16 R24, R4, R16, R24 ;  /* 0x000000100418723c */ /* 0x008fe20000041818 */
[----:B------:R-:W-:-:S06]  /*1b3b0*/  IMAD.MOV.U32 R28, RZ, RZ, R4 ;  /* 0x000000ffff1c7224 */ /* 0x000fcc00078e0004 */
[----:B------:R-:W-:Y:S11]  /*1b3c0*/  IMAD.MOV.U32 R4, RZ, RZ, R11 ;  /* 0x000000ffff047224 */ /* 0x000ff600078e000b */
[----:B------:R-:W-:Y:S05]  /*1b3d0*/  @!UPT UIADD3 URZ, URZ, URZ, URZ ;  /* 0x0000003f3f3ff290 */ /* 0x000fea000fffe03f */
[----:B------:R-:W-:Y:S01]  /*1b3e0*/  STL.64 [R1+0x230], R24 ;  /* 0x0002301801007387 */ /* 0x000fe20000100a00 */
[----:B------:R0:W-:Y:S03]  /*1b3f0*/  STL.64 [R1+0x238], R26 ;  /* 0x0002381a01007387 */ /* 0x0001e60000100a00 */
[----:B0-----:R-:W3:Y:S01]  /*1b400*/  LDL.LU.64 R26, [R1+0x34a8] ;  /* 0x0034a800011a7983 */ /* 0x001ee20000300a00 */
[----:B------:R-:W3:Y:S02]  /*1b410*/  LDL.LU.64 R24, [R1+0x34a0] ;  /* 0x0034a00001187983 */ /* 0x000ee40000300a00 */
[----:B------:R-:W4:Y:S02]  /*1b420*/  LDL.LU.64 R18, [R1+0x3498] ;  /* 0x0034980001127983 */ /* 0x000f240000300a00 */
[----:B------:R-:W4:Y:S01]  /*1b430*/  LDL.LU.64 R16, [R1+0x3490] ;  /* 0x0034900001107983 */ /* 0x000f220000300a00 */
[----:B------:R-:W2:Y:S01]  /*1b440*/  LDL.LU R11, [R1+0x3488] ;  /* 0x00348800010b7983 */ /* 0x000ea20000300800 */
[----:B------:R-:W-:-:S02]  /*1b450*/  IMAD.MOV.U32 R2, RZ, RZ, R6 ;  /* 0x000000ffff027224 */ /* 0x000fc400078e0006 */
[----:B------:R-:W-:Y:S02]  /*1b460*/  IMAD.MOV.U32 R0, RZ, RZ, R7 ;  /* 0x000000ffff007224 */ /* 0x000fe400078e0007 */
[----:B------:R-:W-:Y:S02]  /*1b470*/  IMAD.MOV.U32 R3, RZ, RZ, R5 ;  /* 0x000000ffff037224 */ /* 0x000fe400078e0005 */
[----:B------:R-:W-:Y:S02]  /*1b480*/  IMAD.MOV.U32 R6, RZ, RZ, R13 ;  /* 0x000000ffff067224 */ /* 0x000fe400078e000d */
[----:B------:R-:W-:Y:S02]  /*1b490*/  IMAD.MOV.U32 R7, RZ, RZ, R14 ;  /* 0x000000ffff077224 */ /* 0x000fe400078e000e */
[----:B------:R-:W-:Y:S02]  /*1b4a0*/  IMAD.MOV.U32 R5, RZ, RZ, R12 ;  /* 0x000000ffff057224 */ /* 0x000fe400078e000c */
[----:B------:R-:W3:Y:S01]  /*1b4b0*/  LDL.LU R12, [R1+0x3484] ;  /* 0x00348400010c7983 */ /* 0x000ee20000300800 */
[----:B------:R-:W3:Y:S02]  /*1b4c0*/  LDL.LU R13, [R1+0x3480] ;  /* 0x00348000010d7983 */ /* 0x000ee40000300800 */
[----:B------:R-:W3:Y:S02]  /*1b4d0*/  LDL.LU R14, [R1+0x347c] ;  /* 0x00347c00010e7983 */ /* 0x000ee40000300800 */
[----:B------:R-:W-:Y:S01]  /*1b4e0*/  STL.64 [R1+0x3458], R6 ;  /* 0x0034580601007387 */ /* 0x000fe20000100a00 */
[----:B------:R0:W-:Y:S02]  /*1b4f0*/  STL.64 [R1+0x3450], R4 ;  /* 0x0034500401007387 */ /* 0x0001e40000100a00 */
[----:B0-----:R-:W-:-:S02]  /*1b500*/  IMAD.MOV.U32 R4, RZ, RZ, R15 ;  /* 0x000000ffff047224 */ /* 0x001fc400078e000f */
[----:B------:R-:W-:Y:S01]  /*1b510*/  IMAD.MOV.U32 R5, RZ, RZ, R29 ;  /* 0x000000ffff057224 */ /* 0x000fe200078e001d */
[----:B------:R-:W3:Y:S06]  /*1b520*/  LDL.LU R15, [R1+0x3478] ;  /* 0x00347800010f7983 */ /* 0x000eec0000300800 */
[----:B--2---:R-:W-:Y:S11]  /*1b530*/  HMMA.16816.F32.BF16 R20, R8, R4, R20 ;  /* 0x000000040814723c */ /* 0x004ff60000041814 */
[----:B------:R-:W-:Y:S11]  /*1b540*/  @!UPT UIADD3 URZ, URZ, URZ, URZ ;  /* 0x0000003f3f3ff290 */ /* 0x000ff6000fffe03f */
[----:B------:R-:W-:Y:S01]  /*1b550*/  @!UPT UIADD3 URZ, URZ, URZ, URZ ;  /* 0x0000003f3f3ff290 */ /* 0x000fe2000fffe03f */
[----:B------:R0:W-:Y:S01]  /*1b560*/  STL.64 [R1+0x5e0], R20 ;  /* 0x0005e01401007387 */ /* 0x0001e20000100a00 */
[----:B------:R1:W-:Y:S03]  /*1b570*/  STL.64 [R1+0x5e8], R22 ;  /* 0x0005e81601007387 */ /* 0x0003e60000100a00 */
[----:B0-----:R-:W4:Y:S01]  /*1b580*/  LDL.LU.64 R20, [R1+0x1d0] ;  /* 0x0001d00001147983 */ /* 0x001f220000300a00 */
[----:B-1----:R-:W4:Y:S02]  /*1b590*/  LDL.LU.64 R22, [R1+0x1d8] ;  /* 0x0001d80001167983 */ /* 0x002f240000300a00 */
        /* <DEDUP_REMOVED lines=8> */
[----:B0-----:R-:W2:Y:S04]  /*1b620*/  LDL.LU.64 R8, [R1+0xc0] ;  /* 0x0000c00001087983 */ /* 0x001ea80000300a00 */
[----:B--2---:R0:W-:Y:S04]  /*1b630*/  STL.64 [R1+0x3460], R8 ;  /* 0x0034600801007387 */ /* 0x0041e80000100a00 */
[----:B0-----:R-:W3:Y:S01]  /*1b640*/  LDL.LU.64 R8, [R1+0x760] ;  /* 0x0007600001087983 */ /* 0x001ee20000300a00 */
[----:B------:R-:W3:Y:S01]  /*1b650*/  LDL.LU.64 R10, [R1+0x768] ;  /* 0x00076800010a7983 */ /* 0x000ee20000300a00 */
[-C--:B----4-:R-:W-:Y:S08]  /*1b660*/  HMMA.16816.F32.BF16 R20, R16, R4.reuse, R20 ;  /* 0x000000041014723c */ /* 0x090ff00000041814 */
        /* <DEDUP_REMOVED lines=18> */
[----:B------:R-:W2:Y:S01]  /*1b790*/  LDL.LU.64 R18, [R1+0x4a8] ;  /* 0x0004a80001127983 */ /* 0x000ea20000300a00 */
[-C--:B---3--:R-:W-:Y:S02]  /*1b7a0*/  HMMA.16816.F32.BF16 R12, R20, R4.reuse, R12 ;  /* 0x00000004140c723c */ /* 0x088fe4000004180c */
[----:B--2---:R-:W-:Y:S01]  /*1b7b0*/  STL.64 [R1+0x3448], R18 ;  /* 0x0034481201007387 */ /* 0x004fe20000100a00 */
[----:B----4-:R0:W-:Y:S11]  /*1b7c0*/  STL.64 [R1+0x3440], R16 ;  /* 0x0034401001007387 */ /* 0x0101f60000100a00 */
[----:B------:R-:W-:Y:S10]  /*1b7d0*/  @!UPT UIADD3 URZ, URZ, URZ, URZ ;  /* 0x0000003f3f3ff290 */ /* 0x000ff4000fffe03f */
[----:B------:R-:W-:Y:S01]  /*1b7e0*/  IMAD.MOV.U32 R28, RZ, RZ, R12 ;  /* 0x000000ffff1c7224 */ /* 0x000fe200078e000c */
[----:B0-----:R-:W2:Y:S01]  /*1b7f0*/  LDL.LU.64 R16, [R1+0xa80] ;  /* 0x000a800001107983 */ /* 0x001ea20000300a00 */
[----:B------:R-:W2:Y:S02]  /*1b800*/  LDL.LU.64 R18, [R1+0xa88] ;  /* 0x000a880001127983 */ /* 0x000ea40000300a00 */
[----:B------:R0:W-:Y:S02]  /*1b810*/  STL [R1+0x414], R13 ;  /* 0x0004140d01007387 */ /* 0x0001e40000100800 */
[----:B------:R1:W-:Y:S01]  /*1b820*/  STL.64 [R1+0x418], R14 ;  /* 0x0004180e01007387 */ /* 0x0003e20000100a00 */
[----:B0-----:R-:W3:Y:S01]  /*1b830*/  LDL.LU.64 R12, [R1+0x980] ;  /* 0x00098000010c7983 */ /* 0x001ee20000300a00 */
[----:B-1----:R-:W3:Y:S02]  /*1b840*/  LDL.LU.64 R14, [R1+0x988] ;  /* 0x00098800010e7983 */ /* 0x002ee40000300a00 */
[----:B------:R0:W-:Y:S02]  /*1b850*/  STL [R1+0x2be4], R28 ;  /* 0x002be41c01007387 */ /* 0x0001e40000100800 */
[----:B0-----:R-:W4:Y:S01]  /*1b860*/  LDL R28, [R1+0xd34] ;  /* 0x000d3400011c7983 */ /* 0x001f220000100800 */
[----:B------:R-:W-:Y:S03]  /*1b870*/  HMMA.16816.F32.BF16 R4, R24, R4, R8 ;  /* 0x000000041804723c */ /* 0x000fe60000041808 */
[----:B----4-:R-:W-:Y:S01]  /*1b880*/  STL [R1+0x3378], R28 ;  /* 0x0033781c01007387 */ /* 0x010fe20000100800 */
[----:B------:R-:W2:Y:S11]  /*1b890*/  LDL.LU.64 R8, [R1+0x3460] ;  /* 0x0034600001087983 */ /* 0x000eb60000300a00 */
[----:B------:R-:W-:Y:S08]  /*1b8a0*/  @!UPT UIADD3 URZ, URZ, URZ, URZ ;  /* 0x0000003f3f3ff290 */ /* 0x000ff0000fffe03f */
[----:B------:R-:W-:Y:S02]  /*1b8b0*/  STL.64 [R1+0x880], R4 ;  /* 0x0008800401007387 */ /* 0x000fe40000100a00 */
[----:B------:R0:W-:Y:S02]  /*1b8c0*/  STL.64 [R1+0x888], R6 ;  /* 0x0008880601007387 */ /* 0x0001e40000100a00 */
[----:B0-----:R-:W2:Y:S01]  /*1b8d0*/  LDL.LU.64 R6, [R1+0x3458] ;  /* 0x0034580001067983 */ /* 0x001ea20000300a00 */
[----:B------:R-:W2:Y:S02]  /*1b8e0*/  LDL.LU.64 R4, [R1+0x3450] ;  /* 0x0034500001047983 */ /* 0x000ea40000300a00 */
[----:B------:R-:W-:Y:S02]  /*1b8f0*/  STL.64 [R1+0x33e8], R26 ;  /* 0x0033e81a01007387 */ /* 0x000fe40000100a00 */
[----:B------:R0:W-:Y:S02]  /*1b900*/  STL.64 [R1+0x33e0], R24 ;  /* 0x0033e01801007387 */ /* 0x0001e40000100a00 */
[----:B0-----:R-:W4:Y:S01]  /*1b910*/  LDL.LU.64 R24, [R1+0x310] ;  /* 0x0003100001187983 */ /* 0x001f220000300a00 */
[----:B------:R-:W4:Y:S01]  /*1b920*/  LDL.LU.64 R26, [R1+0x318] ;  /* 0x00031800011a7983 */ /* 0x000f220000300a00 */
[-C--:B--2---:R-:W-:Y:S02]  /*1b930*/  HMMA.16816.F32.BF16 R4, R4, R8.reuse, R16 ;  /* 0x000000080404723c */ /* 0x084fe40000041810 */
[----:B------:R-:W2:Y:S01]  /*1b940*/  LDL.LU.64 R18, [R1+0x3448] ;  /* 0x0034480001127983 */ /* 0x000ea20000300a00 */
[----:B------:R-:W2:Y:S11]  /*1b950*/  LDL.LU.64 R16, [R1+0x3440] ;  /* 0x0034400001107983 */ /* 0x000eb60000300a00 */
[----:B------:R-:W-:Y:S09]  /*1b960*/  @!UPT UIADD3 URZ, URZ, URZ, URZ ;  /* 0x0000003f3f3ff290 */ /* 0x000ff2000fffe03f */
        /* <DEDUP_REMOVED lines=15> */
[----:B------:R0:W-:Y:S01]  /*1ba60*/  STL.64 [R1+0x33b8], R6 ;  /* 0x0033b80601007387 */ /* 0x0001e20000100a00 */
[----:B------:R1:W-:Y:S03]  /*1ba70*/  STL.64 [R1+0x33b0], R4 ;  /* 0x0033b00401007387 */ /* 0x0003e60000100a00 */
[----:B0-----:R-:W2:Y:S04]  /*1ba80*/  LDL.64 R6, [R1+0x18] ;  /* 0x0000180001067983 */ /* 0x001ea80000100a00 */
[----:B-1----:R-:W3:Y:S04]  /*1ba90*/  LDL.64 R4, [R1+0x10] ;  /* 0x0000100001047983 */ /* 0x002ee80000100a00 */
[----:B--2---:R-:W-:Y:S01]  /*1baa0*/  STL.64 [R1+0x33c8], R6 ;  /* 0x0033c80601007387 */ /* 0x004fe20000100a00 */
[----:B---3--:R0:W-:Y:S02]  /*1bab0*/  STL.64 [R1+0x33c0], R4 ;  /* 0x0033c00401007387 */ /* 0x0081e40000100a00 */
[----:B0-----:R-:W-:-:S02]  /*1bac0*/  IMAD.MOV.U32 R4, RZ, RZ, R2 ;  /* 0x000000ffff047224 */ /* 0x001fc400078e0002 */
[----:B------:R-:W-:-:S07]  /*1bad0*/  IMAD.MOV.U32 R5, RZ, RZ, R0 ;  /* 0x000000ffff057224 */ /* 0x000fce00078e0000 */
[-C--:B------:R-:W-:Y:S01]  /*1bae0*/  HMMA.16816.F32.BF16 R8, R8, R4.reuse, R12 ;  /* 0x000000040808723c */ /* 0x080fe2000004180c */
[----:B------:R-:W2:Y:S01]  /*1baf0*/  LDL.LU.64 R14, [R1+0x3408] ;  /* 0x00340800010e7983 */ /* 0x000ea20000300a00 */
[----:B------:R-:W2:Y:S11]  /*1bb00*/  LDL.LU.64 R12, [R1+0x3400] ;  /* 0x00340000010c7983 */ /* 0x000eb60000300a00 */
        /* <DEDUP_REMOVED lines=10> */
[----:B0-----:R-:W3:Y:S01]  /*1bbb0*/  LDL.LU.64 R24, [R1+0x680] ;  /* 0x0006800001187983 */ /* 0x001ee20000300a00 */
[----:B-1----:R-:W3:Y:S02]  /*1bbc0*/  LDL.LU.64 R26, [R1+0x688] ;  /* 0x00068800011a7983 */ /* 0x002ee40000300a00 */
[----:B------:R0:W-:Y:S02]  /*1bbd0*/  STL.64 [R1+0x3388], R10 ;  /* 0x0033880a01007387 */ /* 0x0001e40000100a00 */
[----:B------:R1:W-:Y:S01]  /*1bbe0*/  STL.64 [R1+0x3380], R8 ;  /* 0x0033800801007387 */ /* 0x0003e20000100a00 */
[----:B0-----:R-:W4:Y:S04]  /*1bbf0*/  LDL.64 R10, [R1+0x8] ;  /* 0x00000800010a7983 */ /* 0x001f280000100a00 */
[----:B-1----:R-:W2:Y:S04]  /*1bc00*/  LDL.64 R8, [R1] ;  /* 0x0000000001087983 */ /* 0x002ea80000100a00 */
[----:B----4-:R-:W-:Y:S01]  /*1bc10*/  STL.64 [R1+0x33a8], R10 ;  /* 0x0033a80a01007387 */ /* 0x010fe20000100a00 */
[----:B--2---:R0:W-:Y:S03]  /*1bc20*/  STL.64 [R1+0x33a0], R8 ;  /* 0x0033a00801007387 */ /* 0x0041e60000100a00 */
[----:B0-----:R-:W2:Y:S01]  /*1bc30*/  LDL.LU.64 R8, [R1+0x7f0] ;  /* 0x0007f00001087983 */ /* 0x001ea20000300a00 */
[----:B------:R-:W2:Y:S02]  /*1bc40*/  LDL.LU.64 R10, [R1+0x7f8] ;  /* 0x0007f800010a7983 */ /* 0x000ea40000300a00 */
[-C--:B--2---:R-:W-:Y:S11]  /*1bc50*/  HMMA.16816.F32.BF16 R8, R12, R4.reuse, R8 ;  /* 0x000000040c08723c */ /* 0x084ff60000041808 */
[----:B------:R-:W-:Y:S11]  /*1bc60*/  @!UPT UIADD3 URZ, URZ, URZ, URZ ;  /* 0x0000003f3f3ff290 */ /* 0x000ff6000fffe03f */
[----:B------:R-:W-:Y:S01]  /*1bc70*/  @!UPT UIADD3 URZ, URZ, URZ, URZ ;  /* 0x0000003f3f3ff290 */ /* 0x000fe2000fffe03f */
[----:B------:R0:W-:Y:S01]  /*1bc80*/  STL.64 [R1+0x360], R8 ;  /* 0x0003600801007387 */ /* 0x0001e20000100a00 */
[----:B------:R1:W-:Y:S03]  /*1bc90*/  STL.64 [R1+0x368], R10 ;  /* 0x0003680a01007387 */ /* 0x0003e60000100a00 */
[----:B0-----:R-:W2:Y:S01]  /*1bca0*/  LDL.LU.64 R8, [R1+0x540] ;  /* 0x0005400001087983 */ /* 0x001ea20000300a00 */
[----:B-1----:R-:W4:Y:S03]  /*1bcb0*/  LDL.LU.64 R10, [R1+0x548] ;  /* 0x00054800010a7983 */ /* 0x002f260000300a00 */
[----:B----4-:R-:W-:Y:S01]  /*1bcc0*/  STL.64 [R1+0x33d8], R10 ;  /* 0x0033d80a01007387 */ /* 0x010fe20000100a00 */
[----:B--2---:R0:W-:Y:S03]  /*1bcd0*/  STL.64 [R1+0x33d0], R8 ;  /* 0x0033d00801007387 */ /* 0x0041e60000100a00 */
[----:B0-----:R-:W2:Y:S01]  /*1bce0*/  LDL.LU.64 R8, [R1+0x190] ;  /* 0x0001900001087983 */ /* 0x001ea20000300a00 */
[----:B------:R-:W2:Y:S02]  /*1bcf0*/  LDL.LU.64 R10, [R1+0x198] ;  /* 0x00019800010a7983 */ /* 0x000ea40000300a00 */
[----:B------:R-:W-:Y:S02]  /*1bd00*/  STL [R1+0x337c], R15 ;  /* 0x00337c0f01007387 */ /* 0x000fe40000100800 */
[----:B------:R-:W-:Y:S01]  /*1bd10*/  STL [R1+0x3398], R14 ;  /* 0x0033980e01007387 */ /* 0x000fe20000100800 */
[----:B------:R0:W-:Y:S04]  /*1bd20*/  STL.64 [R1+0x3390], R12 ;  /* 0x0033900c01007387 */ /* 0x0001e80000100a00 */
[----:B0-----:R-:W4:Y:S01]  /*1bd30*/  LDL.LU.64 R12, [R1+0x210] ;  /* 0x00021000010c7983 */ /* 0x001f220000300a00 */
[----:B------:R-:W4:Y:S01]  /*1bd40*/  LDL.LU.64 R14, [R1+0x218] ;  /* 0x00021800010e7983 */ /* 0x000f220000300a00 */
[-C--:B---3--:R-:W-:Y:S08]  /*1bd50*/  HMMA.16816.F32.BF16 R24, R20, R4.reuse, R24 ;  /* 0x000000041418723c */ /* 0x088ff00000041818 */
[-C--:B----4-:R-:W-:Y:S11]  /*1bd60*/  HMMA.16816.F32.BF16 R12, R16, R4.reuse, R12 ;  /* 0x00000004100c723c */ /* 0x090ff6000004180c */
[----:B------:R-:W-:Y:S11]  /*1bd70*/  @!UPT UIADD3 URZ, URZ, URZ, URZ ;  /* 0x0000003f3f3ff290 */ /* 0x000ff6000fffe03f */
[----:B------:R-:W-:Y:S01]  /*1bd80*/  @!UPT UIADD3 URZ, URZ, URZ, URZ ;  /* 0x0000003f3f3ff290 */ /* 0x000fe2000fffe03f */
[----:B------:R0:W-:Y:S01]  /*1bd90*/  STL.64 [R1+0x740], R12 ;  /* 0x0007400c01007387 */ /* 0x0001e20000100a00 */
[----:B------:R1:W-:Y:S03]  /*1bda0*/  STL.64 [R1+0x748], R14 ;  /* 0x0007480e01007387 */ /* 0x0003e60000100a00 */
[----:B0-----:R-:W3:Y:S01]  /*1bdb0*/  LDL.LU.64 R12, [R1+0xa20] ;  /* 0x000a2000010c7983 */ /* 0x001ee20000300a00 */
[----:B-1----:R-:W3:Y:S02]  /*1bdc0*/  LDL.LU.64 R14, [R1+0xa28] ;  /* 0x000a2800010e7983 */ /* 0x002ee40000300a00 */
[----:B------:R-:W-:Y:S02]  /*1bdd0*/  STL.64 [R1+0x3370], R18 ;  /* 0x0033701201007387 */ /* 0x000fe40000100a00 */
[----:B------:R0:W-:Y:S02]  /*1bde0*/  STL.64 [R1+0x3368], R16 ;  /* 0x0033681001007387 */ /* 0x0001e40000100a00 */
[----:B0-----:R-:W4:Y:S01]  /*1bdf0*/  LDL.LU.64 R16, [R1+0xb0] ;  /* 0x0000b00001107983 */ /* 0x001f220000300a00 */
        /* <DEDUP_REMOVED lines=8> */
[----:B--2---:R-:W-:Y:S02]  /*1be80*/  HMMA.16816.F32.BF16 R4, R24, R4, R8 ;  /* 0x000000041804723c */ /* 0x004fe40000041808 */
[----:B------:R-:W2:Y:S01]  /*1be90*/  LDL.LU.64 R10, [R1+0x33d8] ;  /* 0x0033d800010a7983 */ /* 0x000ea20000300a00 */
[----:B------:R-:W2:Y:S11]  /*1bea0*/  LDL.LU.64 R8, [R1+0x33d0] ;  /* 0x0033d00001087983 */ /* 0x000eb60000300a00 */
[----:B------:R-:W-:Y:S09]  /*1beb0*/  @!UPT UIADD3 URZ, URZ, URZ, URZ ;  /* 0x0000003f3f3ff290 */ /* 0x000ff2000fffe03f */
        /* <DEDUP_REMOVED lines=8> */
[----:B------:R1:W-:Y:S02]  /*1bf40*/  STL.64 [R1+0x2c8], R22 ;  /* 0x0002c81601007387 */ /* 0x0003e40000100a00 */
[----:B0-----:R-:W-:Y:S02]  /*1bf50*/  IMAD.MOV.U32 R21, RZ, RZ, R6 ;  /* 0x000000ffff157224 */ /* 0x001fe400078e0006 */
[----:B------:R-:W-:Y:S02]  /*1bf60*/  IMAD.MOV.U32 R20, RZ, RZ, R7 ;  /* 0x000000ffff147224 */ /* 0x000fe400078e0007 */
[----:B-1----:R-:W-:Y:S02]  /*1bf70*/  IMAD.MOV.U32 R23, RZ, RZ, R4 ;  /* 0x000000ffff177224 */ /* 0x002fe400078e0004 */
[----:B------:R-:W-:Y:S01]  /*1bf80*/  IMAD.MOV.U32 R22, RZ, RZ, R5 ;  /* 0x000000ffff167224 */ /* 0x000fe200078e0005 */
[----:B------:R-:W2:Y:S01]  /*1bf90*/  LDL.LU.64 R6, [R1+0x33b8] ;  /* 0x0033b80001067983 */ /* 0x000ea20000300a00 */
        /* <DEDUP_REMOVED lines=31> */
[----:B------:R-:W3:Y:S02]  /*1c190*/  LDL.LU.64 R16, [R1+0x8b0] ;  /* 0x0008b00001107983 */ /* 0x000ee40000300a00 */
[----:B------:R-:W3:Y:S02]  /*1c1a0*/  LDL.LU.64 R18, [R1+0x8b8] ;  /* 0x0008b80001127983 */ /* 0x000ee40000300a00 */
        /* <DEDUP_REMOVED lines=9> */
[----:B------:R-:W3:Y:S01]  /*1c240*/  LDL.LU R15, [R1+0x337c] ;  /* 0x00337c00010f7983 */ /* 0x000ee20000300800 */
[----:B------:R-:W-:-:S02]  /*1c250*/  IMAD.MOV.U32 R5, RZ, RZ, R28 ;  /* 0x000000ffff057224 */ /* 0x000fc400078e001c */
[----:B------:R-:W4:Y:S02]  /*1c260*/  LDL.LU R28, [R1+0x3378] ;  /* 0x00337800011c7983 */ /* 0x000f240000300800 */
[----:B------:R0:W-:Y:S01]  /*1c270*/  STL.64 [R1+0x3300], R10 ;  /* 0x0033000a01007387 */ /* 0x0001e20000100a00 */
[----:B------:R1:W-:Y:S01]  /*1c280*/  STL.64 [R1+0x32f8], R8 ;  /* 0x0032f80801007387 */ /* 0x0003e20000100a00 */
[----:B0-----:R-:W-:Y:S02]  /*1c290*/  IMAD.MOV.U32 R10, RZ, RZ, R2 ;  /* 0x000000ffff0a7224 */ /* 0x001fe400078e0002 */
[----:B------:R-:W-:Y:S02]  /*1c2a0*/  IMAD.MOV.U32 R11, RZ, RZ, R0 ;  /* 0x000000ffff0b7224 */ /* 0x000fe400078e0000 */
[----:B-1----:R-:W-:Y:S02]  /*1c2b0*/  IMAD.MOV.U32 R8, RZ, RZ, R29 ;  /* 0x000000ffff087224 */ /* 0x002fe400078e001d */
[----:B------:R-:W-:Y:S01]  /*1c2c0*/  IMAD.MOV.U32 R9, RZ, RZ, R3 ;  /* 0x000000ffff097224 */ /* 0x000fe200078e0003 */
[----:B------:R-:W-:Y:S04]  /*1c2d0*/  STL.64 [R1+0x3320], R10 ;  /* 0x0033200a01007387 */ /* 0x000fe80000100a00 */
[----:B------:R0:W-:Y:S02]  /*1c2e0*/  STL.64 [R1+0x3318], R8 ;  /* 0x0033180801007387 */ /* 0x0001e40000100a00 */
[----:B0-----:R-:W2:Y:S01]  /*1c2f0*/  LDL.LU.64 R8, [R1+0x6c0] ;  /* 0x0006c00001087983 */ /* 0x001ea20000300a00 */
[----:B------:R-:W2:Y:S01]  /*1c300*/  LDL.LU.64 R10, [R1+0x6c8] ;  /* 0x0006c800010a7983 */ /* 0x000ea20000300a00 */
[-C--:B---3--:R-:W-:Y:S11]  /*1c310*/  HMMA.16816.F32.BF16 R16, R12, R4.reuse, R16 ;  /* 0x000000040c10723c */ /* 0x088ff60000041810 */
[----:B------:R-:W-:Y:S11]  /*1c320*/  @!UPT UIADD3 URZ, URZ, URZ, URZ ;  /* 0x0000003f3f3ff290 */ /* 0x000ff6000fffe03f */
[----:B------:R-:W-:Y:S01]  /*1c330*/  @!UPT UIADD3 URZ, URZ, URZ, URZ ;  /* 0x0000003f3f3ff290 */ /* 0x000fe2000fffe03f */
[----:B------:R-:W-:Y:S01]  /*1c340*/  STL.64 [R1+0x350], R16 ;  /* 0x0003501001007387 */ /* 0x000fe20000100a00 */
[----:B------:R0:W-:Y:S03]  /*1c350*/  STL.64 [R1+0x358], R18 ;  /* 0x0003581201007387 */ /* 0x0001e60000100a00 */
[----:B0-----:R-:W2:Y:S01]  /*1c360*/  LDL.LU.64 R18, [R1+0x3370] ;  /* 0x0033700001127983 */ /* 0x001ea20000300a00 */
[----:B------:R-:W2:Y:S02]  /*1c370*/  LDL.LU.64 R16, [R1+0x3368] ;  /* 0x0033680001107983 */ /* 0x000ea40000300a00 */
[----:B------:R-:W-:Y:S02]  /*1c380*/  STL.64 [R1+0x3310], R14 ;  /* 0x0033100e01007387 */ /* 0x000fe40000100a00 */
[----:B------:R0:W-:Y:S02]  /*1c390*/  STL.64 [R1+0x3308], R12 ;  /* 0x0033080c01007387 */ /* 0x0001e40000100a00 */
[----:B0-----:R-:W3:Y:S01]  /*1c3a0*/  LDL.LU.64 R12, [R1+0x1b0] ;  /* 0x0001b000010c7983 */ /* 0x001ee20000300a00 */
[----:B------:R-:W3:Y:S01]  /*1c3b0*/  LDL.LU.64 R14, [R1+0x1b8] ;  /* 0x0001b800010e7983 */ /* 0x000ee20000300a00 */
[-C--:B--2---:R-:W-:Y:S11]  /*1c3c0*/  HMMA.16816.F32.BF16 R20, R16, R4.reuse, R20 ;  /* 0x000000041014723c */ /* 0x084ff60000041814 */
        /* <DEDUP_REMOVED lines=8> */
[----:B0-----:R-:W4:Y:S01]  /*1c450*/  LDL.LU.64 R16, [R1+0xaf0] ;  /* 0x000af00001107983 */ /* 0x001f220000300a00 */
[----:B------:R-:W4:Y:S01]  /*1c460*/  LDL.LU.64 R18, [R1+0xaf8] ;  /* 0x000af80001127983 */ /* 0x000f220000300a00 */
[-C--:B--2---:R-:W-:Y:S08]  /*1c470*/  HMMA.16816.F32.BF16 R8, R20, R4.reuse, R8 ;  /* 0x000000041408723c */ /* 0x084ff00000041808 */
[----:B---3--:R-:W-:Y:S11]  /*1c480*/  HMMA.16816.F32.BF16 R4, R24, R4, R12 ;  /* 0x000000041804723c */ /* 0x008ff6000004180c */
[----:B------:R-:W-:Y:S04]  /*1c490*/  @!UPT UIADD3 URZ, URZ, URZ, URZ ;  /* 0x0000003f3f3ff290 */ /* 0x000fe8000fffe03f */
[----:B------:R0:W-:Y:S01]  /*1c4a0*/  STL.64 [R1+0x4c0], R8 ;  /* 0x0004c00801007387 */ /* 0x0001e20000100a00 */
[----:B------:R1:W-:Y:S03]  /*1c4b0*/  STL.64 [R1+0x4c8], R10 ;  /* 0x0004c80a01007387 */ /* 0x0003e60000100a00 */
[----:B0-----:R-:W2:Y:S01]  /*1c4c0*/  LDL.LU.64 R8, [R1+0x590] ;  /* 0x0005900001087983 */ /* 0x001ea20000300a00 */
[----:B-1----:R-:W2:Y:S02]  /*1c4d0*/  LDL.LU.64 R10, [R1+0x598] ;  /* 0x00059800010a7983 */ /* 0x002ea40000300a00 */
[----:B------:R-:W-:Y:S02]  /*1c4e0*/  STL.64 [R1+0x32f0], R22 ;  /* 0x0032f01601007387 */ /* 0x000fe40000100a00 */
[----:B------:R0:W-:Y:S01]  /*1c4f0*/  STL.64 [R1+0x32e8], R20 ;  /* 0x0032e81401007387 */ /* 0x0001e20000100a00 */
[----:B------:R-:W3:Y:S01]  /*1c500*/  LDL.LU.64 R12, [R1+0xa90] ;  /* 0x000a9000010c7983 */ /* 0x000ee20000300a00 */
[----:B------:R-:W3:Y:S02]  /*1c510*/  LDL.LU.64 R14, [R1+0xa98] ;  /* 0x000a9800010e7983 */ /* 0x000ee40000300a00 */
[----:B------:R-:W-:Y:S02]  /*1c520*/  STL.64 [R1+0x8a0], R4 ;  /* 0x0008a00401007387 */ /* 0x000fe40000100a00 */
[----:B------:R-:W-:Y:S02]  /*1c530*/  STL.64 [R1+0x8a8], R6 ;  /* 0x0008a80601007387 */ /* 0x000fe40000100a00 */
[----:B----4-:R-:W1:Y:S04]  /*1c540*/  LDSM.16.M88.4 R4, [R28+0x8000] ;  /* 0x008000001c04783b */ /* 0x010e680000000200 */
[----:B------:R-:W-:Y:S01]  /*1c550*/  STL.64 [R1+0x32d0], R26 ;  /* 0x0032d01a01007387 */ /* 0x000fe20000100a00 */
[----:B------:R-:W-:Y:S02]  /*1c560*/  STL.64 [R1+0x32c8], R24 ;  /* 0x0032c81801007387 */ /* 0x000fe40000100a00 */
[----:B------:R-:W-:Y:S01]  /*1c570*/  LDSM.16.M88.4 R24, [R28+0x7000] ;  /* 0x007000001c18783b */ /* 0x000fe20000000200 */
[----:B0-----:R-:W4:Y:S03]  /*1c580*/  LDL.LU.64 R20, [R1+0x9d0] ;  /* 0x0009d00001147983 */ /* 0x001f260000300a00 */
[----:B------:R-:W4:Y:S01]  /*1c590*/  LDL.LU.64 R22, [R1+0x9d8] ;  /* 0x0009d80001167983 */ /* 0x000f220000300a00 */
        /* <DEDUP_REMOVED lines=10> */
[----:B------:R-:W-:Y:S02]  /*1c640*/  STL.64 [R1+0xa8], R26 ;  /* 0x0000a81a01007387 */ /* 0x000fe40000100a00 */
[----:B------:R-:W-:Y:S01]  /*1c650*/  STL [R1+0x3160], R28 ;  /* 0x0031601c01007387 */ /* 0x000fe20000100800 */
        /* <DEDUP_REMOVED lines=19> */
[-C--:B---3--:R-:W-:Y:S02]  /*1c790*/  HMMA.16816.F32.BF16 R8, R8, R24.reuse, R12 ;  /* 0x000000180808723c */ /* 0x088fe4000004180c */
[----:B------:R-:W4:Y:S01]  /*1c7a0*/  LDL.LU.64 R14, [R1+0x3310] ;  /* 0x00331000010e7983 */ /* 0x000f220000300a00 */
[----:B------:R-:W4:Y:S11]  /*1c7b0*/  LDL.LU.64 R12, [R1+0x3308] ;  /* 0x00330800010c7983 */ /* 0x000f360000300a00 */
[----:B------:R-:W-:Y:S09]  /*1c7c0*/  @!UPT UIADD3 URZ, URZ, URZ, URZ ;  /* 0x0000003f3f3ff290 */ /* 0x000ff2000fffe03f */
[----:B------:R-:W-:Y:S01]  /*1c7d0*/  STL.64 [R1+0x200], R8 ;  /* 0x0002000801007387 */ /* 0x000fe20000100a00 */
[----:B------:R0:W-:Y:S03]  /*1c7e0*/  STL.64 [R1+0x208], R10 ;  /* 0x0002080a01007387 */ /* 0x0001e60000100a00 */
[----:B0-----:R-:W2:Y:S01]  /*1c7f0*/  LDL.LU.64 R10, [R1+0x3300] ;  /* 0x00330000010a7983 */ /* 0x001ea20000300a00 */
[----:B------:R-:W2:Y:S02]  /*1c800*/  LDL.LU.64 R8, [R1+0x32f8] ;  /* 0x0032f80001087983 */ /* 0x000ea40000300a00 */
[-C--:B--2---:R-:W-:Y:S01]  /*1c810*/  HMMA.16816.F32.BF16 R4, R8, R24.reuse, R4 ;  /* 0x000000180804723c */ /* 0x084fe20000041804 */
[----:B------:R0:W-:Y:S01]  /*1c820*/  STL.64 [R1+0x3280], R10 ;  /* 0x0032800a01007387 */ /* 0x0001e20000100a00 */
[----:B------:R1:W-:Y:S11]  /*1c830*/  STL.64 [R1+0x3278], R8 ;  /* 0x0032780801007387 */ /* 0x0003f60000100a00 */
[----:B------:R-:W-:Y:S10]  /*1c840*/  @!UPT UIADD3 URZ, URZ, URZ, URZ ;  /* 0x0000003f3f3ff290 */ /* 0x000ff4000fffe03f */
[----:B------:R-:W-:Y:S01]  /*1c850*/  STL.64 [R1+0x6a0], R4 ;  /* 0x0006a00401007387 */ /* 0x000fe20000100a00 */
[----:B------:R4:W-:Y:S02]  /*1c860*/  STL.64 [R1+0x6a8], R6 ;  /* 0x0006a80601007387 */ /* 0x0009e40000100a00 */
[----:B0-----:R-:W2:Y:S02]  /*1c870*/  LDL.64 R10, [R1+0x8] ;  /* 0x00000800010a7983 */ /* 0x001ea40000100a00 */
[----:B-1----:R-:W3:Y:S01]  /*1c880*/  LDL.64 R8, [R1] ;  /* 0x0000000001087983 */ /* 0x002ee20000100a00 */
[-C--:B----4-:R-:W-:Y:S11]  /*1c890*/  HMMA.16816.F32.BF16 R4, R12, R24.reuse, R20 ;  /* 0x000000180c04723c */ /* 0x090ff60000041814 */
[----:B------:R-:W-:Y:S11]  /*1c8a0*/  @!UPT UIADD3 URZ, URZ, URZ, URZ ;  /* 0x0000003f3f3ff290 */ /* 0x000ff6000fffe03f */
[----:B------:R-:W-:Y:S02]  /*1c8b0*/  @!UPT UIADD3 URZ, URZ, URZ, URZ ;  /* 0x0000003f3f3ff290 */ /* 0x000fe4000fffe03f */
[----:B------:R-:W-:Y:S02]  /*1c8c0*/  IMAD.MOV.U32 R3, RZ, RZ, R5 ;  /* 0x000000ffff037224 */ /* 0x000fe400078e0005 */
[----:B------:R-:W-:Y:S02]  /*1c8d0*/  IMAD.MOV.U32 R2, RZ, RZ, R6 ;  /* 0x000000ffff027224 */ /* 0x000fe400078e0006 */
[----:B------:R-:W-:Y:S01]  /*1c8e0*/  IMAD.MOV.U32 R0, RZ, RZ, R7 ;  /* 0x000000ffff007224 */ /* 0x000fe200078e0007 */
[----:B--2---:R-:W-:Y:S01]  /*1c8f0*/  STL.64 [R1+0x32a0], R10 ;  /* 0x0032a00a01007387 */ /* 0x004fe20000100a00 */
[----:B---3--:R-:W-:Y:S02]  /*1c900*/  STL.64 [R1+0x3298], R8 ;  /* 0x0032980801007387 */ /* 0x008fe40000100a00 */
[----:B------:R0:W-:Y:S02]  /*1c910*/  STL [R1+0x340], R4 ;  /* 0x0003400401007387 */ /* 0x0001e40000100800 */
[----:B------:R-:W2:Y:S01]  /*1c920*/  LDL.LU.64 R20, [R1+0x320] ;  /* 0x0003200001147983 */ /* 0x000ea20000300a00 */
[----:B------:R-:W2:Y:S04]  /*1c930*/  LDL.LU.64 R22, [R1+0x328] ;  /* 0x0003280001167983 */ /* 0x000ea80000300a00 */
[----:B0-----:R-:W3:Y:S01]  /*1c940*/  LDL.LU.64 R4, [R1+0xb10] ;  /* 0x000b100001047983 */ /* 0x001ee20000300a00 */
[----:B------:R-:W4:Y:S03]  /*1c950*/  LDL.LU.64 R6, [R1+0xb18] ;  /* 0x000b180001067983 */ /* 0x000f260000300a00 */
[----:B----4-:R-:W-:Y:S01]  /*1c960*/  STL.64 [R1+0x32c0], R6 ;  /* 0x0032c00601007387 */ /* 0x010fe20000100a00 */
[----:B---3--:R0:W-:Y:S03]  /*1c970*/  STL.64 [R1+0x32b8], R4 ;  /* 0x0032b80401007387 */ /* 0x0081e60000100a00 */
[----:B0-----:R-:W3:Y:S01]  /*1c980*/  LDL.LU.64 R4, [R1+0x1f0] ;  /* 0x0001f00001047983 */ /* 0x001ee20000300a00 */
[----:B------:R-:W4:Y:S01]  /*1c990*/  LDL.LU.64 R6, [R1+0x1f8] ;  /* 0x0001f80001067983 */ /* 0x000f220000300a00 */
[----:B--2---:R-:W-:Y:S02]  /*1c9a0*/  HMMA.16816.F32.BF16 R20, R16, R24, R20 ;  /* 0x000000181014723c */ /* 0x004fe40000041814 */
[----:B----4-:R-:W-:Y:S01]  /*1c9b0*/  STL.64 [R1+0x32e0], R6 ;  /* 0x0032e00601007387 */ /* 0x010fe20000100a00 */
[----:B---3--:R0:W-:Y:S03]  /*1c9c0*/  STL.64 [R1+0x32d8], R4 ;  /* 0x0032d80401007387 */ /* 0x0081e60000100a00 */
[----:B0-----:R-:W2:Y:S01]  /*1c9d0*/  LDL.LU.64 R4, [R1+0x870] ;  /* 0x0008700001047983 */ /* 0x001ea20000300a00 */
[----:B------:R-:W2:Y:S02]  /*1c9e0*/  LDL.LU.64 R6, [R1+0x878] ;  /* 0x0008780001067983 */ /* 0x000ea40000300a00 */
[----:B------:R-:W3:Y:S02]  /*1c9f0*/  LDL.LU.64 R8, [R1+0x690] ;  /* 0x0006900001087983 */ /* 0x000ee40000300a00 */
[----:B------:R-:W3:Y:S01]  /*1ca00*/  LDL.LU.64 R10, [R1+0x698] ;  /* 0x00069800010a7983 */ /* 0x000ee20000300a00 */
[----:B------:R0:W-:Y:S01]  /*1ca10*/  STL.64 [R1+0x3270], R14 ;  /* 0x0032700e01007387 */ /* 0x0001e20000100a00 */
[----:B------:R1:W-:Y:S03]  /*1ca20*/  STL.64 [R1+0x3268], R12 ;  /* 0x0032680c01007387 */ /* 0x0003e60000100a00 */
[----:B0-----:R-:W4:Y:S04]  /*1ca30*/  LDL.64 R14, [R1+0x18] ;  /* 0x00001800010e7983 */ /* 0x001f280000100a00 */
[----:B-1----:R-:W4:Y:S01]  /*1ca40*/  LDL.64 R12, [R1+0x10] ;  /* 0x00001000010c7983 */ /* 0x002f220000100a00 */
[----:B------:R-:W-:Y:S02]  /*1ca50*/  STL [R1+0x2cc8], R0 ;  /* 0x002cc80001007387 */ /* 0x000fe40000100800 */
[----:B------:R-:W-:Y:S02]  /*1ca60*/  STL [R1+0x2cc4], R2 ;  /* 0x002cc40201007387 */ /* 0x000fe40000100800 */
[----:B------:R-:W-:Y:S01]  /*1ca70*/  STL [R1+0x2cc0], R3 ;  /* 0x002cc00301007387 */ /* 0x000fe20000100800 */
[----:B------:R-:W-:Y:S01]  /*1ca80*/  STL.64 [R1+0x7c0], R20 ;  /* 0x0007c01401007387 */ /* 0x000fe20000100a00 */
[----:B------:R0:W-:Y:S03]  /*1ca90*/  STL.64 [R1+0x7c8], R22 ;  /* 0x0007c81601007387 */ /* 0x0001e60000100a00 */
[----:B0-----:R-:W2:Y:S01]  /*1caa0*/  LDL.LU.64 R22, [R1+0x32f0] ;  /* 0x0032f00001167983 */ /* 0x001ea20000300a00 */
[----:B------:R-:W2:Y:S02]  /*1cab0*/  LDL.LU.64 R20, [R1+0x32e8] ;  /* 0x0032e80001147983 */ /* 0x000ea40000300a00 */
[----:B------:R-:W-:Y:S02]  /*1cac0*/  STL.64 [R1+0x3260], R18 ;  /* 0x0032601201007387 */ /* 0x000fe40000100a00 */
[----:B------:R0:W-:Y:S02]  /*1cad0*/  STL.64 [R1+0x3258], R16 ;  /* 0x0032581001007387 */ /* 0x0001e40000100a00 */
[----:B------:R-:W-:-:S02]  /*1cae0*/  IMAD.MOV.U32 R2, RZ, RZ, R24 ;  /* 0x000000ffff027224 */ /* 0x000fc400078e0018 */
[----:B------:R-:W-:Y:S01]  /*1caf0*/  IMAD.MOV.U32 R0, RZ, RZ, R25 ;  /* 0x000000ffff007224 */ /* 0x000fe200078e0019 */
[----:B0-----:R-:W4:Y:S01]  /*1cb00*/  LDL.LU.64 R16, [R1+0x90] ;  /* 0x0000900001107983 */ /* 0x001f220000300a00 */
[----:B--2---:R-:W-:Y:S11]  /*1cb10*/  HMMA.16816.F32.BF16 R4, R20, R24, R4 ;  /* 0x000000181404723c */ /* 0x004ff60000041804 */
[----:B------:R-:W-:Y:S11]  /*1cb20*/  @!UPT UIADD3 URZ, URZ, URZ, URZ ;  /* 0x0000003f3f3ff290 */ /* 0x000ff6000fffe03f */
[----:B------:R-:W-:Y:S01]  /*1cb30*/  @!UPT UIADD3 URZ, URZ, URZ, URZ ;  /* 0x0000003f3f3ff290 */ /* 0x000fe2000fffe03f */
[----:B------:R-:W-:Y:S01]  /*1cb40*/  STL.64 [R1+0x4b0], R4 ;  /* 0x0004b00401007387 */ /* 0x000fe20000100a00 */
[----:B------:R0:W-:Y:S03]  /*1cb50*/  STL.64 [R1+0x4b8], R6 ;  /* 0x0004b80601007387 */ /* 0x0001e60000100a00 */
[----:B0-----:R-:W2:Y:S01]  /*1cb60*/  LDL.LU.64 R6, [R1+0x32e0] ;  /* 0x0032e00001067983 */ /* 0x001ea20000300a00 */
[----:B------:R-:W2:Y:S02]  /*1cb70*/  LDL.LU.64 R4, [R1+0x32d8] ;  /* 0x0032d80001047983 */ /* 0x000ea40000300a00 */
[----:B------:R-:W2:Y:S02]  /*1cb80*/  LDL.LU.64 R26, [R1+0x32d0] ;  /* 0x0032d000011a7983 */ /* 0x000ea40000300a00 */
[----:B------:R-:W2:Y:S01]  /*1cb90*/  LDL.LU.64 R24, [R1+0x32c8] ;  /* 0x0032c80001187983 */ /* 0x000ea20000300a00 */
[----:B------:R-:W-:Y:S01]  /*1cba0*/  STL.64 [R1+0x3290], R22 ;  /* 0x0032901601007387 */ /* 0x000fe20000100a00 */
[----:B------:R0:W-:Y:S02]  /*1cbb0*/  STL.64 [R1+0x3288], R20 ;  /* 0x0032881401007387 */ /* 0x0001e40000100a00 */
[----:B0-----:R-:W-:-:S02]  /*1cbc0*/  IMAD.MOV.U32 R20, RZ, RZ, R2 ;  /* 0x000000ffff147224 */ /* 0x001fc400078e0002 */
[----:B------:R-:W-:-:S07]  /*1cbd0*/  IMAD.MOV.U32 R21, RZ, RZ, R0 ;  /* 0x000000ffff157224 */ /* 0x000fce00078e0000 */
[----:B--2---:R-:W-:Y:S01]  /*1cbe0*/  HMMA.16816.F32.BF16 R20, R24, R20, R4 ;  /* 0x000000141814723c */ /* 0x004fe20000041804 */
[----:B------:R-:W4:Y:S01]  /*1cbf0*/  LDL.LU.64 R6, [R1+0x32c0] ;  /* 0x0032c00001067983 */ /* 0x000f220000300a00 */
[----:B------:R-:W4:Y:S11]  /*1cc00*/  LDL.LU.64 R4, [R1+0x32b8] ;  /* 0x0032b80001047983 */ /* 0x000f360000300a00 */
[----:B------:R-:W-:Y:S10]  /*1cc10*/  @!UPT UIADD3 URZ, URZ, URZ, URZ ;  /* 0x0000003f3f3ff290 */ /* 0x000ff4000fffe03f */
[----:B------:R0:W-:Y:S01]  /*1cc20*/  STL.64 [R1+0x8b0], R20 ;  /* 0x0008b01401007387 */ /* 0x0001e20000100a00 */
[----:B------:R1:W-:Y:S03]  /*1cc30*/  STL.64 [R1+0x8b8], R22 ;  /* 0x0008b81601007387 */ /* 0x0003e60000100a00 */
[----:B0-----:R-:W2:Y:S01]  /*1cc40*/  LDL.LU.64 R20, [R1+0xad0] ;  /* 0x000ad00001147983 */ /* 0x001ea20000300a00 */
[----:B-1----:R-:W2:Y:S01]  /*1cc50*/  LDL.LU.64 R22, [R1+0xad8] ;  /* 0x000ad80001167983 */ /* 0x002ea20000300a00 */
[----:B----4-:R-:W-:Y:S11]  /*1cc60*/  HMMA.16816.F32.BF16 R4, R12, R16, R4 ;  /* 0x000000100c04723c */ /* 0x010ff60000041804 */
[----:B------:R-:W-:Y:S11]  /*1cc70*/  @!UPT UIADD3 URZ, URZ, URZ, URZ ;  /* 0x0000003f3f3ff290 */ /* 0x000ff6000fffe03f */
[----:B------:R-:W-:Y:S01]  /*1cc80*/  @!UPT UIADD3 URZ, URZ, URZ, URZ ;  /* 0x0000003f3f3ff290 */ /* 0x000fe2000fffe03f */
[----:B------:R-:W-:Y:S01]  /*1cc90*/  STL.64 [R1+0x2a0], R4 ;  /* 0x0002a00401007387 */ /* 0x000fe20000100a00 */
[----:B------:R0:W-:Y:S03]  /*1cca0*/  STL.64 [R1+0x2a8], R6 ;  /* 0x0002a80601007387 */ /* 0x0001e60000100a00 */
[----:B0-----:R-:W3:Y:S01]  /*1ccb0*/  LDL.LU.64 R6, [R1+0x32b0] ;  /* 0x0032b00001067983 */ /* 0x001ee20000300a00 */
[----:B------:R-:W3:Y:S02]  /*1ccc0*/  LDL.LU.64 R4, [R1+0x32a8] ;  /* 0x0032a80001047983 */ /* 0x000ee40000300a00 */
[----:B------:R-:W-:Y:S02]  /*1ccd0*/  IMAD.MOV.U32 R29, RZ, RZ, R13 ;  /* 0x000000ffff1d7224 */ /* 0x000fe400078e000d */
[----:B------:R-:W-:Y:S02]  /*1cce0*/  IMAD.MOV.U32 R28, RZ, RZ, R14 ;  /* 0x000000ffff1c7224 */ /* 0x000fe400078e000e */
[----:B------:R-:W-:Y:S01]  /*1ccf0*/  IMAD.MOV.U32 R3, RZ, RZ, R15 ;  /* 0x000000ffff037224 */ /* 0x000fe200078e000f */
[----:B------:R-:W4:Y:S01]  /*1cd00*/  LDL.LU.64 R12, [R1+0x570] ;  /* 0x00057000010c7983 */ /* 0x000f220000300a00 */
[----:B------:R-:W4:Y:S02]  /*1cd10*/  LDL.LU.64 R14, [R1+0x578] ;  /* 0x00057800010e7983 */ /* 0x000f240000300a00 */
[----:B------:R-:W-:-:S02]  /*1cd20*/  IMAD.MOV.U32 R2, RZ, RZ, R16 ;  /* 0x000000ffff027224 */ /* 0x000fc400078e0010 */
[----:B------:R-:W-:Y:S01]  /*1cd30*/  IMAD.MOV.U32 R0, RZ, RZ, R17 ;  /* 0x000000ffff007224 */ /* 0x000fe200078e0011 */
[----:B---3--:R-:W-:Y:S11]  /*1cd40*/  HMMA.16816.F32.BF16 R8, R4, R16, R8 ;  /* 0x000000100408723c */ /* 0x008ff60000041808 */
        /* <DEDUP_REMOVED lines=9> */
[----:B------:R0:W-:Y:S03]  /*1cde0*/  STL.64 [R1+0x3218], R4 ;  /* 0x0032180401007387 */ /* 0x0001e60000100a00 */
[----:B0-----:R-:W2:Y:S01]  /*1cdf0*/  LDL R4, [R1+0x10] ;  /* 0x0000100001047983 */ /* 0x001ea20000100800 */
[----:B------:R-:W-:-:S02]  /*1ce00*/  IMAD.MOV.U32 R6, RZ, RZ, R28 ;  /* 0x000000ffff067224 */ /* 0x000fc400078e001c */
[----:B------:R-:W-:Y:S02]  /*1ce10*/  IMAD.MOV.U32 R7, RZ, RZ, R3 ;  /* 0x000000ffff077224 */ /* 0x000fe400078e0003 */
[----:B------:R-:W-:-:S03]  /*1ce20*/  IMAD.MOV.U32 R5, RZ, RZ, R29 ;  /* 0x000000ffff057224 */ /* 0x000fc600078e001d */
[----:B------:R-:W-:Y:S04]  /*1ce30*/  STL.64 [R1+0x3240], R6 ;  /* 0x0032400601007387 */ /* 0x000fe80000100a00 */
[----:B--2---:R0:W-:Y:S02]  /*1ce40*/  STL.64 [R1+0x3238], R4 ;  /* 0x0032380401007387 */ /* 0x0041e40000100a00 */
[----:B0-----:R-:W-:Y:S02]  /*1ce50*/  IMAD.MOV.U32 R4, RZ, RZ, R2 ;  /* 0x000000ffff047224 */ /* 0x001fe400078e0002 */
[----:B------:R-:W-:-:S07]  /*1ce60*/  IMAD.MOV.U32 R5, RZ, RZ, R0 ;  /* 0x000000ffff057224 */ /* 0x000fce00078e0000 */
[-C--:B------:R-:W-:Y:S01]  /*1ce70*/  HMMA.16816.F32.BF16 R20, R8, R4.reuse, R20 ;  /* 0x000000040814723c */ /* 0x080fe20000041814 */
[----:B------:R-:W-:Y:S02]  /*1ce80*/  IMAD.MOV.U32 R29, RZ, RZ, R10 ;  /* 0x000000ffff1d7224 */ /* 0x000fe400078e000a */
[----:B------:R-:W-:Y:S11]  /*1ce90*/  IMAD.MOV.U32 R28, RZ, RZ, R11 ;  /* 0x000000ffff1c7224 */ /* 0x000ff600078e000b */
[----:B------:R-:W-:Y:S09]  /*1cea0*/  @!UPT UIADD3 URZ, URZ, URZ, URZ ;  /* 0x0000003f3f3ff290 */ /* 0x000ff2000fffe03f */
[----:B------:R-:W-:Y:S01]  /*1ceb0*/  STL.64 [R1+0x1f0], R20 ;  /* 0x0001f01401007387 */ /* 0x000fe20000100a00 */
[----:B------:R0:W-:Y:S03]  /*1cec0*/  STL.64 [R1+0x1f8], R22 ;  /* 0x0001f81601007387 */ /* 0x0001e60000100a00 */
[----:B0-----:R-:W2:Y:S01]  /*1ced0*/  LDL.LU.64 R22, [R1+0x3290] ;  /* 0x0032900001167983 */ /* 0x001ea20000300a00 */
[----:B------:R-:W2:Y:S02]  /*1cee0*/  LDL.LU.64 R20, [R1+0x3288] ;  /* 0x0032880001147983 */ /* 0x000ea40000300a00 */
[----:B------:R-:W4:Y:S02]  /*1cef0*/  LDL.LU.64 R10, [R1+0x3280] ;  /* 0x00328000010a7983 */ /* 0x000f240000300a00 */
[----:B------:R-:W4:Y:S02]  /*1cf00*/  LDL.LU.64 R8, [R1+0x3278] ;  /* 0x0032780001087983 */ /* 0x000f240000300a00 */
[-C--:B----4-:R-:W-:Y:S11]  /*1cf10*/  HMMA.16816.F32.BF16 R12, R8, R4.reuse, R12 ;  /* 0x00000004080c723c */ /* 0x090ff6000004180c */
        /* <DEDUP_REMOVED lines=8> */
[----:B0-----:R-:W4:Y:S01]  /*1cfa0*/  LDL.LU.64 R8, [R1+0x490] ;  /* 0x0004900001087983 */ /* 0x001f220000300a00 */
[----:B------:R-:W4:Y:S01]  /*1cfb0*/  LDL.LU.64 R10, [R1+0x498] ;  /* 0x00049800010a7983 */ /* 0x000f220000300a00 */
[-C--:B---3--:R-:W-:Y:S11]  /*1cfc0*/  HMMA.16816.F32.BF16 R16, R12, R4.reuse, R16 ;  /* 0x000000040c10723c */ /* 0x088ff60000041810 */
[----:B------:R-:W-:Y:S11]  /*1cfd0*/  @!UPT UIADD3 URZ, URZ, URZ, URZ ;  /* 0x0000003f3f3ff290 */ /* 0x000ff6000fffe03f */
[----:B------:R-:W-:Y:S01]  /*1cfe0*/  @!UPT UIADD3 URZ, URZ, URZ, URZ ;  /* 0x0000003f3f3ff290 */ /* 0x000fe2000fffe03f */
[----:B------:R0:W-:Y:S01]  /*1cff0*/  STL [R1+0x330], R16 ;  /* 0x0003301001007387 */ /* 0x0001e20000100800 */
[----:B------:R-:W-:Y:S02]  /*1d000*/  IMAD.MOV.U32 R2, RZ, RZ, R18 ;  /* 0x000000ffff027224 */ /* 0x000fe400078e0012 */
[----:B------:R-:W-:Y:S02]  /*1d010*/  IMAD.MOV.U32 R3, RZ, RZ, R19 ;  /* 0x000000ffff037224 */ /* 0x000fe400078e0013 */
[----:B------:R-:W-:Y:S01]  /*1d020*/  IMAD.MOV.U32 R0, RZ, RZ, R17 ;  /* 0x000000ffff007224 */ /* 0x000fe200078e0011 */
[----:B------:R-:W4:Y:S04]  /*1d030*/  LDL.LU.64 R18, [R1+0x3260] ;  /* 0x0032600001127983 */ /* 0x000f280000300a00 */
[----:B0-----:R-:W4:Y:S01]  /*1d040*/  LDL.LU.64 R16, [R1+0x3258] ;  /* 0x0032580001107983 */ /* 0x001f220000300a00 */
[----:B------:R-:W-:Y:S02]  /*1d050*/  STL.64 [R1+0x31f0], R14 ;  /* 0x0031f00e01007387 */ /* 0x000fe40000100a00 */
[----:B------:R0:W-:Y:S02]  /*1d060*/  STL.64 [R1+0x31e8], R12 ;  /* 0x0031e80c01007387 */ /* 0x0001e40000100a00 */
[----:B0-----:R-:W2:Y:S01]  /*1d070*/  LDL.LU.64 R12, [R1+0x8d0] ;  /* 0x0008d000010c7983 */ /* 0x001ea20000300a00 */
[----:B------:R-:W2:Y:S02]  /*1d080*/  LDL.LU.64 R14, [R1+0x8d8] ;  /* 0x0008d800010e7983 */ /* 0x000ea40000300a00 */
[----:B------:R-:W-:Y:S02]  /*1d090*/  STL [R1+0x2cd4], R0 ;  /* 0x002cd40001007387 */ /* 0x000fe40000100800 */
[----:B------:R-:W-:Y:S01]  /*1d0a0*/  STL [R1+0x2cd0], R2 ;  /* 0x002cd00201007387 */ /* 0x000fe20000100800 */
[----:B------:R-:W-:Y:S01]  /*1d0b0*/  STL [R1+0x2ccc], R3 ;  /* 0x002ccc0301007387 */ /* 0x000fe20000100800 */
[-C--:B----4-:R-:W-:Y:S11]  /*1d0c0*/  HMMA.16816.F32.BF16 R8, R16, R4.reuse, R8 ;  /* 0x000000041008723c */ /* 0x090ff60000041808 */
[----:B------:R-:W-:Y:S11]  /*1d0d0*/  @!UPT UIADD3 URZ, URZ, URZ, URZ ;  /* 0x0000003f3f3ff290 */ /* 0x000ff6000fffe03f */
[----:B------:R-:W-:Y:S01]  /*1d0e0*/  @!UPT UIADD3 URZ, URZ, URZ, URZ ;  /* 0x0000003f3f3ff290 */ /* 0x000fe2000fffe03f */
[----:B------:R0:W-:Y:S01]  /*1d0f0*/  STL.64 [R1+0x7d0], R8 ;  /* 0x0007d00801007387 */ /* 0x0001e20000100a00 */
[----:B------:R1:W-:Y:S03]  /*1d100*/  STL.64 [R1+0x7d8], R10 ;  /* 0x0007d80a01007387 */ /* 0x0003e60000100a00 */
[----:B0-----:R-:W3:Y:S01]  /*1d110*/  LDL.LU.64 R8, [R1+0xae0] ;  /* 0x000ae00001087983 */ /* 0x001ee20000300a00 */
[----:B-1----:R-:W4:Y:S03]  /*1d120*/  LDL.LU.64 R10, [R1+0xae8] ;  /* 0x000ae800010a7983 */ /* 0x002f260000300a00 */
[----:B----4-:R-:W-:Y:S01]  /*1d130*/  STL.64 [R1+0x3230], R10 ;  /* 0x0032300a01007387 */ /* 0x010fe20000100a00 */
[----:B---3--:R0:W-:Y:S03]  /*1d140*/  STL.64 [R1+0x3228], R8 ;  /* 0x0032280801007387 */ /* 0x0081e60000100a00 */
[----:B0-----:R-:W3:Y:S01]  /*1d150*/  LDL.LU.64 R8, [R1+0xb70] ;  /* 0x000b700001087983 */ /* 0x001ee20000300a00 */
[----:B------:R-:W4:Y:S01]  /*1d160*/  LDL.LU.64 R10, [R1+0xb78] ;  /* 0x000b7800010a7983 */ /* 0x000f220000300a00 */
[-C--:B--2---:R-:W-:Y:S02]  /*1d170*/  HMMA.16816.F32.BF16 R12, R20, R4.reuse, R12 ;  /* 0x00000004140c723c */ /* 0x084fe4000004180c */
[----:B----4-:R-:W-:Y:S01]  /*1d180*/  STL.64 [R1+0x3250], R10 ;  /* 0x0032500a01007387 */ /* 0x010fe20000100a00 */
[----:B---3--:R0:W-:Y:S03]  /*1d190*/  STL.64 [R1+0x3248], R8 ;  /* 0x0032480801007387 */ /* 0x0081e60000100a00 */
[----:B0-----:R-:W2:Y:S01]  /*1d1a0*/  LDL.LU.64 R8, [R1+0x240] ;  /* 0x0002400001087983 */ /* 0x001ea20000300a00 */
[----:B------:R-:W2:Y:S02]  /*1d1b0*/  LDL.LU.64 R10, [R1+0x248] ;  /* 0x00024800010a7983 */ /* 0x000ea40000300a00 */
[----:B------:R-:W-:Y:S02]  /*1d1c0*/  STL.64 [R1+0x3200], R18 ;  /* 0x0032001201007387 */ /* 0x000fe40000100a00 */
[----:B------:R0:W-:Y:S02]  /*1d1d0*/  STL.64 [R1+0x31f8], R16 ;  /* 0x0031f81001007387 */ /* 0x0001e40000100a00 */
[----:B0-----:R-:W3:Y:S10]  /*1d1e0*/  LDL.LU.64 R16, [R1+0x80] ;  /* 0x0000800001107983 */ /* 0x001ef40000300a00 */
[----:B------:R0:W-:Y:S02]  /*1d1f0*/  STL.64 [R1+0x4a0], R12 ;  /* 0x0004a00c01007387 */ /* 0x0001e40000100a00 */
[----:B------:R1:W-:Y:S01]  /*1d200*/  STL.64 [R1+0x4a8], R14 ;  /* 0x0004a80e01007387 */ /* 0x0003e20000100a00 */
[----:B0-----:R-:W4:Y:S01]  /*1d210*/  LDL.LU.64 R12, [R1+0x660] ;  /* 0x00066000010c7983 */ /* 0x001f220000300a00 */
[----:B-1----:R-:W4:Y:S01]  /*1d220*/  LDL.LU.64 R14, [R1+0x668] ;  /* 0x00066800010e7983 */ /* 0x002f220000300a00 */
[----:B--2---:R-:W-:Y:S02]  /*1d230*/  HMMA.16816.F32.BF16 R4, R24, R4, R8 ;  /* 0x000000041804723c */ /* 0x004fe40000041808 */
[----:B------:R-:W3:Y:S01]  /*1d240*/  LDL.LU.64 R10, [R1+0x3250] ;  /* 0x00325000010a7983 */ /* 0x000ee20000300a00 */
[----:B------:R-:W3:Y:S11]  /*1d250*/  LDL.LU.64 R8, [R1+0x3248] ;  /* 0x0032480001087983 */ /* 0x000ef60000300a00 */
[----:B------:R-:W-:Y:S09]  /*1d260*/  @!UPT UIADD3 URZ, URZ, URZ, URZ ;  /* 0x0000003f3f3ff290 */ /* 0x000ff2000fffe03f */
        /* <DEDUP_REMOVED lines=9> */
[----:B------:R-:W3:Y:S01]  /*1d300*/  LDL.LU.64 R10, [R1+0x3230] ;  /* 0x00323000010a7983 */ /* 0x000ee20000300a00 */
[----:B------:R-:W3:Y:S11]  /*1d310*/  LDL.LU.64 R8, [R1+0x3228] ;  /* 0x0032280001087983 */ /* 0x000ef60000300a00 */
[----:B------:R-:W-:Y:S09]  /*1d320*/  @!UPT UIADD3 URZ, URZ, URZ, URZ ;  /* 0x0000003f3f3ff290 */ /* 0x000ff2000fffe03f */
[----:B------:R-:W-:Y:S01]  /*1d330*/  STL.64 [R1+0x290], R4 ;  /* 0x0002900401007387 */ /* 0x000fe20000100a00 */
[----:B------:R0:W-:Y:S03]  /*1d340*/  STL.64 [R1+0x298], R6 ;  /* 0x0002980601007387 */ /* 0x0001e60000100a00 */
[----:B0-----:R-:W2:Y:S01]  /*1d350*/  LDL.LU.64 R6, [R1+0x3220] ;  /* 0x0032200001067983 */ /* 0x001ea20000300a00 */
[----:B------:R-:W2:Y:S02]  /*1d360*/  LDL.LU.64 R4, [R1+0x3218] ;  /* 0x0032180001047983 */ /* 0x000ea40000300a00 */
[----:B--2---:R-:W-:Y:S11]  /*1d370*/  HMMA.16816.F32.BF16 R24, R4, R16, R24 ;  /* 0x000000100418723c */ /* 0x004ff60000041818 */
        /* <DEDUP_REMOVED lines=8> */
[----:B0-----:R-:W3:Y:S04]  /*1d400*/  LDL R4, [R1] ;  /* 0x0000000001047983 */ /* 0x001ee80000100800 */
[----:B------:R-:W3:Y:S01]  /*1d410*/  LDL R5, [R1+0x4] ;  /* 0x0000040001057983 */ /* 0x000ee20000100800 */
[----:B------:R-:W-:-:S02]  /*1d420*/  IMAD.MOV.U32 R6, RZ, RZ, R29 ;  /* 0x000000ffff067224 */ /* 0x000fc400078e001d */
[----:B------:R-:W-:Y:S02]  /*1d430*/  IMAD.MOV.U32 R7, RZ, RZ, R28 ;  /* 0x000000ffff077224 */ /* 0x000fe400078e001c */
[----:B------:R-:W-:Y:S02]  /*1d440*/  IMAD.MOV.U32 R2, RZ, RZ, R16 ;  /* 0x000000ffff027224 */ /* 0x000fe400078e0010 */
[----:B------:R-:W-:-:S03]  /*1d450*/  IMAD.MOV.U32 R0, RZ, RZ, R17 ;  /* 0x000000ffff007224 */ /* 0x000fc600078e0011 */
[----:B---3--:R-:W-:Y:S01]  /*1d460*/  HMMA.16816.F32.BF16 R4, R4, R16, R8 ;  /* 0x000000100404723c */ /* 0x008fe20000041808 */
[----:B------:R-:W4:Y:S01]  /*1d470*/  LDL.LU.64 R10, [R1+0x3210] ;  /* 0x00321000010a7983 */ /* 0x000f220000300a00 */
[----:B------:R-:W4:Y:S11]  /*1d480*/  LDL.LU.64 R8, [R1+0x3208] ;  /* 0x0032080001087983 */ /* 0x000f360000300a00 */
[----:B------:R-:W-:Y:S10]  /*1d490*/  @!UPT UIADD3 URZ, URZ, URZ, URZ ;  /* 0x0000003f3f3ff290 */ /* 0x000ff4000fffe03f */
[----:B------:R0:W-:Y:S01]  /*1d4a0*/  STL.64 [R1+0x1e0], R4 ;  /* 0x0001e00401007387 */ /* 0x0001e20000100a00 */
[----:B------:R1:W-:Y:S02]  /*1d4b0*/  STL.64 [R1+0x1e8], R6 ;  /* 0x0001e80601007387 */ /* 0x0003e40000100a00 */
[----:B------:R-:W3:Y:S02]  /*1d4c0*/  LDL.LU.64 R18, [R1+0x3200] ;  /* 0x0032000001127983 */ /* 0x000ee40000300a00 */
[----:B------:R-:W3:Y:S01]  /*1d4d0*/  LDL.LU.64 R16, [R1+0x31f8] ;  /* 0x0031f80001107983 */ /* 0x000ee20000300a00 */
[----:B0-----:R-:W2:Y:S01]  /*1d4e0*/  LDL.64 R4, [R1+0x10] ;  /* 0x0000100001047983 */ /* 0x001ea20000100a00 */
[----:B-1----:R-:W2:Y:S03]  /*1d4f0*/  LDL.LU.64 R6, [R1+0x18] ;  /* 0x0000180001067983 */ /* 0x002ea60000300a00 */
[----:B--2---:R-:W-:Y:S01]  /*1d500*/  STL.64 [R1+0x31c0], R6 ;  /* 0x0031c00601007387 */ /* 0x004fe20000100a00 */
[----:B------:R0:W-:Y:S02]  /*1d510*/  STL.64 [R1+0x31b8], R4 ;  /* 0x0031b80401007387 */ /* 0x0001e40000100a00 */
[----:B0-----:R-:W-:-:S02]  /*1d520*/  IMAD.MOV.U32 R4, RZ, RZ, R2 ;  /* 0x000000ffff047224 */ /* 0x001fc400078e0002 */
[----:B------:R-:W-:-:S07]  /*1d530*/  IMAD.MOV.U32 R5, RZ, RZ, R0 ;  /* 0x000000ffff057224 */ /* 0x000fce00078e0000 */
[-C--:B----4-:R-:W-:Y:S11]  /*1d540*/  HMMA.16816.F32.BF16 R12, R8, R4.reuse, R12 ;  /* 0x00000004080c723c */ /* 0x090ff6000004180c */
        /* <DEDUP_REMOVED lines=8> */
[----:B0-----:R-:W4:Y:S01]  /*1d5d0*/  LDL.LU.64 R8, [R1] ;  /* 0x0000000001087983 */ /* 0x001f220000300a00 */
[----:B------:R-:W3:Y:S01]  /*1d5e0*/  LDL.LU.64 R10, [R1+0x8] ;  /* 0x00000800010a7983 */ /* 0x000ee20000300a00 */
[-C--:B--2---:R-:W-:Y:S02]  /*1d5f0*/  HMMA.16816.F32.BF16 R24, R12, R4.reuse, R24 ;  /* 0x000000040c18723c */ /* 0x084fe40000041818 */
[----:B---3--:R-:W-:Y:S01]  /*1d600*/  STL.64 [R1+0x3190], R10 ;  /* 0x0031900a01007387 */ /* 0x008fe20000100a00 */
[----:B----4-:R-:W-:Y:S11]  /*1d610*/  STL.64 [R1+0x3188], R8 ;  /* 0x0031880801007387 */ /* 0x010ff60000100a00 */
[----:B------:R-:W-:Y:S09]  /*1d620*/  @!UPT UIADD3 URZ, URZ, URZ, URZ ;  /* 0x0000003f3f3ff290 */ /* 0x000ff2000fffe03f */
[----:B------:R0:W-:Y:S01]  /*1d630*/  STL [R1+0x32c], R27 ;  /* 0x00032c1b01007387 */ /* 0x0001e20000100800 */
[----:B------:R-:W-:Y:S02]  /*1d640*/  IMAD.MOV.U32 R0, RZ, RZ, R24 ;  /* 0x000000ffff007224 */ /* 0x000fe400078e0018 */
[----:B------:R-:W-:Y:S02]  /*1d650*/  IMAD.MOV.U32 R2, RZ, RZ, R25 ;  /* 0x000000ffff027224 */ /* 0x000fe400078e0019 */
[----:B------:R-:W-:Y:S01]  /*1d660*/  IMAD.MOV.U32 R3, RZ, RZ, R26 ;  /* 0x000000ffff037224 */ /* 0x000fe200078e001a */
[----:B------:R-:W2:Y:S04]  /*1d670*/  LDL.LU.64 R24, [R1+0x9b0] ;  /* 0x0009b00001187983 */ /* 0x000ea80000300a00 */
[----:B0-----:R-:W2:Y:S01]  /*1d680*/  LDL.LU.64 R26, [R1+0x9b8] ;  /* 0x0009b800011a7983 */ /* 0x001ea20000300a00 */
[----:B------:R-:W3:Y:S02]  /*1d690*/  LDL.LU.64 R8, [R1+0x790] ;  /* 0x0007900001087983 */ /* 0x000ee40000300a00 */
[----:B------:R-:W4:Y:S02]  /*1d6a0*/  LDL.LU.64 R10, [R1+0x798] ;  /* 0x00079800010a7983 */ /* 0x000f240000300a00 */
[----:B----4-:R-:W-:Y:S01]  /*1d6b0*/  STL.64 [R1+0x31b0], R10 ;  /* 0x0031b00a01007387 */ /* 0x010fe20000100a00 */
[----:B---3--:R0:W-:Y:S03]  /*1d6c0*/  STL.64 [R1+0x31a8], R8 ;  /* 0x0031a80801007387 */ /* 0x0081e60000100a00 */
[----:B0-----:R-:W3:Y:S01]  /*1d6d0*/  LDL.LU.64 R8, [R1+0xbd0] ;  /* 0x000bd00001087983 */ /* 0x001ee20000300a00 */
[----:B------:R-:W4:Y:S03]  /*1d6e0*/  LDL.LU.64 R10, [R1+0xbd8] ;  /* 0x000bd800010a7983 */ /* 0x000f260000300a00 */
[----:B----4-:R-:W-:Y:S01]  /*1d6f0*/  STL.64 [R1+0x31d0], R10 ;  /* 0x0031d00a01007387 */ /* 0x010fe20000100a00 */
[----:B---3--:R0:W-:Y:S03]  /*1d700*/  STL.64 [R1+0x31c8], R8 ;  /* 0x0031c80801007387 */ /* 0x0081e60000100a00 */
[----:B0-----:R-:W3:Y:S01]  /*1d710*/  LDL.LU.64 R8, [R1+0x250] ;  /* 0x0002500001087983 */ /* 0x001ee20000300a00 */
[----:B------:R-:W3:Y:S02]  /*1d720*/  LDL.LU.64 R10, [R1+0x258] ;  /* 0x00025800010a7983 */ /* 0x000ee40000300a00 */
[----:B------:R-:W-:Y:S02]  /*1d730*/  STL.64 [R1+0x3180], R14 ;  /* 0x0031800e01007387 */ /* 0x000fe40000100a00 */
[----:B------:R0:W-:Y:S02]  /*1d740*/  STL.64 [R1+0x3178], R12 ;  /* 0x0031780c01007387 */ /* 0x0001e40000100a00 */
[----:B0-----:R-:W4:Y:S01]  /*1d750*/  LDL.LU.64 R12, [R1+0x550] ;  /* 0x00055000010c7983 */ /* 0x001f220000300a00 */
[----:B------:R-:W4:Y:S01]  /*1d760*/  LDL.LU.64 R14, [R1+0x558] ;  /* 0x00055800010e7983 */ /* 0x000f220000300a00 */
[-C--:B--2---:R-:W-:Y:S01]  /*1d770*/  HMMA.16816.F32.BF16 R24, R20, R4.reuse, R24 ;  /* 0x000000041418723c */ /* 0x084fe20000041818 */
[----:B------:R-:W-:Y:S01]  /*1d780*/  STL [R1+0x2ce8], R3 ;  /* 0x002ce80301007387 */ /* 0x000fe20000100800 */
[----:B------:R-:W-:Y:S01]  /*1d790*/  STL [R1+0x2ce4], R2 ;  /* 0x002ce40201007387 */ /* 0x000fe20000100800 */
[----:B------:R-:W-:Y:S05]  /*1d7a0*/  STL [R1+0x2ce0], R0 ;  /* 0x002ce00001007387 */ /* 0x000fea0000100800 */
[-C--:B----4-:R-:W-:Y:S11]  /*1d7b0*/  HMMA.16816.F32.BF16 R12, R16, R4.reuse, R12 ;  /* 0x00000004100c723c */ /* 0x090ff6000004180c */
        /* <DEDUP_REMOVED lines=8> */
[----:B0-----:R-:W4:Y:S01]  /*1d840*/  LDL.LU.64 R16, [R1+0x70] ;  /* 0x0000700001107983 */ /* 0x001f220000300a00 */
[----:B------:R-:W-:Y:S02]  /*1d850*/  STL.64 [R1+0x490], R24 ;  /* 0x0004901801007387 */ /* 0x000fe40000100a00 */
[----:B------:R0:W-:Y:S02]  /*1d860*/  STL.64 [R1+0x498], R26 ;  /* 0x0004981a01007387 */ /* 0x0001e40000100a00 */
[----:B0-----:R-:W3:Y:S01]  /*1d870*/  LDL.LU.64 R26, [R1+0x31e0] ;  /* 0x0031e000011a7983 */ /* 0x001ee20000300a00 */
[----:B------:R-:W3:Y:S02]  /*1d880*/  LDL.LU.64 R24, [R1+0x31d8] ;  /* 0x0031d80001187983 */ /* 0x000ee40000300a00 */
[----:B------:R-:W-:Y:S02]  /*1d890*/  STL.64 [R1+0x3148], R22 ;  /* 0x0031481601007387 */ /* 0x000fe40000100a00 */
[----:B------:R0:W-:Y:S02]  /*1d8a0*/  STL.64 [R1+0x3140], R20 ;  /* 0x0031401401007387 */ /* 0x0001e40000100a00 */
[----:B0-----:R-:W2:Y:S01]  /*1d8b0*/  LDL.LU.64 R20, [R1+0x670] ;  /* 0x0006700001147983 */ /* 0x001ea20000300a00 */
[----:B------:R-:W2:Y:S01]  /*1d8c0*/  LDL.LU.64 R22, [R1+0x678] ;  /* 0x0006780001167983 */ /* 0x000ea20000300a00 */
[----:B---3--:R-:W-:Y:S02]  /*1d8d0*/  HMMA.16816.F32.BF16 R4, R24, R4, R8 ;  /* 0x000000041804723c */ /* 0x008fe40000041808 */
[----:B------:R-:W4:Y:S01]  /*1d8e0*/  LDL.LU.64 R10, [R1+0x31d0] ;  /* 0x0031d000010a7983 */ /* 0x000f220000300a00 */
[----:B------:R-:W4:Y:S11]  /*1d8f0*/  LDL.LU.64 R8, [R1+0x31c8] ;  /* 0x0031c80001087983 */ /* 0x000f360000300a00 */
[----:B------:R-:W-:Y:S09]  /*1d900*/  @!UPT UIADD3 URZ, URZ, URZ, URZ ;  /* 0x0000003f3f3ff290 */ /* 0x000ff2000fffe03f */
[----:B------:R-:W-:Y:S01]  /*1d910*/  STL.64 [R1+0x8d0], R4 ;  /* 0x0008d00401007387 */ /* 0x000fe20000100a00 */
[----:B------:R0:W-:Y:S03]  /*1d920*/  STL.64 [R1+0x8d8], R6 ;  /* 0x0008d80601007387 */ /* 0x0001e60000100a00 */
[----:B0-----:R-:W4:Y:S01]  /*1d930*/  LDL.LU.64 R6, [R1+0x31c0] ;  /* 0x0031c00001067983 */ /* 0x001f220000300a00 */
[----:B------:R-:W4:Y:S02]  /*1d940*/  LDL.LU.64 R4, [R1+0x31b8] ;  /* 0x0031b80001047983 */ /* 0x000f240000300a00 */
[-C--:B----4-:R-:W-:Y:S01]  /*1d950*/  HMMA.16816.F32.BF16 R8, R4, R16.reuse, R8 ;  /* 0x000000100408723c */ /* 0x090fe20000041808 */
[----:B------:R-:W-:Y:S02]  /*1d960*/  IMAD.MOV.U32 R28, RZ, RZ, R6 ;  /* 0x000000ffff1c7224 */ /* 0x000fe400078e0006 */
[----:B------:R-:W-:Y:S11]  /*1d970*/  IMAD.MOV.U32 R29, RZ, RZ, R7 ;  /* 0x000000ffff1d7224 */ /* 0x000ff600078e0007 */
[----:B------:R-:W-:Y:S09]  /*1d980*/  @!UPT UIADD3 URZ, URZ, URZ, URZ ;  /* 0x0000003f3f3ff290 */ /* 0x000ff2000fffe03f */
[----:B------:R-:W-:Y:S01]  /*1d990*/  STL.64 [R1+0x280], R8 ;  /* 0x0002800801007387 */ /* 0x000fe20000100a00 */
[----:B------:R0:W-:Y:S03]  /*1d9a0*/  STL.64 [R1+0x288], R10 ;  /* 0x0002880a01007387 */ /* 0x0001e60000100a00 */
[----:B0-----:R-:W3:Y:S01]  /*1d9b0*/  LDL.LU.64 R10, [R1+0x31b0] ;  /* 0x0031b000010a7983 */ /* 0x001ee20000300a00 */
[----:B------:R-:W3:Y:S02]  /*1d9c0*/  LDL.LU.64 R8, [R1+0x31a8] ;  /* 0x0031a80001087983 */ /* 0x000ee40000300a00 */
[----:B------:R-:W3:Y:S02]  /*1d9d0*/  LDL.LU.64 R6, [R1+0x31a0] ;  /* 0x0031a00001067983 */ /* 0x000ee40000300a00 */
[----:B------:R-:W3:Y:S02]  /*1d9e0*/  LDL.LU.64 R4, [R1+0x3198] ;  /* 0x0031980001047983 */ /* 0x000ee40000300a00 */
[----:B---3--:R-:W-:Y:S11]  /*1d9f0*/  HMMA.16816.F32.BF16 R8, R4, R16, R8 ;  /* 0x000000100408723c */ /* 0x008ff60000041808 */
[----:B------:R-:W-:Y:S11]  /*1da00*/  @!UPT UIADD3 URZ, URZ, URZ, URZ ;  /* 0x0000003f3f3ff290 */ /* 0x000ff6000fffe03f */
[----:B------:R-:W-:Y:S01]  /*1da10*/  @!UPT UIADD3 URZ, URZ, URZ, URZ ;  /* 0x0000003f3f3ff290 */ /* 0x000fe2000fffe03f */
[----:B------:R-:W-:Y:S01]  /*1da20*/  STL.64 [R1+0x5a0], R8 ;  /* 0x0005a00801007387 */ /* 0x000fe20000100a00 */
[----:B------:R0:W-:Y:S03]  /*1da30*/  STL.64 [R1+0x5a8], R10 ;  /* 0x0005a80a01007387 */ /* 0x0001e60000100a00 */
[----:B0-----:R-:W2:Y:S01]  /*1da40*/  LDL.LU.64 R10, [R1+0x3190] ;  /* 0x00319000010a7983 */ /* 0x001ea20000300a00 */
[----:B------:R-:W2:Y:S02]  /*1da50*/  LDL.LU.64 R8, [R1+0x3188] ;  /* 0x0031880001087983 */ /* 0x000ea40000300a00 */
[----:B------:R-:W-:Y:S02]  /*1da60*/  IMAD.MOV.U32 R2, RZ, RZ, R16 ;  /* 0x000000ffff027224 */ /* 0x000fe400078e0010 */
[----:B------:R-:W-:Y:S02]  /*1da70*/  IMAD.MOV.U32 R0, RZ, RZ, R17 ;  /* 0x000000ffff007224 */ /* 0x000fe400078e0011 */
[----:B------:R-:W3:Y:S01]  /*1da80*/  LDL.LU.64 R16, [R1+0xab0] ;  /* 0x000ab00001107983 */ /* 0x000ee20000300a00 */
[----:B------:R-:W3:Y:S02]  /*1da90*/  LDL.LU.64 R18, [R1+0xab8] ;  /* 0x000ab80001127983 */ /* 0x000ee40000300a00 */
[----:B------:R-:W-:Y:S02]  /*1daa0*/  STL.64 [R1+0x3108], R6 ;  /* 0x0031080601007387 */ /* 0x000fe40000100a00 */
[----:B------:R0:W-:Y:S02]  /*1dab0*/  STL.64 [R1+0x3100], R4 ;  /* 0x0031000401007387 */ /* 0x0001e40000100a00 */
[----:B0-----:R-:W-:-:S02]  /*1dac0*/  IMAD.MOV.U32 R4, RZ, RZ, R2 ;  /* 0x000000ffff047224 */ /* 0x001fc400078e0002 */
[----:B------:R-:W-:-:S07]  /*1dad0*/  IMAD.MOV.U32 R5, RZ, RZ, R0 ;  /* 0x000000ffff057224 */ /* 0x000fce00078e0000 */
[-C--:B--2---:R-:W-:Y:S01]  /*1dae0*/  HMMA.16816.F32.BF16 R12, R8, R4.reuse, R12 ;  /* 0x00000004080c723c */ /* 0x084fe2000004180c */
[----:B------:R-:W-:Y:S02]  /*1daf0*/  IMAD.MOV.U32 R2, RZ, RZ, R10 ;  /* 0x000000ffff027224 */ /* 0x000fe400078e000a */
[----:B------:R-:W-:Y:S02]  /*1db00*/  IMAD.MOV.U32 R0, RZ, RZ, R11 ;  /* 0x000000ffff007224 */ /* 0x000fe400078e000b */
[----:B------:R-:W-:Y:S02]  /*1db10*/  IMAD.MOV.U32 R6, RZ, RZ, R8 ;  /* 0x000000ffff067224 */ /* 0x000fe400078e0008 */
[----:B------:R-:W-:Y:S11]  /*1db20*/  IMAD.MOV.U32 R3, RZ, RZ, R9 ;  /* 0x000000ffff037224 */ /* 0x000ff600078e0009 */
[----:B------:R-:W-:Y:S05]  /*1db30*/  @!UPT UIADD3 URZ, URZ, URZ, URZ ;  /* 0x0000003f3f3ff290 */ /* 0x000fea000fffe03f */
[----:B------:R-:W-:Y:S01]  /*1db40*/  STL.64 [R1+0x1d0], R12 ;  /* 0x0001d00c01007387 */ /* 0x000fe20000100a00 */
[----:B------:R0:W-:Y:S03]  /*1db50*/  STL.64 [R1+0x1d8], R14 ;  /* 0x0001d80e01007387 */ /* 0x0001e60000100a00 */
[----:B0-----:R-:W3:Y:S01]  /*1db60*/  LDL.LU.64 R14, [R1+0x3180] ;  /* 0x00318000010e7983 */ /* 0x001ee20000300a00 */
[----:B------:R-:W3:Y:S02]  /*1db70*/  LDL.LU.64 R12, [R1+0x3178] ;  /* 0x00317800010c7983 */ /* 0x000ee40000300a00 */
[----:B------:R-:W2:Y:S02]  /*1db80*/  LDL.LU.64 R10, [R1+0x3170] ;  /* 0x00317000010a7983 */ /* 0x000ea40000300a00 */
[----:B------:R-:W2:Y:S02]  /*1db90*/  LDL.LU.64 R8, [R1+0x3168] ;  /* 0x0031680001087983 */ /* 0x000ea40000300a00 */
[-C--:B--2---:R-:W-:Y:S08]  /*1dba0*/  HMMA.16816.F32.BF16 R20, R8, R4.reuse, R20 ;  /* 0x000000040814723c */ /* 0x084ff00000041814 */
[----:B---3--:R-:W-:Y:S11]  /*1dbb0*/  HMMA.16816.F32.BF16 R16, R12, R4, R16 ;  /* 0x000000040c10723c */ /* 0x008ff60000041810 */
[----:B------:R-:W-:Y:S04]  /*1dbc0*/  @!UPT UIADD3 URZ, URZ, URZ, URZ ;  /* 0x0000003f3f3ff290 */ /* 0x000fe8000fffe03f */
[----:B------:R0:W-:Y:S01]  /*1dbd0*/  STL.64 [R1+0x6d0], R20 ;  /* 0x0006d01401007387 */ /* 0x0001e20000100a00 */
[----:B------:R1:W-:Y:S03]  /*1dbe0*/  STL.64 [R1+0x6d8], R22 ;  /* 0x0006d81601007387 */ /* 0x0003e60000100a00 */
[----:B0-----:R-:W2:Y:S01]  /*1dbf0*/  LDL.LU.64 R20, [R1+0x560] ;  /* 0x0005600001147983 */ /* 0x001ea20000300a00 */
[----:B-1----:R-:W2:Y:S02]  /*1dc00*/  LDL.LU.64 R22, [R1+0x568] ;  /* 0x0005680001167983 */ /* 0x002ea40000300a00 */
[----:B------:R0:W-:Y:S02]  /*1dc10*/  STL.64 [R1+0x3080], R10 ;  /* 0x0030800a01007387 */ /* 0x0001e40000100a00 */
[----:B------:R1:W-:Y:S02]  /*1dc20*/  STL.64 [R1+0x3078], R8 ;  /* 0x0030780801007387 */ /* 0x0003e40000100a00 */
[----:B0-----:R-:W-:Y:S01]  /*1dc30*/  IMAD.MOV.U32 R10, RZ, RZ, R28 ;  /* 0x000000ffff0a7224 */ /* 0x001fe200078e001c */
[----:B-1----:R-:W3:Y:S01]  /*1dc40*/  LDL.LU R8, [R1+0x10] ;  /* 0x0000100001087983 */ /* 0x002ee20000300800 */
[----:B------:R-:W3:Y:S02]  /*1dc50*/  LDL.LU R9, [R1+0x14] ;  /* 0x0000140001097983 */ /* 0x000ee40000300800 */
[----:B------:R-:W4:Y:S02]  /*1dc60*/  LDL.LU R28, [R1+0x3160] ;  /* 0x00316000011c7983 */ /* 0x000f240000300800 */
[----:B------:R-:W-:Y:S01]  /*1dc70*/  STL.64 [R1+0x310], R16 ;  /* 0x0003101001007387 */ /* 0x000fe20000100a00 */
[----:B------:R0:W-:Y:S04]  /*1dc80*/  STL.64 [R1+0x318], R18 ;  /* 0x0003181201007387 */ /* 0x0001e80000100a00 */
[----:B0-----:R-:W2:Y:S01]  /*1dc90*/  LDL.LU.64 R18, [R1+0x3158] ;  /* 0x0031580001127983 */ /* 0x001ea20000300a00 */
[----:B------:R-:W2:Y:S02]  /*1dca0*/  LDL.LU.64 R16, [R1+0x3150] ;  /* 0x0031500001107983 */ /* 0x000ea40000300a00 */
        /* <DEDUP_REMOVED lines=19> */
[----:B0-----:R-:W2:Y:S01]  /*1dde0*/  LDL.LU.64 R16, [R1+0xa40] ;  /* 0x000a400001107983 */ /* 0x001ea20000300a00 */
[----:B------:R-:W2:Y:S02]  /*1ddf0*/  LDL.LU.64 R18, [R1+0xa48] ;  /* 0x000a480001127983 */ /* 0x000ea40000300a00 */
[-C--:B--2---:R-:W-:Y:S08]  /*1de00*/  HMMA.16816.F32.BF16 R16, R20, R4.reuse, R16 ;  /* 0x000000041410723c */ /* 0x084ff00000041810 */
[----:B---3--:R-:W-:Y:S01]  /*1de10*/  HMMA.16816.F32.BF16 R4, R24, R4, R12 ;  /* 0x000000041804723c */ /* 0x008fe2000004180c */
[----:B------:R-:W-:Y:S01]  /*1de20*/  STL.64 [R1+0x2fa8], R22 ;  /* 0x002fa81601007387 */ /* 0x000fe20000100a00 */
[----:B------:R0:W-:Y:S03]  /*1de30*/  STL.64 [R1+0x2fa0], R20 ;  /* 0x002fa01401007387 */ /* 0x0001e60000100a00 */
[----:B----4-:R-:W-:Y:S10]  /*1de40*/  LDSM.16.M88.4 R12, [R28+0xc000] ;  /* 0x00c000001c0c783b */ /* 0x010ff40000000200 */
[----:B------:R-:W-:Y:S01]  /*1de50*/  STL.64 [R1+0x480], R16 ;  /* 0x0004801001007387 */ /* 0x000fe20000100a00 */
[----:B------:R-:W-:Y:S02]  /*1de60*/  STL.64 [R1+0x488], R18 ;  /* 0x0004881201007387 */ /* 0x000fe40000100a00 */
[----:B0-----:R-:W2:Y:S02]  /*1de70*/  LDL.LU.64 R20, [R1+0xc70] ;  /* 0x000c700001147983 */ /* 0x001ea40000300a00 */
[----:B------:R-:W2:Y:S03]  /*1de80*/  LDL.LU.64 R22, [R1+0xc78] ;  /* 0x000c780001167983 */ /* 0x000ea60000300a00 */
[----:B------:R0:W-:Y:S01]  /*1de90*/  STL.64 [R1+0x8e0], R4 ;  /* 0x0008e00401007387 */ /* 0x0001e20000100a00 */
[----:B------:R1:W-:Y:S03]  /*1dea0*/  STL.64 [R1+0x8e8], R6 ;  /* 0x0008e80601007387 */ /* 0x0003e60000100a00 */
[----:B------:R-:W3:Y:S04]  /*1deb0*/  LDSM.16.M88.4 R16, [R28+0xb000] ;  /* 0x00b000001c10783b */ /* 0x000ee80000000200 */
[----:B0-----:R-:W4:Y:S01]  /*1dec0*/  LDL.LU.64 R4, [R1+0xc40] ;  /* 0x000c400001047983 */ /* 0x001f220000300a00 */
[----:B-1----:R-:W2:Y:S03]  /*1ded0*/  LDL.LU.64 R6, [R1+0xc48] ;  /* 0x000c480001067983 */ /* 0x002ea60000300a00 */
[----:B--2---:R-:W-:Y:S01]  /*1dee0*/  STL.64 [R1+0x3118], R6 ;  /* 0x0031180601007387 */ /* 0x004fe20000100a00 */
[----:B----4-:R-:W-:Y:S02]  /*1def0*/  STL.64 [R1+0x3110], R4 ;  /* 0x0031100401007387 */ /* 0x010fe40000100a00 */
[----:B------:R-:W-:Y:S02]  /*1df00*/  STL.64 [R1+0x2f80], R26 ;  /* 0x002f801a01007387 */ /* 0x000fe40000100a00 */
[----:B------:R-:W-:Y:S02]  /*1df10*/  STL.64 [R1+0x2f78], R24 ;  /* 0x002f781801007387 */ /* 0x000fe40000100a00 */
[----:B------:R-:W0:Y:S04]  /*1df20*/  LDSM.16.M88.4 R24, [R28+0xe000] ;  /* 0x00e000001c18783b */ /* 0x000e280000000200 */
[----:B------:R-:W1:Y:S04]  /*1df30*/  LDSM.16.M88.4 R4, [R28+0xd000] ;  /* 0x00d000001c04783b */ /* 0x000e680000000200 */
[----:B---3--:R-:W-:Y:S01]  /*1df40*/  STL.64 [R1+0x60], R16 ;  /* 0x0000601001007387 */ /* 0x008fe20000100a00 */
[----:B------:R-:W-:Y:S02]  /*1df50*/  STL.64 [R1+0x50], R12 ;  /* 0x0000500c01007387 */ /* 0x000fe40000100a00 */
[----:B------:R-:W-:Y:S02]  /*1df60*/  STL.64 [R1+0x58], R14 ;  /* 0x0000580e01007387 */ /* 0x000fe40000100a00 */
[----:B------:R-:W-:Y:S02]  /*1df70*/  STL.64 [R1+0x68], R18 ;  /* 0x0000681201007387 */ /* 0x000fe40000100a00 */
[----:B------:R-:W-:Y:S01]  /*1df80*/  IMAD.MOV.U32 R11, RZ, RZ, R29 ;  /* 0x000000ffff0b7224 */ /* 0x000fe200078e001d */
[----:B------:R-:W2:Y:S04]  /*1df90*/  LDSM.16.M88.4 R12, [R28+0xf000] ;  /* 0x00f000001c0c783b */ /* 0x000ea80000000200 */
[----:B0-----:R-:W-:Y:S01]  /*1dfa0*/  STL.64 [R1+0x3130], R26 ;  /* 0x0031301a01007387 */ /* 0x001fe20000100a00 */
[----:B------:R0:W-:Y:S03]  /*1dfb0*/  STL.64 [R1+0x3128], R24 ;  /* 0x0031281801007387 */ /* 0x0001e60000100a00 */
[----:B0-----:R-:W3:Y:S01]  /*1dfc0*/  LDL.64 R24, [R1+0x50] ;  /* 0x0000500001187983 */ /* 0x001ee20000100a00 */
[----:B-1----:R-:W-:Y:S02]  /*1dfd0*/  STL.64 [R1+0x40], R4 ;  /* 0x0000400401007387 */ /* 0x002fe40000100a00 */
[----:B------:R-:W-:Y:S02]  /*1dfe0*/  STL.64 [R1+0x48], R6 ;  /* 0x0000480601007387 */ /* 0x000fe40000100a00 */
[----:B------:R0:W-:Y:S02]  /*1dff0*/  STL.64 [R1+0x3138], R4 ;  /* 0x0031380401007387 */ /* 0x0001e40000100a00 */
[----:B0-----:R-:W3:Y:S01]  /*1e000*/  LDL.LU.64 R4, [R1+0xc60] ;  /* 0x000c600001047983 */ /* 0x001ee20000300a00 */
[----:B------:R-:W3:Y:S01]  /*1e010*/  LDL.LU.64 R6, [R1+0xc68] ;  /* 0x000c680001067983 */ /* 0x000ee20000300a00 */
[C---:B------:R-:W-:Y:S01]  /*1e020*/  HMMA.16816.F32.BF16 R20, R8.reuse, R16, R20 ;  /* 0x000000100814723c */ /* 0x040fe20000041814 */
[----:B------:R0:W-:Y:S02]  /*1e030*/  STL.64 [R1+0x3120], R16 ;  /* 0x0031201001007387 */ /* 0x0001e40000100a00 */
[----:B------:R-:W-:Y:S01]  /*1e040*/  IMAD.MOV.U32 R29, RZ, RZ, R19 ;  /* 0x000000ffff1d7224 */ /* 0x000fe200078e0013 */
[----:B0-----:R-:W4:Y:S11]  /*1e050*/  LDL.LU.64 R16, [R1+0xc50] ;  /* 0x000c500001107983 */ /* 0x001f360000300a00 */
[----:B------:R-:W-:Y:S08]  /*1e060*/  @!UPT UIADD3 URZ, URZ, URZ, URZ ;  /* 0x0000003f3f3ff290 */ /* 0x000ff0000fffe03f */
[----:B------:R0:W-:Y:S01]  /*1e070*/  STL.64 [R1+0x270], R20 ;  /* 0x0002701401007387 */ /* 0x0001e20000100a00 */
[----:B------:R1:W-:Y:S02]  /*1e080*/  STL.64 [R1+0x278], R22 ;  /* 0x0002781601007387 */ /* 0x0003e40000100a00 */
[----:B------:R-:W4:Y:S01]  /*1e090*/  LDL.LU.64 R18, [R1+0xc58] ;  /* 0x000c580001127983 */ /* 0x000f220000300a00 */
[----:B0-----:R-:W2:Y:S01]  /*1e0a0*/  LDL.LU.64 R20, [R1+0xa10] ;  /* 0x000a100001147983 */ /* 0x001ea20000300a00 */
[----:B-1----:R-:W2:Y:S01]  /*1e0b0*/  LDL.LU.64 R22, [R1+0xa18] ;  /* 0x000a180001167983 */ /* 0x002ea20000300a00 */
[C---:B---3--:R-:W-:Y:S11]  /*1e0c0*/  HMMA.16816.F32.BF16 R4, R8.reuse, R24, R4 ;  /* 0x000000180804723c */ /* 0x048ff60000041804 */
[----:B------:R-:W-:Y:S11]  /*1e0d0*/  @!UPT UIADD3 URZ, URZ, URZ, URZ ;  /* 0x0000003f3f3ff290 */ /* 0x000ff6000fffe03f */
[----:B------:R-:W-:Y:S01]  /*1e0e0*/  @!UPT UIADD3 URZ, URZ, URZ, URZ ;  /* 0x0000003f3f3ff290 */ /* 0x000fe2000fffe03f */
[----:B------:R0:W-:Y:S01]  /*1e0f0*/  STL.64 [R1+0x260], R4 ;  /* 0x0002600401007387 */ /* 0x0001e20000100a00 */
[----:B------:R4:W-:Y:S03]  /*1e100*/  STL.64 [R1+0x268], R6 ;  /* 0x0002680601007387 */ /* 0x0009e60000100a00 */
[----:B0-----:R-:W4:Y:S01]  /*1e110*/  LDL.LU.64 R4, [R1+0x3138] ;  /* 0x0031380001047983 */ /* 0x001f220000300a00 */
[----:B------:R-:W3:Y:S02]  /*1e120*/  LDL.LU.64 R26, [R1+0x3130] ;  /* 0x00313000011a7983 */ /* 0x000ee40000300a00 */
[----:B------:R-:W-:Y:S02]  /*1e130*/  IMAD.MOV.U32 R2, RZ, RZ, R24 ;  /* 0x000000ffff027224 */ /* 0x000fe400078e0018 */
[----:B------:R-:W-:Y:S02]  /*1e140*/  IMAD.MOV.U32 R0, RZ, RZ, R25 ;  /* 0x000000ffff007224 */ /* 0x000fe400078e0019 */
[----:B------:R-:W2:Y:S01]  /*1e150*/  LDL.LU.64 R24, [R1+0x3128] ;  /* 0x0031280001187983 */ /* 0x000ea20000300a00 */
[C---:B----4-:R-:W-:Y:S03]  /*1e160*/  HMMA.16816.F32.BF16 R4, R8.reuse, R4, R16 ;  /* 0x000000040804723c */ /* 0x050fe60000041810 */
[----:B---3--:R-:W-:Y:S01]  /*1e170*/  STL.64 [R1+0x38], R26 ;  /* 0x0000381a01007387 */ /* 0x008fe20000100a00 */
[----:B--2---:R-:W-:Y:S03]  /*1e180*/  STL.64 [R1+0x28], R14 ;  /* 0x0000280e01007387 */ /* 0x004fe60000100a00 */
[----:B------:R-:W2:Y:S11]  /*1e190*/  LDL.LU.64 R16, [R1+0x3120] ;  /* 0x0031200001107983 */ /* 0x000eb60000300a00 */
[----:B------:R-:W-:Y:S05]  /*1e1a0*/  @!UPT UIADD3 URZ, URZ, URZ, URZ ;  /* 0x0000003f3f3ff290 */ /* 0x000fea000fffe03f */
[----:B------:R-:W-:Y:S01]  /*1e1b0*/  STL.64 [R1+0x250], R4 ;  /* 0x0002500401007387 */ /* 0x000fe20000100a00 */
[----:B------:R0:W-:Y:S03]  /*1e1c0*/  STL.64 [R1+0x258], R6 ;  /* 0x0002580601007387 */ /* 0x0001e60000100a00 */
[----:B0-----:R-:W3:Y:S01]  /*1e1d0*/  LDL.LU.64 R6, [R1+0x3118] ;  /* 0x0031180001067983 */ /* 0x001ee20000300a00 */
[----:B------:R-:W3:Y:S02]  /*1e1e0*/  LDL.LU.64 R4, [R1+0x3110] ;  /* 0x0031100001047983 */ /* 0x000ee40000300a00 */
[C---:B---3--:R-:W-:Y:S11]  /*1e1f0*/  HMMA.16816.F32.BF16 R4, R8.reuse, R24, R4 ;  /* 0x000000180804723c */ /* 0x048ff60000041804 */
[----:B------:R-:W-:Y:S11]  /*1e200*/  @!UPT UIADD3 URZ, URZ, URZ, URZ ;  /* 0x0000003f3f3ff290 */ /* 0x000ff6000fffe03f */
[----:B------:R-:W-:Y:S01]  /*1e210*/  @!UPT UIADD3 URZ, URZ, URZ, URZ ;  /* 0x0000003f3f3ff290 */ /* 0x000fe2000fffe03f */
[----:B------:R-:W-:Y:S01]  /*1e220*/  STL.64 [R1+0x240], R4 ;  /* 0x0002400401007387 */ /* 0x000fe20000100a00 */
[----:B------:R0:W-:Y:S03]  /*1e230*/  STL.64 [R1+0x248], R6 ;  /* 0x0002480601007387 */ /* 0x0001e60000100a00 */
[----:B0-----:R-:W2:Y:S01]  /*1e240*/  LDL.LU.64 R6, [R1+0x3108] ;  /* 0x0031080001067983 */ /* 0x001ea20000300a00 */
[----:B------:R-:W2:Y:S02]  /*1e250*/  LDL.LU.64 R4, [R1+0x3100] ;  /* 0x0031000001047983 */ /* 0x000ea40000300a00 */
[----:B------:R0:W-:Y:S02]  /*1e260*/  STL.64 [R1+0x30f0], R24 ;  /* 0x0030f01801007387 */ /* 0x0001e40000100a00 */
[----:B0-----:R-:W3:Y:S01]  /*1e270*/  LDL.LU.64 R24, [R1+0xc30] ;  /* 0x000c300001187983 */ /* 0x001ee20000300a00 */
[----:B------:R-:W3:Y:S02]  /*1e280*/  LDL.LU.64 R26, [R1+0xc38] ;  /* 0x000c3800011a7983 */ /* 0x000ee40000300a00 */
[----:B------:R2:W-:Y:S01]  /*1e290*/  STL.64 [R1+0x30e8], R12 ;  /* 0x0030e80c01007387 */ /* 0x0005e20000100a00 */
[----:B---3--:R-:W-:Y:S01]  /*1e2a0*/  HMMA.16816.F32.BF16 R24, R8, R12, R24 ;  /* 0x0000000c0818723c */ /* 0x008fe20000041818 */
[----:B------:R-:W3:Y:S11]  /*1e2b0*/  LDL.LU.64 R8, [R1+0xbf0] ;  /* 0x000bf00001087983 */ /* 0x000ef60000300a00 */
[----:B------:R-:W-:Y:S11]  /*1e2c0*/  @!UPT UIADD3 URZ, URZ, URZ, URZ ;  /* 0x0000003f3f3ff290 */ /* 0x000ff6000fffe03f */
[----:B------:R-:W-:Y:S01]  /*1e2d0*/  STL.64 [R1+0x1c0], R24 ;  /* 0x0001c01801007387 */ /* 0x000fe20000100a00 */
[----:B------:R-:W-:Y:S02]  /*1e2e0*/  STL.64 [R1+0x1c8], R26 ;  /* 0x0001c81a01007387 */ /* 0x000fe40000100a00 */
[----:B------:R-:W4:Y:S01]  /*1e2f0*/  LDL.LU.64 R10, [R1+0xbf8] ;  /* 0x000bf800010a7983 */ /* 0x000f220000300a00 */
[----:B--2---:R-:W-:Y:S01]  /*1e300*/  HMMA.16816.F32.BF16 R12, R4, R16, R20 ;  /* 0x00000010040c723c */ /* 0x004fe20000041814 */
[----:B----4-:R-:W-:Y:S01]  /*1e310*/  STL.64 [R1+0x3090], R10 ;  /* 0x0030900a01007387 */ /* 0x010fe20000100a00 */
[----:B---3--:R0:W-:Y:S03]  /*1e320*/  STL.64 [R1+0x3088], R8 ;  /* 0x0030880801007387 */ /* 0x0081e60000100a00 */
[----:B0-----:R-:W2:Y:S04]  /*1e330*/  LDL.64 R8, [R1+0x40] ;  /* 0x0000400001087983 */ /* 0x001ea80000100a00 */
[----:B--2---:R0:W-:Y:S04]  /*1e340*/  STL.64 [R1+0x30f8], R8 ;  /* 0x0030f80801007387 */ /* 0x0041e80000100a00 */
[----:B0-----:R-:W2:Y:S01]  /*1e350*/  LDL.LU.64 R8, [R1+0xa00] ;  /* 0x000a000001087983 */ /* 0x001ea20000300a00 */
[----:B------:R-:W2:Y:S09]  /*1e360*/  LDL.LU.64 R10, [R1+0xa08] ;  /* 0x000a0800010a7983 */ /* 0x000eb20000300a00 */
[----:B------:R0:W-:Y:S02]  /*1e370*/  STL.64 [R1+0x580], R12 ;  /* 0x0005800c01007387 */ /* 0x0001e40000100a00 */
[----:B------:R1:W-:Y:S01]  /*1e380*/  STL.64 [R1+0x588], R14 ;  /* 0x0005880e01007387 */ /* 0x0003e20000100a00 */
[----:B------:R-:W3:Y:S01]  /*1e390*/  LDL.LU.64 R24, [R1+0x9f0] ;  /* 0x0009f00001187983 */ /* 0x000ee20000300a00 */
[----:B------:R-:W3:Y:S03]  /*1e3a0*/  LDL.LU.64 R26, [R1+0x9f8] ;  /* 0x0009f800011a7983 */ /* 0x000ee60000300a00 */
[----:B0-----:R-:W4:Y:S01]  /*1e3b0*/  LDL.LU.64 R12, [R1+0x9e0] ;  /* 0x0009e000010c7983 */ /* 0x001f220000300a00 */
[----:B-1----:R-:W4:Y:S02]  /*1e3c0*/  LDL.LU.64 R14, [R1+0x9e8] ;  /* 0x0009e800010e7983 */ /* 0x002f240000300a00 */
[----:B------:R-:W2:Y:S02]  /*1e3d0*/  LDL.LU.64 R16, [R1+0xc20] ;  /* 0x000c200001107983 */ /* 0x000ea40000300a00 */
[----:B------:R-:W2:Y:S02]  /*1e3e0*/  LDL.LU.64 R18, [R1+0xc28] ;  /* 0x000c280001127983 */ /* 0x000ea40000300a00 */
[----:B--2---:R-:W-:Y:S01]  /*1e3f0*/  STL.64 [R1+0x30e0], R18 ;  /* 0x0030e01201007387 */ /* 0x004fe20000100a00 */
[----:B------:R0:W-:Y:S03]  /*1e400*/  STL.64 [R1+0x30d8], R16 ;  /* 0x0030d81001007387 */ /* 0x0001e60000100a00 */
[----:B0-----:R-:W2:Y:S01]  /*1e410*/  LDL.LU.64 R16, [R1+0x9c0] ;  /* 0x0009c00001107983 */ /* 0x001ea20000300a00 */
[----:B------:R-:W2:Y:S02]  /*1e420*/  LDL.LU.64 R18, [R1+0x9c8] ;  /* 0x0009c80001127983 */ /* 0x000ea40000300a00 */
[----:B------:R-:W2:Y:S02]  /*1e430*/  LDL.LU.64 R20, [R1+0xbe0] ;  /* 0x000be00001147983 */ /* 0x000ea40000300a00 */
[----:B------:R-:W2:Y:S02]  /*1e440*/  LDL.LU.64 R22, [R1+0xbe8] ;  /* 0x000be80001167983 */ /* 0x000ea40000300a00 */
[----:B--2---:R-:W-:Y:S01]  /*1e450*/  STL.64 [R1+0x30a0], R22 ;  /* 0x0030a01601007387 */ /* 0x004fe20000100a00 */
[----:B------:R0:W-:Y:S03]  /*1e460*/  STL.64 [R1+0x3098], R20 ;  /* 0x0030981401007387 */ /* 0x0001e60000100a00 */
[----:B0-----:R-:W2:Y:S01]  /*1e470*/  LDL.LU.64 R20, [R1+0xc00] ;  /* 0x000c000001147983 */ /* 0x001ea20000300a00 */
[----:B------:R-:W2:Y:S03]  /*1e480*/  LDL.LU.64 R22, [R1+0xc08] ;  /* 0x000c080001167983 */ /* 0x000ea60000300a00 */
[----:B--2---:R-:W-:Y:S01]  /*1e490*/  STL.64 [R1+0x30b0], R22 ;  /* 0x0030b01601007387 */ /* 0x004fe20000100a00 */
[----:B------:R0:W-:Y:S02]  /*1e4a0*/  STL.64 [R1+0x30a8], R20 ;  /* 0x0030a81401007387 */ /* 0x0001e40000100a00 */
[----:B0-----:R-:W-:-:S02]  /*1e4b0*/  IMAD.MOV.U32 R20, RZ, RZ, R2 ;  /* 0x000000ffff147224 */ /* 0x001fc400078e0002 */
[----:B------:R-:W-:-:S07]  /*1e4c0*/  IMAD.MOV.U32 R21, RZ, RZ, R0 ;  /* 0x000000ffff157224 */ /* 0x000fce00078e0000 */
[C---:B------:R-:W-:Y:S11]  /*1e4d0*/  HMMA.16816.F32.BF16 R8, R4.reuse, R20, R8 ;  /* 0x000000140408723c */ /* 0x040ff60000041808 */
[----:B------:R-:W-:Y:S11]  /*1e4e0*/  @!UPT UIADD3 URZ, URZ, URZ, URZ ;  /* 0x0000003f3f3ff290 */ /* 0x000ff6000fffe03f */
[----:B------:R-:W-:Y:S01]  /*1e4f0*/  @!UPT UIADD3 URZ, URZ, URZ, URZ ;  /* 0x0000003f3f3ff290 */ /* 0x000fe2000fffe03f */
[----:B------:R0:W-:Y:S01]  /*1e500*/  STL.64 [R1+0x570], R8 ;  /* 0x0005700801007387 */ /* 0x0001e20000100a00 */
[----:B------:R-:W-:Y:S03]  /*1e510*/  STL.64 [R1+0x578], R10 ;  /* 0x0005780a01007387 */ /* 0x000fe60000100a00 */
[----:B0-----:R-:W3:Y:S01]  /*1e520*/  LDL.LU.64 R8, [R1+0x30f8] ;  /* 0x0030f80001087983 */ /* 0x001ee20000300a00 */
[----:B------:R0:W-:Y:S03]  /*1e530*/  STL.64 [R1+0x30c0], R20 ;  /* 0x0030c01401007387 */ /* 0x0001e60000100a00 */
[----:B0-----:R-:W2:Y:S01]  /*1e540*/  LDL.64 R20, [R1+0x60] ;  /* 0x0000600001147983 */ /* 0x001ea20000100a00 */
[C---:B---3--:R-:W-:Y:S11]  /*1e550*/  HMMA.16816.F32.BF16 R24, R4.reuse, R8, R24 ;  /* 0x000000080418723c */ /* 0x048ff60000041818 */
[----:B------:R-:W-:Y:S11]  /*1e560*/  @!UPT UIADD3 URZ, URZ, URZ, URZ ;  /* 0x0000003f3f3ff290 */ /* 0x000ff6000fffe03f */
[----:B------:R-:W-:Y:S01]  /*1e570*/  @!UPT UIADD3 URZ, URZ, URZ, URZ ;  /* 0x0000003f3f3ff290 */ /* 0x000fe2000fffe03f */
[----:B------:R0:W-:Y:S01]  /*1e580*/  STL.64 [R1+0x560], R24 ;  /* 0x0005601801007387 */ /* 0x0001e20000100a00 */
[----:B------:R-:W-:Y:S03]  /*1e590*/  STL.64 [R1+0x568], R26 ;  /* 0x0005681a01007387 */ /* 0x000fe60000100a00 */
[----:B0-----:R-:W4:Y:S01]  /*1e5a0*/  LDL.LU.64 R24, [R1+0x30f0] ;  /* 0x0030f00001187983 */ /* 0x001f220000300a00 */
[----:B------:R0:W-:Y:S03]  /*1e5b0*/  STL.64 [R1+0x30b8], R8 ;  /* 0x0030b80801007387 */ /* 0x0001e60000100a00 */
[----:B0-----:R-:W3:Y:S01]  /*1e5c0*/  LDL.LU.64 R8, [R1+0xc10] ;  /* 0x000c100001087983 */ /* 0x001ee20000300a00 */
[----:B------:R-:W3:Y:S01]  /*1e5d0*/  LDL.LU.64 R10, [R1+0xc18] ;  /* 0x000c1800010a7983 */ /* 0x000ee20000300a00 */
[C---:B----4-:R-:W-:Y:S11]  /*1e5e0*/  HMMA.16816.F32.BF16 R12, R4.reuse, R24, R12 ;  /* 0x00000018040c723c */ /* 0x050ff6000004180c */
[----:B------:R-:W-:Y:S11]  /*1e5f0*/  @!UPT UIADD3 URZ, URZ, URZ, URZ ;  /* 0x0000003f3f3ff290 */ /* 0x000ff6000fffe03f */
[----:B------:R-:W-:Y:S01]  /*1e600*/  @!UPT UIADD3 URZ, URZ, URZ, URZ ;  /* 0x0000003f3f3ff290 */ /* 0x000fe2000fffe03f */
[----:B------:R0:W-:Y:S01]  /*1e610*/  STL.64 [R1+0x550], R12 ;  /* 0x0005500c01007387 */ /* 0x0001e20000100a00 */
[----:B------:R1:W-:Y:S03]  /*1e620*/  STL.64 [R1+0x558], R14 ;  /* 0x0005580e01007387 */ /* 0x0003e60000100a00 */
[----:B0-----:R-:W4:Y:S02]  /*1e630*/  LDL.LU.64 R12, [R1+0x30e8] ;  /* 0x0030e800010c7983 */ /* 0x001f240000300a00 */
[----:B----4-:R-:W-:Y:S02]  /*1e640*/  HMMA.16816.F32.BF16 R4, R4, R12, R16 ;  /* 0x0000000c0404723c */ /* 0x010fe40000041810 */
[----:B------:R-:W2:Y:S01]  /*1e650*/  LDL.LU.64 R18, [R1+0x30e0] ;  /* 0x0030e00001127983 */ /* 0x000ea20000300a00 */
[----:B------:R-:W2:Y:S02]  /*1e660*/  LDL.LU.64 R16, [R1+0x30d8] ;  /* 0x0030d80001107983 */ /* 0x000ea40000300a00 */
[----:B------:R-:W-:-:S02]  /*1e670*/  IMAD.MOV.U32 R2, RZ, RZ, R12 ;  /* 0x000000ffff027224 */ /* 0x000fc400078e000c */
[----:B------:R-:W-:Y:S11]  /*1e680*/  IMAD.MOV.U32 R0, RZ, RZ, R13 ;  /* 0x000000ffff007224 */ /* 0x000ff600078e000d */
[----:B------:R-:W-:Y:S05]  /*1e690*/  @!UPT UIADD3 URZ, URZ, URZ, URZ ;  /* 0x0000003f3f3ff290 */ /* 0x000fea000fffe03f */
[----:B------:R-:W-:Y:S01]  /*1e6a0*/  STL.64 [R1+0x530], R4 ;  /* 0x0005300401007387 */ /* 0x000fe20000100a00 */
[----:B------:R-:W-:Y:S02]  /*1e6b0*/  STL.64 [R1+0x538], R6 ;  /* 0x0005380601007387 */ /* 0x000fe40000100a00 */
[----:B-1----:R-:W2:Y:S02]  /*1e6c0*/  LDL.LU.64 R14, [R1+0x30d0] ;  /* 0x0030d000010e7983 */ /* 0x002ea40000300a00 */
[----:B------:R-:W2:Y:S02]  /*1e6d0*/  LDL.LU.64 R12, [R1+0x30c8] ;  /* 0x0030c800010c7983 */ /* 0x000ea40000300a00 */
[C---:B--2---:R-:W-:Y:S11]  /*1e6e0*/  HMMA.16816.F32.BF16 R16, R12.reuse, R20, R16 ;  /* 0x000000140c10723c */ /* 0x044ff60000041810 */
[----:B------:R-:W-:Y:S11]  /*1e6f0*/  @!UPT UIADD3 URZ, URZ, URZ, URZ ;  /* 0x0000003f3f3ff290 */ /* 0x000ff6000fffe03f */
[----:B------:R-:W-:Y:S01]  /*1e700*/  @!UPT UIADD3 URZ, URZ, URZ, URZ ;  /* 0x0000003f3f3ff290 */ /* 0x000fe2000fffe03f */
[----:B------:R0:W-:Y:S01]  /*1e710*/  STL.64 [R1+0x1b0], R16 ;  /* 0x0001b01001007387 */ /* 0x0001e20000100a00 */
[----:B------:R-:W-:Y:S02]  /*1e720*/  STL.64 [R1+0x1b8], R18 ;  /* 0x0001b81201007387 */ /* 0x000fe40000100a00 */
[----:B0-----:R-:W-:Y:S02]  /*1e730*/  IMAD.MOV.U32 R17, RZ, RZ, R20 ;  /* 0x000000ffff117224 */ /* 0x001fe400078e0014 */
[----:B------:R-:W-:Y:S02]  /*1e740*/  IMAD.MOV.U32 R16, RZ, RZ, R21 ;  /* 0x000000ffff107224 */ /* 0x000fe400078e0015 */
[----:B------:R-:W3:Y:S02]  /*1e750*/  LDL.LU.64 R20, [R1+0x30c0] ;  /* 0x0030c00001147983 */ /* 0x000ee40000300a00 */
[----:B---3--:R-:W-:Y:S02]  /*1e760*/  HMMA.16816.F32.BF16 R20, R12, R20, R8 ;  /* 0x000000140c14723c */ /* 0x008fe40000041808 */
[----:B------:R-:W2:Y:S11]  /*1e770*/  LDL.LU.64 R8, [R1+0x30b8] ;  /* 0x0030b80001087983 */ /* 0x000eb60000300a00 */
[----:B------:R-:W-:Y:S10]  /*1e780*/  @!UPT UIADD3 URZ, URZ, URZ, URZ ;  /* 0x0000003f3f3ff290 */ /* 0x000ff4000fffe03f */
[----:B------:R-:W-:Y:S01]  /*1e790*/  STL.64 [R1+0x1a0], R20 ;  /* 0x0001a01401007387 */ /* 0x000fe20000100a00 */
[----:B------:R0:W-:Y:S03]  /*1e7a0*/  STL.64 [R1+0x1a8], R22 ;  /* 0x0001a81601007387 */ /* 0x0001e60000100a00 */
[----:B0-----:R-:W3:Y:S01]  /*1e7b0*/  LDL.LU.64 R22, [R1+0x30b0] ;  /* 0x0030b00001167983 */ /* 0x001ee20000300a00 */
[----:B------:R-:W3:Y:S02]  /*1e7c0*/  LDL.LU.64 R20, [R1+0x30a8] ;  /* 0x0030a80001147983 */ /* 0x000ee40000300a00 */
[----:B------:R-:W-:Y:S02]  /*1e7d0*/  IMAD.MOV.U32 R4, RZ, RZ, R2 ;  /* 0x000000ffff047224 */ /* 0x000fe400078e0002 */
[----:B------:R-:W-:Y:S02]  /*1e7e0*/  IMAD.MOV.U32 R5, RZ, RZ, R0 ;  /* 0x000000ffff057224 */ /* 0x000fe400078e0000 */
[----:B--2---:R-:W-:-:S02]  /*1e7f0*/  IMAD.MOV.U32 R2, RZ, RZ, R8 ;  /* 0x000000ffff027224 */ /* 0x004fc400078e0008 */
[----:B------:R-:W-:Y:S01]  /*1e800*/  IMAD.MOV.U32 R0, RZ, RZ, R9 ;  /* 0x000000ffff007224 */ /* 0x000fe200078e0009 */
[C---:B---3--:R-:W-:Y:S11]  /*1e810*/  HMMA.16816.F32.BF16 R20, R12.reuse, R8, R20 ;  /* 0x000000080c14723c */ /* 0x048ff60000041814 */
[----:B------:R-:W-:Y:S11]  /*1e820*/  @!UPT UIADD3 URZ, URZ, URZ, URZ ;  /* 0x0000003f3f3ff290 */ /* 0x000ff6000fffe03f */
[----:B------:R-:W-:Y:S01]  /*1e830*/  @!UPT UIADD3 URZ, URZ, URZ, URZ ;  /* 0x0000003f3f3ff290 */ /* 0x000fe2000fffe03f */
[----:B------:R-:W-:Y:S01]  /*1e840*/  STL.64 [R1+0x190], R20 ;  /* 0x0001901401007387 */ /* 0x000fe20000100a00 */
[----:B------:R0:W-:Y:S03]  /*1e850*/  STL.64 [R1+0x198], R22 ;  /* 0x0001981601007387 */ /* 0x0001e60000100a00 */
[----:B0-----:R-:W2:Y:S01]  /*1e860*/  LDL.LU.64 R22, [R1+0x30a0] ;  /* 0x0030a00001167983 */ /* 0x001ea20000300a00 */
[----:B------:R-:W2:Y:S02]  /*1e870*/  LDL.LU.64 R20, [R1+0x3098] ;  /* 0x0030980001147983 */ /* 0x000ea40000300a00 */
[----:B------:R-:W3:Y:S02]  /*1e880*/  LDL.LU.64 R10, [R1+0x3090] ;  /* 0x00309000010a7983 */ /* 0x000ee40000300a00 */
[----:B------:R-:W3:Y:S02]  /*1e890*/  LDL.LU.64 R8, [R1+0x3088] ;  /* 0x0030880001087983 */ /* 0x000ee40000300a00 */
[C---:B---3--:R-:W-:Y:S08]  /*1e8a0*/  HMMA.16816.F32.BF16 R8, R12.reuse, R24, R8 ;  /* 0x000000180c08723c */ /* 0x048ff00000041808 */
[----:B--2---:R-:W-:Y:S11]  /*1e8b0*/  HMMA.16816.F32.BF16 R12, R12, R4, R20 ;  /* 0x000000040c0c723c */ /* 0x004ff60000041814 */
[----:B------:R-:W-:Y:S04]  /*1e8c0*/  @!UPT UIADD3 URZ, URZ, URZ, URZ ;  /* 0x0000003f3f3ff290 */ /* 0x000fe8000fffe03f */
[----:B------:R-:W-:Y:S01]  /*1e8d0*/  STL.64 [R1+0x180], R8 ;  /* 0x0001800801007387 */ /* 0x000fe20000100a00 */
[----:B------:R0:W-:Y:S03]  /*1e8e0*/  STL.64 [R1+0x188], R10 ;  /* 0x0001880a01007387 */ /* 0x0001e60000100a00 */
[----:B0-----:R-:W2:Y:S01]  /*1e8f0*/  LDL.LU.64 R10, [R1+0x3080] ;  /* 0x00308000010a7983 */ /* 0x001ea20000300a00 */
[----:B------:R-:W2:Y:S02]  /*1e900*/  LDL.LU.64 R8, [R1+0x3078] ;  /* 0x0030780001087983 */ /* 0x000ea40000300a00 */
[----:B------:R0:W-:Y:S02]  /*1e910*/  STL.64 [R1+0x3048], R24 ;  /* 0x0030481801007387 */ /* 0x0001e40000100a00 */
[----:B0-----:R-:W-:Y:S02]  /*1e920*/  IMAD.MOV.U32 R24, RZ, RZ, R2 ;  /* 0x000000ffff187224 */ /* 0x001fe400078e0002 */
[----:B------:R-:W-:-:S05]  /*1e930*/  IMAD.MOV.U32 R25, RZ, RZ, R0 ;  /* 0x000000ffff197224 */ /* 0x000fca00078e0000 */
[----:B------:R0:W-:Y:S01]  /*1e940*/  STL.64 [R1+0x3060], R24 ;  /* 0x0030601801007387 */ /* 0x0001e20000100a00 */
[----:B------:R-:W-:Y:S03]  /*1e950*/  STL [R1+0x130], R12 ;  /* 0x0001300c01007387 */ /* 0x000fe60000100800 */
[----:B0-----:R-:W3:Y:S01]  /*1e960*/  LDL.LU.64 R24, [R1+0x960] ;  /* 0x0009600001187983 */ /* 0x001ee20000300a00 */
[----:B------:R-:W4:Y:S03]  /*1e970*/  LDL.LU.64 R26, [R1+0x968] ;  /* 0x00096800011a7983 */ /* 0x000f260000300a00 */
[----:B----4-:R-:W-:Y:S01]  /*1e980*/  STL.64 [R1+0x3070], R26 ;  /* 0x0030701a01007387 */ /* 0x010fe20000100a00 */
[----:B---3--:R0:W-:Y:S03]  /*1e990*/  STL.64 [R1+0x3068], R24 ;  /* 0x0030681801007387 */ /* 0x0081e60000100a00 */
[----:B0-----:R-:W2:Y:S01]  /*1e9a0*/  LDL.LU.64 R24, [R1+0x970] ;  /* 0x0009700001187983 */ /* 0x001ea20000300a00 */
[----:B------:R-:W2:Y:S02]  /*1e9b0*/  LDL.LU.64 R26, [R1+0x978] ;  /* 0x00097800011a7983 */ /* 0x000ea40000300a00 */
[----:B------:R0:W-:Y:S02]  /*1e9c0*/  STL.64 [R1+0x3040], R4 ;  /* 0x0030400401007387 */ /* 0x0001e40000100a00 */
[----:B0-----:R-:W3:Y:S01]  /*1e9d0*/  LDL.LU.64 R4, [R1+0x940] ;  /* 0x0009400001047983 */ /* 0x001ee20000300a00 */
[----:B------:R-:W4:Y:S02]  /*1e9e0*/  LDL.LU.64 R6, [R1+0x948] ;  /* 0x0009480001067983 */ /* 0x000f240000300a00 */
[----:B------:R-:W-:-:S02]  /*1e9f0*/  IMAD.MOV.U32 R3, RZ, RZ, R13 ;  /* 0x000000ffff037224 */ /* 0x000fc400078e000d */
[----:B------:R-:W-:Y:S02]  /*1ea00*/  IMAD.MOV.U32 R2, RZ, RZ, R14 ;  /* 0x000000ffff027224 */ /* 0x000fe400078e000e */
[----:B------:R-:W-:Y:S01]  /*1ea10*/  IMAD.MOV.U32 R0, RZ, RZ, R15 ;  /* 0x000000ffff007224 */ /* 0x000fe200078e000f */
[----:B----4-:R-:W-:Y:S01]  /*1ea20*/  STL.64 [R1+0x3058], R6 ;  /* 0x0030580601007387 */ /* 0x010fe20000100a00 */
[----:B---3--:R0:W-:Y:S03]  /*1ea30*/  STL.64 [R1+0x3050], R4 ;  /* 0x0030500401007387 */ /* 0x0081e60000100a00 */
[----:B0-----:R-:W3:Y:S01]  /*1ea40*/  LDL.LU.64 R4, [R1+0x950] ;  /* 0x0009500001047983 */ /* 0x001ee20000300a00 */
[----:B------:R-:W3:Y:S02]  /*1ea50*/  LDL.LU.64 R6, [R1+0x958] ;  /* 0x0009580001067983 */ /* 0x000ee40000300a00 */
[----:B------:R-:W4:Y:S02]  /*1ea60*/  LDL.LU.64 R12, [R1+0x930] ;  /* 0x00093000010c7983 */ /* 0x000f240000300a00 */
[----:B------:R-:W4:Y:S01]  /*1ea70*/  LDL.LU.64 R14, [R1+0x938] ;  /* 0x00093800010e7983 */ /* 0x000f220000300a00 */
[----:B------:R-:W2:Y:S01]  /*1ea80*/  LDL.LU.64 R20, [R1+0xba0] ;  /* 0x000ba00001147983 */ /* 0x000ea20000300a00 */
[----:B------:R-:W2:Y:S03]  /*1ea90*/  LDL.LU.64 R22, [R1+0xba8] ;  /* 0x000ba80001167983 */ /* 0x000ea60000300a00 */
[----:B--2---:R-:W-:Y:S01]  /*1eaa0*/  STL.64 [R1+0x3000], R22 ;  /* 0x0030001601007387 */ /* 0x004fe20000100a00 */
[----:B------:R0:W-:Y:S03]  /*1eab0*/  STL.64 [R1+0x2ff8], R20 ;  /* 0x002ff81401007387 */ /* 0x0001e60000100a00 */
[----:B0-----:R-:W2:Y:S01]  /*1eac0*/  LDL.LU.64 R20, [R1+0xbb0] ;  /* 0x000bb00001147983 */ /* 0x001ea20000300a00 */
[----:B------:R-:W2:Y:S03]  /*1ead0*/  LDL.LU.64 R22, [R1+0xbb8] ;  /* 0x000bb80001167983 */ /* 0x000ea60000300a00 */
[----:B--2---:R-:W-:Y:S01]  /*1eae0*/  STL.64 [R1+0x3020], R22 ;  /* 0x0030201601007387 */ /* 0x004fe20000100a00 */
[----:B------:R0:W-:Y:S02]  /*1eaf0*/  STL.64 [R1+0x3018], R20 ;  /* 0x0030181401007387 */ /* 0x0001e40000100a00 */
[----:B0-----:R-:W-:-:S02]  /*1eb00*/  IMAD.MOV.U32 R20, RZ, RZ, R17 ;  /* 0x000000ffff147224 */ /* 0x001fc400078e0011 */
[----:B------:R-:W-:Y:S02]  /*1eb10*/  IMAD.MOV.U32 R21, RZ, RZ, R16 ;  /* 0x000000ffff157224 */ /* 0x000fe400078e0010 */
[----:B------:R-:W2:Y:S01]  /*1eb20*/  LDL.LU.64 R16, [R1+0xb90] ;  /* 0x000b900001107983 */ /* 0x000ea20000300a00 */
[----:B------:R-:W2:Y:S04]  /*1eb30*/  LDL.LU.64 R18, [R1+0xb98] ;  /* 0x000b980001127983 */ /* 0x000ea80000300a00 */
[C---:B------:R-:W-:Y:S01]  /*1eb40*/  HMMA.16816.F32.BF16 R24, R8.reuse, R20, R24 ;  /* 0x000000140818723c */ /* 0x040fe20000041818 */
[----:B--2---:R-:W-:Y:S01]  /*1eb50*/  STL.64 [R1+0x3010], R18 ;  /* 0x0030101201007387 */ /* 0x004fe20000100a00 */
[----:B------:R0:W-:Y:S03]  /*1eb60*/  STL.64 [R1+0x3008], R16 ;  /* 0x0030081001007387 */ /* 0x0001e60000100a00 */
[----:B0-----:R-:W2:Y:S01]  /*1eb70*/  LDL.64 R16, [R1+0x50] ;  /* 0x0000500001107983 */ /* 0x001ea20000100a00 */
[----:B------:R-:W-:Y:S02]  /*1eb80*/  STL [R1+0x2e40], R0 ;  /* 0x002e400001007387 */ /* 0x000fe40000100800 */
[----:B------:R-:W-:Y:S02]  /*1eb90*/  STL [R1+0x2e3c], R2 ;  /* 0x002e3c0201007387 */ /* 0x000fe40000100800 */
[----:B------:R-:W-:Y:S11]  /*1eba0*/  STL [R1+0x2e38], R3 ;  /* 0x002e380301007387 */ /* 0x000ff60000100800 */
[----:B------:R-:W-:Y:S02]  /*1ebb0*/  @!UPT UIADD3 URZ, URZ, URZ, URZ ;  /* 0x0000003f3f3ff290 */ /* 0x000fe4000fffe03f */
[----:B------:R-:W-:Y:S01]  /*1ebc0*/  STL.64 [R1+0x690], R24 ;  /* 0x0006901801007387 */ /* 0x000fe20000100a00 */
[----:B------:R0:W-:Y:S03]  /*1ebd0*/  STL.64 [R1+0x698], R26 ;  /* 0x0006981a01007387 */ /* 0x0001e60000100a00 */
[----:B0-----:R-:W2:Y:S01]  /*1ebe0*/  LDL.LU.64 R26, [R1+0x3070] ;  /* 0x00307000011a7983 */ /* 0x001ea20000300a00 */
[----:B------:R-:W2:Y:S02]  /*1ebf0*/  LDL.LU.64 R24, [R1+0x3068] ;  /* 0x0030680001187983 */ /* 0x000ea40000300a00 */
[C---:B--2---:R-:W-:Y:S11]  /*1ec00*/  HMMA.16816.F32.BF16 R24, R8.reuse, R16, R24 ;  /* 0x000000100818723c */ /* 0x044ff60000041818 */
[----:B------:R-:W-:Y:S11]  /*1ec10*/  @!UPT UIADD3 URZ, URZ, URZ, URZ ;  /* 0x0000003f3f3ff290 */ /* 0x000ff6000fffe03f */
[----:B------:R-:W-:Y:S01]  /*1ec20*/  @!UPT UIADD3 URZ, URZ, URZ, URZ ;  /* 0x0000003f3f3ff290 */ /* 0x000fe2000fffe03f */
[----:B------:R0:W-:Y:S01]  /*1ec30*/  STL.64 [R1+0x680], R24 ;  /* 0x0006801801007387 */ /* 0x0001e20000100a00 */
[----:B------:R-:W-:Y:S03]  /*1ec40*/  STL.64 [R1+0x688], R26 ;  /* 0x0006881a01007387 */ /* 0x000fe60000100a00 */
[----:B0-----:R-:W3:Y:S01]  /*1ec50*/  LDL.LU.64 R24, [R1+0x3060] ;  /* 0x0030600001187983 */ /* 0x001ee20000300a00 */
[----:B------:R0:W-:Y:S03]  /*1ec60*/  STL.64 [R1+0x3028], R16 ;  /* 0x0030281001007387 */ /* 0x0001e60000100a00 */
[----:B0-----:R-:W2:Y:S01]  /*1ec70*/  LDL.LU.64 R16, [R1+0xbc0] ;  /* 0x000bc00001107983 */ /* 0x001ea20000300a00 */
[----:B------:R-:W2:Y:S01]  /*1ec80*/  LDL.LU.64 R18, [R1+0xbc8] ;  /* 0x000bc80001127983 */ /* 0x000ea20000300a00 */
[C---:B---3--:R-:W-:Y:S02]  /*1ec90*/  HMMA.16816.F32.BF16 R24, R8.reuse, R24, R4 ;  /* 0x000000180818723c */ /* 0x048fe40000041804 */
[----:B------:R-:W3:Y:S01]  /*1eca0*/  LDL.LU.64 R6, [R1+0x3058] ;  /* 0x0030580001067983 */ /* 0x000ee20000300a00 */
[----:B------:R-:W3:Y:S11]  /*1ecb0*/  LDL.LU.64 R4, [R1+0x3050] ;  /* 0x0030500001047983 */ /* 0x000ef60000300a00 */
[----:B------:R-:W-:Y:S09]  /*1ecc0*/  @!UPT UIADD3 URZ, URZ, URZ, URZ ;  /* 0x0000003f3f3ff290 */ /* 0x000ff2000fffe03f */
[----:B------:R0:W-:Y:S01]  /*1ecd0*/  STL.64 [R1+0x670], R24 ;  /* 0x0006701801007387 */ /* 0x0001e20000100a00 */
[----:B------:R-:W-:Y:S03]  /*1ece0*/  STL.64 [R1+0x678], R26 ;  /* 0x0006781a01007387 */ /* 0x000fe60000100a00 */
[----:B0-----:R-:W3:Y:S02]  /*1ecf0*/  LDL.LU.64 R24, [R1+0x3048] ;  /* 0x0030480001187983 */ /* 0x001ee40000300a00 */
[C---:B---3--:R-:W-:Y:S11]  /*1ed00*/  HMMA.16816.F32.BF16 R4, R8.reuse, R24, R4 ;  /* 0x000000180804723c */ /* 0x048ff60000041804 */
[----:B------:R-:W-:Y:S11]  /*1ed10*/  @!UPT UIADD3 URZ, URZ, URZ, URZ ;  /* 0x0000003f3f3ff290 */ /* 0x000ff6000fffe03f */
[----:B------:R-:W-:Y:S01]  /*1ed20*/  @!UPT UIADD3 URZ, URZ, URZ, URZ ;  /* 0x0000003f3f3ff290 */ /* 0x000fe2000fffe03f */
[----:B------:R0:W-:Y:S01]  /*1ed30*/  STL.64 [R1+0x660], R4 ;  /* 0x0006600401007387 */ /* 0x0001e20000100a00 */
[----:B------:R-:W-:Y:S03]  /*1ed40*/  STL.64 [R1+0x668], R6 ;  /* 0x0006680601007387 */ /* 0x000fe60000100a00 */
[----:B0-----:R-:W4:Y:S02]  /*1ed50*/  LDL.LU.64 R4, [R1+0x3040] ;  /* 0x0030400001047983 */ /* 0x001f240000300a00 */
[----:B----4-:R-:W-:Y:S02]  /*1ed60*/  HMMA.16816.F32.BF16 R8, R8, R4, R12 ;  /* 0x000000040808723c */ /* 0x010fe4000004180c */
[----:B------:R-:W2:Y:S01]  /*1ed70*/  LDL.LU.64 R14, [R1+0x3038] ;  /* 0x00303800010e7983 */ /* 0x000ea20000300a00 */
[----:B------:R-:W2:Y:S11]  /*1ed80*/  LDL.LU.64 R12, [R1+0x3030] ;  /* 0x00303000010c7983 */ /* 0x000eb60000300a00 */
[----:B------:R-:W-:Y:S09]  /*1ed90*/  @!UPT UIADD3 URZ, URZ, URZ, URZ ;  /* 0x0000003f3f3ff290 */ /* 0x000ff2000fffe03f */
[----:B------:R0:W-:Y:S01]  /*1eda0*/  STL.64 [R1+0x640], R8 ;  /* 0x0006400801007387 */ /* 0x0001e20000100a00 */
[----:B------:R-:W-:Y:S03]  /*1edb0*/  STL.64 [R1+0x648], R10 ;  /* 0x0006480a01007387 */ /* 0x000fe60000100a00 */
[----:B0-----:R-:W3:Y:S01]  /*1edc0*/  LDL.LU.64 R8, [R1+0x40] ;  /* 0x0000400001087983 */ /* 0x001ee20000300a00 */
[C---:B--2---:R-:W-:Y:S03]  /*1edd0*/  HMMA.16816.F32.BF16 R20, R12.reuse, R20, R16 ;  /* 0x000000140c14723c */ /* 0x044fe60000041810 */
[----:B------:R-:W2:Y:S11]  /*1ede0*/  LDL.LU.64 R16, [R1+0x3028] ;  /* 0x0030280001107983 */ /* 0x000eb60000300a00 */
[----:B------:R-:W-:Y:S09]  /*1edf0*/  @!UPT UIADD3 URZ, URZ, URZ, URZ ;  /* 0x0000003f3f3ff290 */ /* 0x000ff2000fffe03f */
[----:B------:R-:W-:Y:S01]  /*1ee00*/  STL.64 [R1+0x170], R20 ;  /* 0x0001701401007387 */ /* 0x000fe20000100a00 */
[----:B------:R0:W-:Y:S03]  /*1ee10*/  STL.64 [R1+0x178], R22 ;  /* 0x0001781601007387 */ /* 0x0001e60000100a00 */
[----:B0-----:R-:W4:Y:S01]  /*1ee20*/  LDL.LU.64 R22, [R1+0x3020] ;  /* 0x0030200001167983 */ /* 0x001f220000300a00 */
[----:B------:R-:W4:Y:S02]  /*1ee30*/  LDL.LU.64 R20, [R1+0x3018] ;  /* 0x0030180001147983 */ /* 0x000f240000300a00 */
[----:B------:R-:W3:Y:S02]  /*1ee40*/  LDL.LU.64 R18, [R1+0x3010] ;  /* 0x0030100001127983 */ /* 0x000ee40000300a00 */
[----:B--2---:R-:W-:Y:S02]  /*1ee50*/  IMAD.MOV.U32 R2, RZ, RZ, R16 ;  /* 0x000000ffff027224 */ /* 0x004fe400078e0010 */
[----:B------:R-:W-:Y:S01]  /*1ee60*/  IMAD.MOV.U32 R0, RZ, RZ, R17 ;  /* 0x000000ffff007224 */ /* 0x000fe200078e0011 */
[C---:B----4-:R-:W-:Y:S01]  /*1ee70*/  HMMA.16816.F32.BF16 R20, R12.reuse, R16, R20 ;  /* 0x000000100c14723c */ /* 0x050fe20000041814 */
[----:B------:R-:W2:Y:S11]  /*1ee80*/  LDL.LU.64 R16, [R1+0x3008] ;  /* 0x0030080001107983 */ /* 0x000eb60000300a00 */
[----:B------:R-:W-:Y:S11]  /*1ee90*/  @!UPT UIADD3 URZ, URZ, URZ, URZ ;  /* 0x0000003f3f3ff290 */ /* 0x000ff6000fffe03f */
[----:B------:R-:W-:Y:S01]  /*1eea0*/  STL.64 [R1+0x160], R20 ;  /* 0x0001601401007387 */ /* 0x000fe20000100a00 */
[----:B------:R0:W-:Y:S02]  /*1eeb0*/  STL [R1+0x168], R22 ;  /* 0x0001681601007387 */ /* 0x0001e40000100800 */
[----:B------:R-:W-:Y:S02]  /*1eec0*/  IMAD.MOV.U32 R28, RZ, RZ, R23 ;  /* 0x000000ffff1c7224 */ /* 0x000fe400078e0017 */
[----:B0-----:R-:W4:Y:S01]  /*1eed0*/  LDL.LU.64 R22, [R1+0x3000] ;  /* 0x0030000001167983 */ /* 0x001f220000300a00 */
[----:B------:R-:W4:Y:S02]  /*1eee0*/  LDL.LU.64 R20, [R1+0x2ff8] ;  /* 0x002ff80001147983 */ /* 0x000f240000300a00 */
[----:B------:R-:W-:Y:S02]  /*1eef0*/  STL [R1+0x2be8], R28 ;  /* 0x002be81c01007387 */ /* 0x000fe40000100800 */
[----:B---3--:R0:W-:Y:S01]  /*1ef00*/  STL.64 [R1+0x2fc8], R8 ;  /* 0x002fc80801007387 */ /* 0x0081e20000100a00 */
[C---:B--2---:R-:W-:Y:S08]  /*1ef10*/  HMMA.16816.F32.BF16 R16, R12.reuse, R24, R16 ;  /* 0x000000180c10723c */ /* 0x044ff00000041810 */
[----:B----4-:R-:W-:Y:S07]  /*1ef20*/  HMMA.16816.F32.BF16 R20, R12, R8, R20 ;  /* 0x000000080c14723c */ /* 0x010fee0000041814 */
[----:B0-----:R-:W-:-:S02]  /*1ef30*/  IMAD.MOV.U32 R8, RZ, RZ, R2 ;  /* 0x000000ffff087224 */ /* 0x001fc400078e0002 */
[----:B------:R-:W-:-:S07]  /*1ef40*/  IMAD.MOV.U32 R9, RZ, RZ, R0 ;  /* 0x000000ffff097224 */ /* 0x000fce00078e0000 */
[----:B------:R-:W-:-:S07]  /*1ef50*/  IMAD.MOV.U32 R28, RZ, RZ, R19 ;  /* 0x000000ffff1c7224 */ /* 0x000fce00078e0013 */
[----:B------:R-:W-:Y:S01]  /*1ef60*/  STL.64 [R1+0x150], R20 ;  /* 0x0001501401007387 */ /* 0x000fe20000100a00 */
[----:B------:R-:W-:Y:S02]  /*1ef70*/  STL.64 [R1+0x158], R22 ;  /* 0x0001581601007387 */ /* 0x000fe40000100a00 */
[----:B------:R-:W-:Y:S02]  /*1ef80*/  STL.64 [R1+0x2fe0], R8 ;  /* 0x002fe00801007387 */ /* 0x000fe40000100a00 */
[----:B------:R0:W-:Y:S01]  /*1ef90*/  STL.64 [R1+0x140], R16 ;  /* 0x0001401001007387 */ /* 0x0001e20000100a00 */
[----:B------:R1:W-:Y:S04]  /*1efa0*/  STL [R1+0x148], R18 ;  /* 0x0001481201007387 */ /* 0x0003e80000100800 */
[----:B0-----:R-:W2:Y:S01]  /*1efb0*/  LDL.LU.64 R16, [R1+0xb80] ;  /* 0x000b800001107983 */ /* 0x001ea20000300a00 */
[----:B-1----:R-:W2:Y:S02]  /*1efc0*/  LDL.LU.64 R18, [R1+0xb88] ;  /* 0x000b880001127983 */ /* 0x002ea40000300a00 */
[----:B------:R-:W3:Y:S02]  /*1efd0*/  LDL.LU.64 R8, [R1+0x920] ;  /* 0x0009200001087983 */ /* 0x000ee40000300a00 */
[----:B------:R-:W3:Y:S01]  /*1efe0*/  LDL.LU.64 R10, [R1+0x928] ;  /* 0x00092800010a7983 */ /* 0x000ee20000300a00 */
[----:B------:R0:W-:Y:S04]  /*1eff0*/  STL.64 [R1+0x2fc0], R24 ;  /* 0x002fc01801007387 */ /* 0x0001e80000100a00 */
[----:B0-----:R-:W4:Y:S01]  /*1f000*/  LDL.LU.64 R24, [R1+0x900] ;  /* 0x0009000001187983 */ /* 0x001f220000300a00 */
[----:B------:R-:W2:Y:S03]  /*1f010*/  LDL.LU.64 R26, [R1+0x908] ;  /* 0x00090800011a7983 */ /* 0x000ea60000300a00 */
[----:B--2---:R-:W-:Y:S01]  /*1f020*/  STL.64 [R1+0x2fd8], R26 ;  /* 0x002fd81a01007387 */ /* 0x004fe20000100a00 */
[----:B----4-:R0:W-:Y:S03]  /*1f030*/  STL.64 [R1+0x2fd0], R24 ;  /* 0x002fd01801007387 */ /* 0x0101e60000100a00 */
[----:B0-----:R-:W2:Y:S01]  /*1f040*/  LDL.LU.64 R24, [R1+0x910] ;  /* 0x0009100001187983 */ /* 0x001ea20000300a00 */
[----:B------:R-:W2:Y:S02]  /*1f050*/  LDL.LU.64 R26, [R1+0x918] ;  /* 0x00091800011a7983 */ /* 0x000ea40000300a00 */
[----:B------:R-:W4:Y:S02]  /*1f060*/  LDL.LU.64 R20, [R1+0x860] ;  /* 0x0008600001147983 */ /* 0x000f240000300a00 */
[----:B------:R-:W2:Y:S01]  /*1f070*/  LDL.LU.64 R22, [R1+0x868] ;  /* 0x0008680001167983 */ /* 0x000ea20000300a00 */
[----:B------:R-:W-:Y:S01]  /*1f080*/  HMMA.16816.F32.BF16 R12, R12, R4, R16 ;  /* 0x000000040c0c723c */ /* 0x000fe20000041810 */
[----:B--2---:R-:W-:Y:S01]  /*1f090*/  STL.64 [R1+0x2fb8], R22 ;  /* 0x002fb81601007387 */ /* 0x004fe20000100a00 */
[----:B----4-:R0:W-:Y:S03]  /*1f0a0*/  STL.64 [R1+0x2fb0], R20 ;  /* 0x002fb01401007387 */ /* 0x0101e60000100a00 */
[----:B0-----:R-:W2:Y:S01]  /*1f0b0*/  LDL.LU.64 R20, [R1+0x8f0] ;  /* 0x0008f00001147983 */ /* 0x001ea20000300a00 */
[----:B------:R-:W2:Y:S02]  /*1f0c0*/  LDL.LU.64 R22, [R1+0x8f8] ;  /* 0x0008f80001167983 */ /* 0x000ea40000300a00 */
[----:B------:R-:W-:Y:S02]  /*1f0d0*/  STL [R1+0x2bec], R28 ;  /* 0x002bec1c01007387 */ /* 0x000fe40000100800 */
[----:B------:R-:W3:Y:S01]  /*1f0e0*/  LDL.LU.64 R18, [R1+0x2ff0] ;  /* 0x002ff00001127983 */ /* 0x000ee20000300a00 */
[----:B------:R-:W3:Y:S11]  /*1f0f0*/  LDL.LU.64 R16, [R1+0x2fe8] ;  /* 0x002fe80001107983 */ /* 0x000ef60000300a00 */
[----:B------:R-:W-:Y:S01]  /*1f100*/  @!UPT UIADD3 URZ, URZ, URZ, URZ ;  /* 0x0000003f3f3ff290 */ /* 0x000fe2000fffe03f */
[----:B------:R0:W-:Y:S02]  /*1f110*/  STL.64 [R1+0x120], R12 ;  /* 0x0001200c01007387 */ /* 0x0001e40000100a00 */
[----:B------:R-:W-:Y:S01]  /*1f120*/  STL.64 [R1+0x128], R14 ;  /* 0x0001280e01007387 */ /* 0x000fe20000100a00 */
[----:B0-----:R-:W3:Y:S02]  /*1f130*/  LDL.64 R12, [R1+0x60] ;  /* 0x00006000010c7983 */ /* 0x001ee40000100a00 */
[C---:B---3--:R-:W-:Y:S11]  /*1f140*/  HMMA.16816.F32.BF16 R8, R16.reuse, R12, R8 ;  /* 0x0000000c1008723c */ /* 0x048ff60000041808 */
[----:B------:R-:W-:Y:S11]  /*1f150*/  @!UPT UIADD3 URZ, URZ, URZ, URZ ;  /* 0x0000003f3f3ff290 */ /* 0x000ff6000fffe03f */
[----:B------:R-:W-:Y:S01]  /*1f160*/  @!UPT UIADD3 URZ, URZ, URZ, URZ ;  /* 0x0000003f3f3ff290 */ /* 0x000fe2000fffe03f */
[----:B------:R0:W-:Y:S01]  /*1f170*/  STL.64 [R1+0x790], R8 ;  /* 0x0007900801007387 */ /* 0x0001e20000100a00 */
[----:B------:R1:W-:Y:S03]  /*1f180*/  STL.64 [R1+0x798], R10 ;  /* 0x0007980a01007387 */ /* 0x0003e60000100a00 */
[----:B0-----:R-:W1:Y:S02]  /*1f190*/  LDL.LU.64 R8, [R1+0x2fe0] ;  /* 0x002fe00001087983 */ /* 0x001e640000300a00 */
[C---:B-1----:R-:W-:Y:S02]  /*1f1a0*/  HMMA.16816.F32.BF16 R8, R16.reuse, R8, R24 ;  /* 0x000000081008723c */ /* 0x042fe40000041818 */
        /* <DEDUP_REMOVED lines=11> */
[----:B0-----:R-:W2:Y:S01]  /*1f260*/  LDL.LU.64 R24, [R1+0x2fc0] ;  /* 0x002fc00001187983 */ /* 0x001ea20000300a00 */
[----:B------:R0:W-:Y:S03]  /*1f270*/  STL.64 [R1+0x2f88], R8 ;  /* 0x002f880801007387 */ /* 0x0001e60000100a00 */
[----:B0-----:R-:W3:Y:S01]  /*1f280*/  LDL.LU.64 R8, [R1+0x50] ;  /* 0x0000500001087983 */ /* 0x001ee20000300a00 */
[C---:B--2---:R-:W-:Y:S03]  /*1f290*/  HMMA.16816.F32.BF16 R20, R16.reuse, R24, R20 ;  /* 0x000000181014723c */ /* 0x044fe60000041814 */
[----:B---3--:R0:W-:Y:S04]  /*1f2a0*/  STL.64 [R1+0x2f98], R8 ;  /* 0x002f980801007387 */ /* 0x0081e80000100a00 */
[----:B0-----:R-:W2:Y:S01]  /*1f2b0*/  LDL.LU.64 R8, [R1+0xb60] ;  /* 0x000b600001087983 */ /* 0x001ea20000300a00 */
[----:B------:R-:W2:Y:S11]  /*1f2c0*/  LDL.LU.64 R10, [R1+0xb68] ;  /* 0x000b6800010a7983 */ /* 0x000eb60000300a00 */
[----:B------:R-:W-:Y:S04]  /*1f2d0*/  @!UPT UIADD3 URZ, URZ, URZ, URZ ;  /* 0x0000003f3f3ff290 */ /* 0x000fe8000fffe03f */
[----:B------:R-:W-:Y:S02]  /*1f2e0*/  STL.64 [R1+0x760], R20 ;  /* 0x0007601401007387 */ /* 0x000fe40000100a00 */
[----:B------:R0:W-:Y:S02]  /*1f2f0*/  STL.64 [R1+0x768], R22 ;  /* 0x0007681601007387 */ /* 0x0001e40000100a00 */
[----:B0-----:R-:W3:Y:S01]  /*1f300*/  LDL.LU.64 R22, [R1+0x2fb8] ;  /* 0x002fb80001167983 */ /* 0x001ee20000300a00 */
[----:B------:R-:W3:Y:S02]  /*1f310*/  LDL.LU.64 R20, [R1+0x2fb0] ;  /* 0x002fb00001147983 */ /* 0x000ee40000300a00 */
[----:B------:R0:W-:Y:S02]  /*1f320*/  STL.64 [R1+0x2f90], R24 ;  /* 0x002f901801007387 */ /* 0x0001e40000100a00 */
[----:B0-----:R-:W4:Y:S01]  /*1f330*/  LDL.LU.64 R24, [R1+0xb50] ;  /* 0x000b500001187983 */ /* 0x001f220000300a00 */
[----:B------:R-:W4:Y:S01]  /*1f340*/  LDL.LU.64 R26, [R1+0xb58] ;  /* 0x000b5800011a7983 */ /* 0x000f220000300a00 */
[----:B---3--:R-:W-:Y:S02]  /*1f350*/  HMMA.16816.F32.BF16 R16, R16, R4, R20 ;  /* 0x000000041010723c */ /* 0x008fe40000041814 */
[----:B------:R-:W2:Y:S01]  /*1f360*/  LDL.LU.64 R22, [R1+0x2fa8] ;  /* 0x002fa80001167983 */ /* 0x000ea20000300a00 */
[----:B------:R-:W2:Y:S11]  /*1f370*/  LDL.LU.64 R20, [R1+0x2fa0] ;  /* 0x002fa00001147983 */ /* 0x000eb60000300a00 */
[----:B------:R-:W-:Y:S09]  /*1f380*/  @!UPT UIADD3 URZ, URZ, URZ, URZ ;  /* 0x0000003f3f3ff290 */ /* 0x000ff2000fffe03f */
[----:B------:R0:W-:Y:S01]  /*1f390*/  STL.64 [R1+0x730], R16 ;  /* 0x0007301001007387 */ /* 0x0001e20000100a00 */
[----:B------:R1:W-:Y:S03]  /*1f3a0*/  STL.64 [R1+0x738], R18 ;  /* 0x0007381201007387 */ /* 0x0003e60000100a00 */
[----:B0-----:R-:W3:Y:S01]  /*1f3b0*/  LDL.LU.64 R16, [R1+0xb40] ;  /* 0x000b400001107983 */ /* 0x001ee20000300a00 */
[----:B-1----:R-:W3:Y:S01]  /*1f3c0*/  LDL.LU.64 R18, [R1+0xb48] ;  /* 0x000b480001127983 */ /* 0x002ee20000300a00 */
[C---:B--2---:R-:W-:Y:S11]  /*1f3d0*/  HMMA.16816.F32.BF16 R8, R20.reuse, R12, R8 ;  /* 0x0000000c1408723c */ /* 0x044ff60000041808 */
[----:B------:R-:W-:Y:S11]  /*1f3e0*/  @!UPT UIADD3 URZ, URZ, URZ, URZ ;  /* 0x0000003f3f3ff290 */ /* 0x000ff6000fffe03f */
[----:B------:R-:W-:Y:S01]  /*1f3f0*/  @!UPT UIADD3 URZ, URZ, URZ, URZ ;  /* 0x0000003f3f3ff290 */ /* 0x000fe2000fffe03f */
[----:B------:R0:W-:Y:S01]  /*1f400*/  STL.64 [R1+0x10], R8 ;  /* 0x0000100801007387 */ /* 0x0001e20000100a00 */
[----:B------:R-:W-:Y:S03]  /*1f410*/  STL.64 [R1+0x18], R10 ;  /* 0x0000180a01007387 */ /* 0x000fe60000100a00 */
[----:B0-----:R-:W4:Y:S01]  /*1f420*/  LDL.LU.64 R8, [R1+0x2f98] ;  /* 0x002f980001087983 */ /* 0x001f220000300a00 */
[----:B------:R-:W-:Y:S02]  /*1f430*/  IMAD.MOV.U32 R3, RZ, RZ, R13 ;  /* 0x000000ffff037224 */ /* 0x000fe400078e000d */
[----:B------:R-:W2:Y:S02]  /*1f440*/  LDL.LU.64 R12, [R1+0xb30] ;  /* 0x000b3000010c7983 */ /* 0x000ea40000300a00 */
[----:B------:R-:W2:Y:S01]  /*1f450*/  LDL.LU.64 R14, [R1+0xb38] ;  /* 0x000b3800010e7983 */ /* 0x000ea20000300a00 */
[----:B------:R-:W2:Y:S01]  /*1f460*/  LDL R28, [R1+0xd38] ;  /* 0x000d3800011c7983 */ /* 0x000ea20000100800 */
[----:B----4-:R-:W-:Y:S01]  /*1f470*/  HMMA.16816.F32.BF16 R24, R20, R8, R24 ;  /* 0x000000081418723c */ /* 0x010fe20000041818 */
[----:B------:R-:W-:-:S02]  /*1f480*/  IMAD.MOV.U32 R2, RZ, RZ, R8 ;  /* 0x000000ffff027224 */ /* 0x000fc400078e0008 */
[----:B------:R-:W-:Y:S11]  /*1f490*/  IMAD.MOV.U32 R0, RZ, RZ, R9 ;  /* 0x000000ffff007224 */ /* 0x000ff600078e0009 */
[----:B------:R-:W-:Y:S09]  /*1f4a0*/  @!UPT UIADD3 URZ, URZ, URZ, URZ ;  /* 0x0000003f3f3ff290 */ /* 0x000ff2000fffe03f */
[----:B------:R0:W-:Y:S01]  /*1f4b0*/  STL.64 [R1], R24 ;  /* 0x0000001801007387 */ /* 0x0001e20000100a00 */
[----:B------:R-:W-:Y:S03]  /*1f4c0*/  STL.64 [R1+0x8], R26 ;  /* 0x0000081a01007387 */ /* 0x000fe60000100a00 */
[----:B0-----:R-:W2:Y:S01]  /*1f4d0*/  LDL.LU.64 R24, [R1+0x2f90] ;  /* 0x002f900001187983 */ /* 0x001ea20000300a00 */
[----:B------:R-:W3:Y:S02]  /*1f4e0*/  LDL.LU.64 R8, [R1+0x2f88] ;  /* 0x002f880001087983 */ /* 0x000ee40000300a00 */
[----:B---3--:R-:W-:Y:S01]  /*1f4f0*/  HMMA.16816.F32.BF16 R16, R20, R8, R16 ;  /* 0x000000081410723c */ /* 0x008fe20000041810 */
[----:B------:R-:W-:Y:S02]  /*1f500*/  IMAD.MOV.U32 R7, RZ, RZ, R8 ;  /* 0x000000ffff077224 */ /* 0x000fe400078e0008 */
[----:B------:R-:W-:-:S02]  /*1f510*/  IMAD.MOV.U32 R6, RZ, RZ, R9 ;  /* 0x000000ffff067224 */ /* 0x000fc400078e0009 */
[----:B------:R-:W3:Y:S01]  /*1f520*/  LDL.LU.64 R8, [R1+0xb20] ;  /* 0x000b200001087983 */ /* 0x000ee20000300a00 */
[----:B------:R-:W3:Y:S11]  /*1f530*/  LDL.LU.64 R10, [R1+0xb28] ;  /* 0x000b2800010a7983 */ /* 0x000ef60000300a00 */
[----:B------:R-:W-:Y:S06]  /*1f540*/  @!UPT UIADD3 URZ, URZ, URZ, URZ ;  /* 0x0000003f3f3ff290 */ /* 0x000fec000fffe03f */
[----:B------:R0:W-:Y:S01]  /*1f550*/  STL.64 [R1+0x2a60], R18 ;  /* 0x002a601201007387 */ /* 0x0001e20000100a00 */
[----:B------:R1:W-:Y:S03]  /*1f560*/  STL.64 [R1+0x2a58], R16 ;  /* 0x002a581001007387 */ /* 0x0003e60000100a00 */
[----:B0-----:R-:W4:Y:S04]  /*1f570*/  LDL R18, [R1+0x58] ;  /* 0x0000580001127983 */ /* 0x001f280000100800 */
[----:B------:R-:W4:Y:S01]  /*1f580*/  LDL R19, [R1+0x5c] ;  /* 0x00005c0001137983 */ /* 0x000f220000100800 */
[----:B--2---:R-:W-:Y:S01]  /*1f590*/  HMMA.16816.F32.BF16 R12, R20, R24, R12 ;  /* 0x00000018140c723c */ /* 0x004fe2000004180c */
[----:B-1----:R-:W-:-:S02]  /*1f5a0*/  IMAD.MOV.U32 R16, RZ, RZ, R2 ;  /* 0x000000ffff107224 */ /* 0x002fc400078e0002 */
[----:B------:R-:W-:Y:S02]  /*1f5b0*/  IMAD.MOV.U32 R17, RZ, RZ, R0 ;  /* 0x000000ffff117224 */ /* 0x000fe400078e0000 */
[----:B------:R-:W-:Y:S02]  /*1f5c0*/  IMAD.MOV.U32 R2, RZ, RZ, R24 ;  /* 0x000000ffff027224 */ /* 0x000fe400078e0018 */
[----:B------:R-:W-:Y:S01]  /*1f5d0*/  IMAD.MOV.U32 R0, RZ, RZ, R25 ;  /* 0x000000ffff007224 */ /* 0x000fe200078e0019 */
[----:B----4-:R-:W-:Y:S01]  /*1f5e0*/  STL.64 [R1+0x2f68], R18 ;  /* 0x002f681201007387 */ /* 0x010fe20000100a00 */
[----:B------:R-:W-:Y:S02]  /*1f5f0*/  STL.64 [R1+0x2f60], R16 ;  /* 0x002f601001007387 */ /* 0x000fe40000100a00 */
[----:B------:R-:W2:Y:S02]  /*1f600*/  LDL.LU.64 R26, [R1+0x2f80] ;  /* 0x002f8000011a7983 */ /* 0x000ea40000300a00 */
[----:B------:R-:W2:Y:S10]  /*1f610*/  LDL.LU.64 R24, [R1+0x2f78] ;  /* 0x002f780001187983 */ /* 0x000eb40000300a00 */
[----:B------:R0:W-:Y:S01]  /*1f620*/  STL.64 [R1+0x2a70], R14 ;  /* 0x002a700e01007387 */ /* 0x0001e20000100a00 */
[----:B------:R-:W-:Y:S03]  /*1f630*/  STL.64 [R1+0x2a68], R12 ;  /* 0x002a680c01007387 */ /* 0x000fe60000100a00 */
[----:B0-----:R-:W4:Y:S04]  /*1f640*/  LDL.64 R14, [R1+0x88] ;  /* 0x00008800010e7983 */ /* 0x001f280000100a00 */
[----:B----4-:R0:W-:Y:S04]  /*1f650*/  STL.64 [R1+0x2f20], R14 ;  /* 0x002f200e01007387 */ /* 0x0101e80000100a00 */
[----:B0-----:R-:W4:Y:S01]  /*1f660*/  LDL.64 R14, [R1+0x118] ;  /* 0x00011800010e7983 */ /* 0x001f220000100a00 */
[----:B---3--:R-:W-:Y:S03]  /*1f670*/  HMMA.16816.F32.BF16 R20, R20, R4, R8 ;  /* 0x000000041414723c */ /* 0x008fe60000041808 */
[----:B----4-:R-:W-:Y:S01]  /*1f680*/  STL.64 [R1+0x2f38], R14 ;  /* 0x002f380e01007387 */ /* 0x010fe20000100a00 */
[----:B------:R-:W2:Y:S02]  /*1f690*/  LDL.LU.64 R16, [R1+0x850] ;  /* 0x0008500001107983 */ /* 0x000ea40000300a00 */
[----:B------:R-:W2:Y:S02]  /*1f6a0*/  LDL.LU.64 R18, [R1+0x858] ;  /* 0x0008580001127983 */ /* 0x000ea40000300a00 */
[----:B------:R0:W-:Y:S02]  /*1f6b0*/  STL.64 [R1+0x2f40], R4 ;  /* 0x002f400401007387 */ /* 0x0001e40000100a00 */
[----:B0-----:R-:W-:-:S02]  /*1f6c0*/  IMAD.MOV.U32 R4, RZ, RZ, R7 ;  /* 0x000000ffff047224 */ /* 0x001fc400078e0007 */
[----:B------:R-:W-:-:S05]  /*1f6d0*/  IMAD.MOV.U32 R5, RZ, RZ, R6 ;  /* 0x000000ffff057224 */ /* 0x000fca00078e0006 */
[----:B------:R0:W-:Y:S04]  /*1f6e0*/  STL.64 [R1+0x2f58], R4 ;  /* 0x002f580401007387 */ /* 0x0001e80000100a00 */
[----:B0-----:R-:W3:Y:S01]  /*1f6f0*/  LDL.LU.64 R4, [R1+0x840] ;  /* 0x0008400001047983 */ /* 0x001ee20000300a00 */
[----:B------:R-:W3:Y:S02]  /*1f700*/  LDL.LU.64 R6, [R1+0x848] ;  /* 0x0008480001067983 */ /* 0x000ee40000300a00 */
[----:B------:R-:W4:Y:S02]  /*1f710*/  LDL.LU.64 R12, [R1+0x750] ;  /* 0x00075000010c7983 */ /* 0x000f240000300a00 */
[----:B------:R-:W2:Y:S02]  /*1f720*/  LDL.LU.64 R14, [R1+0x758] ;  /* 0x00075800010e7983 */ /* 0x000ea40000300a00 */
[----:B--2---:R-:W-:Y:S01]  /*1f730*/  STL.64 [R1+0x2f50], R14 ;  /* 0x002f500e01007387 */ /* 0x004fe20000100a00 */
[----:B----4-:R0:W-:Y:S03]  /*1f740*/  STL.64 [R1+0x2f48], R12 ;  /* 0x002f480c01007387 */ /* 0x0101e60000100a00 */
[----:B0-----:R-:W2:Y:S01]  /*1f750*/  LDL.LU.64 R12, [R1+0x7b0] ;  /* 0x0007b000010c7983 */ /* 0x001ea20000300a00 */
[----:B------:R-:W2:Y:S02]  /*1f760*/  LDL.LU.64 R14, [R1+0x7b8] ;  /* 0x0007b800010e7983 */ /* 0x000ea40000300a00 */
[----:B------:R-:W4:Y:S02]  /*1f770*/  LDL.LU.64 R8, [R1+0x5d0] ;  /* 0x0005d00001087983 */ /* 0x000f240000300a00 */
[----:B------:R-:W4:Y:S01]  /*1f780*/  LDL.LU.64 R10, [R1+0x5d8] ;  /* 0x0005d800010a7983 */ /* 0x000f220000300a00 */
[----:B------:R-:W-:Y:S01]  /*1f790*/  STL.64 [R1+0x2a80], R22 ;  /* 0x002a801601007387 */ /* 0x000fe20000100a00 */
[----:B------:R0:W-:Y:S03]  /*1f7a0*/  STL.64 [R1+0x2a78], R20 ;  /* 0x002a781401007387 */ /* 0x0001e60000100a00 */
[----:B0-----:R-:W2:Y:S01]  /*1f7b0*/  LDL.LU R20, [R1+0x60] ;  /* 0x0000600001147983 */ /* 0x001ea20000300800 */
[----:B------:R-:W-:-:S02]  /*1f7c0*/  IMAD.MOV.U32 R21, RZ, RZ, R3 ;  /* 0x000000ffff157224 */ /* 0x000fc400078e0003 */
[----:B------:R-:W3:Y:S02]  /*1f7d0*/  LDL R22, [R1+0x68] ;  /* 0x0000680001167983 */ /* 0x000ee40000100800 */
[----:B------:R-:W-:Y:S02]  /*1f7e0*/  IMAD.MOV.U32 R23, RZ, RZ, R29 ;  /* 0x000000ffff177224 */ /* 0x000fe400078e001d */
[----:B------:R-:W3:Y:S01]  /*1f7f0*/  LDL.LU R29, [R1+0x2f70] ;  /* 0x002f7000011d7983 */ /* 0x000ee20000300800 */
[C---:B--2---:R-:W-:Y:S11]  /*1f800*/  HMMA.16816.F32.BF16 R16, R24.reuse, R20, R16 ;  /* 0x000000141810723c */ /* 0x044ff60000041810 */
[----:B------:R-:W-:Y:S11]  /*1f810*/  @!UPT UIADD3 URZ, URZ, URZ, URZ ;  /* 0x0000003f3f3ff290 */ /* 0x000ff6000fffe03f */
[----:B------:R-:W-:Y:S01]  /*1f820*/  @!UPT UIADD3 URZ, URZ, URZ, URZ ;  /* 0x0000003f3f3ff290 */ /* 0x000fe2000fffe03f */
[----:B------:R-:W-:Y:S01]  /*1f830*/  STL.64 [R1+0x870], R16 ;  /* 0x0008701001007387 */ /* 0x000fe20000100a00 */
[----:B------:R0:W-:Y:S03]  /*1f840*/  STL.64 [R1+0x878], R18 ;  /* 0x0008781201007387 */ /* 0x0001e60000100a00 */
[----:B0-----:R-:W2:Y:S01]  /*1f850*/  LDL.LU.64 R18, [R1+0x2f68] ;  /* 0x002f680001127983 */ /* 0x001ea20000300a00 */
[----:B------:R-:W2:Y:S02]  /*1f860*/  LDL.LU.64 R16, [R1+0x2f60] ;  /* 0x002f600001107983 */ /* 0x000ea40000300a00 */
[----:B---3--:R0:W-:Y:S02]  /*1f870*/  STL.64 [R1+0x2e68], R22 ;  /* 0x002e681601007387 */ /* 0x0081e40000100a00 */
[----:B------:R-:W3:Y:S01]  /*1f880*/  LDL.LU R20, [R1+0x400] ;  /* 0x0004000001147983 */ /* 0x000ee20000300800 */
[----:B------:R-:W3:Y:S04]  /*1f890*/  LDL.LU R21, [R1+0x404] ;  /* 0x0004040001157983 */ /* 0x000ee80000300800 */
[----:B0-----:R-:W3:Y:S01]  /*1f8a0*/  LDL.LU R22, [R1+0x408] ;  /* 0x0004080001167983 */ /* 0x001ee20000300800 */
[C---:B--2---:R-:W-:Y:S11]  /*1f8b0*/  HMMA.16816.F32.BF16 R4, R24.reuse, R16, R4 ;  /* 0x000000101804723c */ /* 0x044ff60000041804 */
[----:B------:R-:W-:Y:S11]  /*1f8c0*/  @!UPT UIADD3 URZ, URZ, URZ, URZ ;  /* 0x0000003f3f3ff290 */ /* 0x000ff6000fffe03f */
[----:B------:R-:W-:Y:S01]  /*1f8d0*/  @!UPT UIADD3 URZ, URZ, URZ, URZ ;  /* 0x0000003f3f3ff290 */ /* 0x000fe2000fffe03f */
[----:B------:R0:W-:Y:S01]  /*1f8e0*/  STL.64 [R1+0x860], R4 ;  /* 0x0008600401007387 */ /* 0x0001e20000100a00 */
[----:B------:R1:W-:Y:S03]  /*1f8f0*/  STL.64 [R1+0x868], R6 ;  /* 0x0008680601007387 */ /* 0x0003e60000100a00 */
[----:B0-----:R-:W1:Y:S01]  /*1f900*/  LDL.LU.64 R4, [R1+0x2f58] ;  /* 0x002f580001047983 */ /* 0x001e620000300a00 */
[----:B------:R-:W-:Y:S01]  /*1f910*/  STL.64 [R1+0x2e60], R18 ;  /* 0x002e601201007387 */ /* 0x000fe20000100a00 */
[----:B-1----:R-:W-:Y:S02]  /*1f920*/  HMMA.16816.F32.BF16 R4, R24, R4, R12 ;  /* 0x000000041804723c */ /* 0x002fe4000004180c */
[----:B------:R-:W2:Y:S01]  /*1f930*/  LDL.LU.64 R14, [R1+0x2f50] ;  /* 0x002f5000010e7983 */ /* 0x000ea20000300a00 */
[----:B------:R-:W2:Y:S11]  /*1f940*/  LDL.LU.64 R12, [R1+0x2f48] ;  /* 0x002f4800010c7983 */ /* 0x000eb60000300a00 */
[----:B------:R-:W-:Y:S09]  /*1f950*/  @!UPT UIADD3 URZ, URZ, URZ, URZ ;  /* 0x0000003f3f3ff290 */ /* 0x000ff2000fffe03f */
[----:B------:R0:W-:Y:S01]  /*1f960*/  STL.64 [R1+0x850], R4 ;  /* 0x0008500401007387 */ /* 0x0001e20000100a00 */
[----:B------:R-:W-:Y:S03]  /*1f970*/  STL.64 [R1+0x858], R6 ;  /* 0x0008580601007387 */ /* 0x000fe60000100a00 */
[----:B0-----:R-:W4:Y:S01]  /*1f980*/  LDL.LU.64 R4, [R1+0x2f40] ;  /* 0x002f400001047983 */ /* 0x001f220000300a00 */
[----:B------:R-:W-:Y:S02]  /*1f990*/  IMAD.MOV.U32 R16, RZ, RZ, R2 ;  /* 0x000000ffff107224 */ /* 0x000fe400078e0002 */
[----:B------:R-:W-:Y:S02]  /*1f9a0*/  IMAD.MOV.U32 R17, RZ, RZ, R0 ;  /* 0x000000ffff117224 */ /* 0x000fe400078e0000 */
[----:B------:R-:W-:-:S05]  /*1f9b0*/  IMAD.MOV.U32 R23, RZ, RZ, R29 ;  /* 0x000000ffff177224 */ /* 0x000fca00078e001d */
[C---:B--2---:R-:W-:Y:S01]  /*1f9c0*/  HMMA.16816.F32.BF16 R16, R24.reuse, R16, R12 ;  /* 0x000000101810723c */ /* 0x044fe2000004180c */
[----:B------:R-:W3:Y:S07]  /*1f9d0*/  LDL.LU.64 R14, [R1+0x2f38] ;  /* 0x002f3800010e7983 */ /* 0x000eee0000300a00 */
[----:B----4-:R-:W-:Y:S11]  /*1f9e0*/  HMMA.16816.F32.BF16 R24, R24, R4, R8 ;  /* 0x000000041818723c */ /* 0x010ff60000041808 */
[----:B------:R-:W-:Y:S05]  /*1f9f0*/  @!UPT UIADD3 URZ, URZ, URZ, URZ ;  /* 0x0000003f3f3ff290 */ /* 0x000fea000fffe03f */
[----:B------:R-:W-:Y:S01]  /*1fa00*/  IMAD.MOV.U32 R29, RZ, RZ, R19 ;  /* 0x000000ffff1d7224 */ /* 0x000fe200078e0013 */
[----:B------:R-:W-:Y:S01]  /*1fa10*/  STL.64 [R1+0x840], R16 ;  /* 0x0008401001007387 */ /* 0x000fe20000100a00 */
[----:B------:R-:W-:Y:S03]  /*1fa20*/  STL [R1+0x848], R18 ;  /* 0x0008481201007387 */ /* 0x000fe60000100800 */
[----:B------:R-:W3:Y:S04]  /*1fa30*/  LDSM.16.MT88.4 R4, [R28+0x12000] ;  /* 0x012000001c04783b */ /* 0x000ee80000004200 */
[----:B------:R-:W-:Y:S04]  /*1fa40*/  STL [R1+0x2748], R29 ;  /* 0x0027481d01007387 */ /* 0x000fe80000100800 */
[----:B------:R-:W0:Y:S04]  /*1fa50*/  LDSM.16.MT88.4 R8, [R28+0x12080] ;  /* 0x012080001c08783b */ /* 0x000e280000004200 */
[----:B------:R1:W-:Y:S01]  /*1fa60*/  STL.64 [R1+0x25e0], R26 ;  /* 0x0025e01a01007387 */ /* 0x0003e20000100a00 */
[----:B------:R-:W-:Y:S03]  /*1fa70*/  STL.64 [R1+0x25d8], R24 ;  /* 0x0025d81801007387 */ /* 0x000fe60000100a00 */
[----:B-1----:R-:W2:Y:S04]  /*1fa80*/  LDL.LU R26, [R1+0x48] ;  /* 0x00004800011a7983 */ /* 0x002ea80000300800 */
[----:B--2---:R-:W-:Y:S01]  /*1fa90*/  STL [R1+0x2e44], R26 ;  /* 0x002e441a01007387 */ /* 0x004fe20000100800 */
[----:B------:R-:W2:Y:S01]  /*1faa0*/  LDL.LU R27, [R1+0x4c] ;  /* 0x00004c00011b7983 */ /* 0x000ea20000300800 */
[----:B---3--:R-:W-:Y:S02]  /*1fab0*/  HMMA.16816.F32.BF16 R16, R4, R14, R20 ;  /* 0x0000000e0410723c */ /* 0x008fe40000041814 */
[----:B--2---:R-:W-:Y:S01]  /*1fac0*/  STL [R1+0x2e48], R27 ;  /* 0x002e481b01007387 */ /* 0x004fe20000100800 */
[----:B------:R-:W-:Y:S02]  /*1fad0*/  STL [R1+0x2e4c], R28 ;  /* 0x002e4c1c01007387 */ /* 0x000fe40000100800 */
[----:B0-----:R-:W-:Y:S02]  /*1fae0*/  STL.64 [R1+0x2e08], R10 ;  /* 0x002e080a01007387 */ /* 0x001fe40000100a00 */
[----:B------:R-:W-:Y:S11]  /*1faf0*/  STL.64 [R1+0x2e00], R8 ;  /* 0x002e000801007387 */ /* 0x000ff60000100a00 */
[----:B------:R-:W-:Y:S05]  /*1fb00*/  @!UPT UIADD3 URZ, URZ, URZ, URZ ;  /* 0x0000003f3f3ff290 */ /* 0x000fea000fffe03f */
[----:B------:R0:W-:Y:S01]  /*1fb10*/  STL.64 [R1+0x940], R16 ;  /* 0x0009401001007387 */ /* 0x0001e20000100a00 */
[----:B------:R1:W-:Y:S02]  /*1fb20*/  STL.64 [R1+0x948], R18 ;  /* 0x0009481201007387 */ /* 0x0003e40000100a00 */
[----:B------:R-:W2:Y:S02]  /*1fb30*/  LDL.64 R22, [R1+0x78] ;  /* 0x0000780001167983 */ /* 0x000ea40000100a00 */
[----:B--2---:R2:W-:Y:S01]  /*1fb40*/  STL.64 [R1+0x2e80], R22 ;  /* 0x002e801601007387 */ /* 0x0045e20000100a00 */
[----:B0-----:R-:W3:Y:S02]  /*1fb50*/  LDL.LU R16, [R1+0x270] ;  /* 0x0002700001107983 */ /* 0x001ee40000300800 */
[----:B------:R-:W3:Y:S02]  /*1fb60*/  LDL.LU R17, [R1+0x274] ;  /* 0x0002740001117983 */ /* 0x000ee40000300800 */
[----:B-1----:R-:W4:Y:S01]  /*1fb70*/  LDL.LU R18, [R1+0x278] ;  /* 0x0002780001127983 */ /* 0x002f220000300800 */
[----:B------:R-:W4:Y:S01]  /*1fb80*/  LDL.LU R19, [R1+0x27c] ;  /* 0x00027c0001137983 */ /* 0x000f220000300800 */
[----:B------:R-:W3:Y:S02]  /*1fb90*/  LDL.LU R20, [R1+0x290] ;  /* 0x0002900001147983 */ /* 0x000ee40000300800 */
[----:B------:R-:W3:Y:S01]  /*1fba0*/  LDL.LU R21, [R1+0x294] ;  /* 0x0002940001157983 */ /* 0x000ee20000300800 */
[----:B--2---:R-:W2:Y:S01]  /*1fbb0*/  LDL.LU R22, [R1+0x298] ;  /* 0x0002980001167983 */ /* 0x004ea20000300800 */
[----:B------:R-:W2:Y:S03]  /*1fbc0*/  LDL.LU R23, [R1+0x29c] ;  /* 0x00029c0001177983 */ /* 0x000ea60000300800 */
[----:B--2---:R0:W-:Y:S01]  /*1fbd0*/  STL.64 [R1+0x2e90], R22 ;  /* 0x002e901601007387 */ /* 0x0041e20000100a00 */
[----:B---3--:R-:W-:Y:S03]  /*1fbe0*/  STL.64 [R1+0x2e88], R20 ;  /* 0x002e881401007387 */ /* 0x008fe60000100a00 */
[----:B0-----:R-:W2:Y:S04]  /*1fbf0*/  LDL.64 R22, [R1+0x98] ;  /* 0x0000980001167983 */ /* 0x001ea80000100a00 */
[----:B--2---:R0:W-:Y:S04]  /*1fc00*/  STL.64 [R1+0x2ea8], R22 ;  /* 0x002ea81601007387 */ /* 0x0041e80000100a00 */
[----:B0-----:R-:W2:Y:S04]  /*1fc10*/  LDL.64 R22, [R1+0xa8] ;  /* 0x0000a80001167983 */ /* 0x001ea80000100a00 */
[----:B--2---:R-:W-:Y:S01]  /*1fc20*/  STL.64 [R1+0x2ec0], R22 ;  /* 0x002ec01601007387 */ /* 0x004fe20000100a00 */
[----:B----4-:R-:W-:Y:S02]  /*1fc30*/  STL.64 [R1+0x2e78], R18 ;  /* 0x002e781201007387 */ /* 0x010fe40000100a00 */
[----:B------:R0:W-:Y:S02]  /*1fc40*/  STL.64 [R1+0x2e70], R16 ;  /* 0x002e701001007387 */ /* 0x0001e40000100a00 */
[----:B0-----:R-:W2:Y:S01]  /*1fc50*/  LDL.LU R16, [R1+0x280] ;  /* 0x0002800001107983 */ /* 0x001ea20000300800 */
[----:B------:R-:W2:Y:S02]  /*1fc60*/  LDL.LU R17, [R1+0x284] ;  /* 0x0002840001117983 */ /* 0x000ea40000300800 */
[----:B------:R-:W3:Y:S02]  /*1fc70*/  LDL.LU R18, [R1+0x288] ;  /* 0x0002880001127983 */ /* 0x000ee40000300800 */
[----:B------:R-:W3:Y:S01]  /*1fc80*/  LDL.LU R19, [R1+0x28c] ;  /* 0x00028c0001137983 */ /* 0x000ee20000300800 */
[----:B------:R-:W4:Y:S04]  /*1fc90*/  LDL.64 R22, [R1+0xb8] ;  /* 0x0000b80001167983 */ /* 0x000f280000100a00 */
[----:B----4-:R0:W-:Y:S04]  /*1fca0*/  STL.64 [R1+0x2ed8], R22 ;  /* 0x002ed81601007387 */ /* 0x0101e80000100a00 */
[----:B0-----:R-:W4:Y:S01]  /*1fcb0*/  LDL.64 R22, [R1+0xc8] ;  /* 0x0000c80001167983 */ /* 0x001f220000100a00 */
[----:B------:R-:W-:-:S02]  /*1fcc0*/  IMAD.MOV.U32 R9, RZ, RZ, R14 ;  /* 0x000000ffff097224 */ /* 0x000fc400078e000e */
[----:B------:R-:W-:Y:S01]  /*1fcd0*/  IMAD.MOV.U32 R8, RZ, RZ, R15 ;  /* 0x000000ffff087224 */ /* 0x000fe200078e000f */
[----:B----4-:R-:W-:Y:S01]  /*1fce0*/  STL.64 [R1+0x2ef0], R22 ;  /* 0x002ef01601007387 */ /* 0x010fe20000100a00 */
[----:B---3--:R-:W-:Y:S02]  /*1fcf0*/  STL.64 [R1+0x2ea0], R18 ;  /* 0x002ea01201007387 */ /* 0x008fe40000100a00 */
[----:B--2---:R0:W-:Y:S02]  /*1fd00*/  STL.64 [R1+0x2e98], R16 ;  /* 0x002e981001007387 */ /* 0x0041e40000100a00 */
[----:B0-----:R-:W2:Y:S01]  /*1fd10*/  LDL.LU R16, [R1+0x2a0] ;  /* 0x0002a00001107983 */ /* 0x001ea20000300800 */
[----:B------:R-:W2:Y:S02]  /*1fd20*/  LDL.LU R17, [R1+0x2a4] ;  /* 0x0002a40001117983 */ /* 0x000ea40000300800 */
[----:B------:R-:W3:Y:S02]  /*1fd30*/  LDL.LU R18, [R1+0x2a8] ;  /* 0x0002a80001127983 */ /* 0x000ee40000300800 */
[----:B------:R-:W3:Y:S01]  /*1fd40*/  LDL.LU R19, [R1+0x2ac] ;  /* 0x0002ac0001137983 */ /* 0x000ee20000300800 */
[----:B------:R-:W4:Y:S01]  /*1fd50*/  LDL.LU R24, [R1+0x300] ;  /* 0x0003000001187983 */ /* 0x000f220000300800 */
[----:B------:R-:W4:Y:S02]  /*1fd60*/  LDL.LU R25, [R1+0x304] ;  /* 0x0003040001197983 */ /* 0x000f240000300800 */
[----:B------:R-:W2:Y:S02]  /*1fd70*/  LDL.LU R26, [R1+0x308] ;  /* 0x00030800011a7983 */ /* 0x000ea40000300800 */
[----:B------:R-:W2:Y:S01]  /*1fd80*/  LDL.LU R27, [R1+0x30c] ;  /* 0x00030c00011b7983 */ /* 0x000ea20000300800 */
[----:B------:R-:W2:Y:S01]  /*1fd90*/  LDL.LU R12, [R1+0x390] ;  /* 0x00039000010c7983 */ /* 0x000ea20000300800 */
[----:B------:R-:W2:Y:S02]  /*1fda0*/  LDL.LU R13, [R1+0x394] ;  /* 0x00039400010d7983 */ /* 0x000ea40000300800 */
[----:B------:R-:W2:Y:S02]  /*1fdb0*/  LDL.LU R14, [R1+0x398] ;  /* 0x00039800010e7983 */ /* 0x000ea40000300800 */
[----:B------:R-:W2:Y:S02]  /*1fdc0*/  LDL.LU R15, [R1+0x39c] ;  /* 0x00039c00010f7983 */ /* 0x000ea40000300800 */
[----:B--2---:R0:W-:Y:S01]  /*1fdd0*/  STL.64 [R1+0x2f30], R14 ;  /* 0x002f300e01007387 */ /* 0x0041e20000100a00 */
[----:B------:R-:W-:Y:S03]  /*1fde0*/  STL.64 [R1+0x2f28], R12 ;  /* 0x002f280c01007387 */ /* 0x000fe60000100a00 */
[----:B0-----:R-:W2:Y:S01]  /*1fdf0*/  LDL.64 R14, [R1+0x108] ;  /* 0x00010800010e7983 */ /* 0x001ea20000100a00 */
[----:B------:R0:W-:Y:S02]  /*1fe00*/  STL.64 [R1+0x2f18], R26 ;  /* 0x002f181a01007387 */ /* 0x0001e40000100a00 */
[----:B----4-:R-:W-:Y:S02]  /*1fe10*/  STL.64 [R1+0x2f10], R24 ;  /* 0x002f101801007387 */ /* 0x010fe40000100a00 */
[----:B------:R-:W4:Y:S01]  /*1fe20*/  LDL.64 R22, [R1+0xd8] ;  /* 0x0000d80001167983 */ /* 0x000f220000100a00 */
[----:B0-----:R-:W2:Y:S04]  /*1fe30*/  LDL.64 R26, [R1+0xf8] ;  /* 0x0000f800011a7983 */ /* 0x001ea80000100a00 */
[----:B----4-:R0:W-:Y:S04]  /*1fe40*/  STL.64 [R1+0x2f08], R22 ;  /* 0x002f081601007387 */ /* 0x0101e80000100a00 */
[----:B0-----:R-:W4:Y:S01]  /*1fe50*/  LDL.64 R22, [R1+0xe8] ;  /* 0x0000e80001167983 */ /* 0x001f220000100a00 */
[----:B---3--:R-:W-:Y:S02]  /*1fe60*/  STL.64 [R1+0x2eb8], R18 ;  /* 0x002eb81201007387 */ /* 0x008fe40000100a00 */
[----:B------:R0:W-:Y:S02]  /*1fe70*/  STL.64 [R1+0x2eb0], R16 ;  /* 0x002eb01001007387 */ /* 0x0001e40000100a00 */
[----:B0-----:R-:W3:Y:S01]  /*1fe80*/  LDL.LU R16, [R1+0x2b0] ;  /* 0x0002b00001107983 */ /* 0x001ee20000300800 */
[----:B------:R-:W3:Y:S02]  /*1fe90*/  LDL.LU R17, [R1+0x2b4] ;  /* 0x0002b40001117983 */ /* 0x000ee40000300800 */
[----:B------:R-:W2:Y:S02]  /*1fea0*/  LDL.LU R18, [R1+0x2b8] ;  /* 0x0002b80001127983 */ /* 0x000ea40000300800 */
[----:B------:R-:W2:Y:S02]  /*1feb0*/  LDL.LU R19, [R1+0x2bc] ;  /* 0x0002bc0001137983 */ /* 0x000ea40000300800 */
[----:B--2---:R-:W-:Y:S01]  /*1fec0*/  STL.64 [R1+0x2ed0], R18 ;  /* 0x002ed01201007387 */ /* 0x004fe20000100a00 */
[----:B---3--:R0:W-:Y:S03]  /*1fed0*/  STL.64 [R1+0x2ec8], R16 ;  /* 0x002ec81001007387 */ /* 0x0081e60000100a00 */
[----:B0-----:R-:W2:Y:S01]  /*1fee0*/  LDL.LU R16, [R1+0x2c0] ;  /* 0x0002c00001107983 */ /* 0x001ea20000300800 */
[----:B------:R-:W2:Y:S02]  /*1fef0*/  LDL.LU R17, [R1+0x2c4] ;  /* 0x0002c40001117983 */ /* 0x000ea40000300800 */
[----:B------:R-:W3:Y:S02]  /*1ff00*/  LDL.LU R18, [R1+0x2c8] ;  /* 0x0002c80001127983 */ /* 0x000ee40000300800 */
[----:B------:R-:W3:Y:S02]  /*1ff10*/  LDL.LU R19, [R1+0x2cc] ;  /* 0x0002cc0001137983 */ /* 0x000ee40000300800 */
[----:B---3--:R-:W-:Y:S01]  /*1ff20*/  STL.64 [R1+0x2ee8], R18 ;  /* 0x002ee81201007387 */ /* 0x008fe20000100a00 */
[----:B--2---:R0:W-:Y:S03]  /*1ff30*/  STL.64 [R1+0x2ee0], R16 ;  /* 0x002ee01001007387 */ /* 0x0041e60000100a00 */
        /* <DEDUP_REMOVED lines=8> */
[----:B------:R-:W2:Y:S02]  /*1ffc0*/  LDL.LU R18, [R1+0x2e8] ;  /* 0x0002e80001127983 */ /* 0x000ea40000300800 */
[----:B------:R-:W2:Y:S01]  /*1ffd0*/  LDL.LU R19, [R1+0x2ec] ;  /* 0x0002ec0001137983 */ /* 0x000ea20000300800 */
[----:B------:R0:W-:Y:S01]  /*1ffe0*/  STL [R1+0x2e54], R8 ;  /* 0x002e540801007387 */ /* 0x0001e20000100800 */
[----:B------:R1:W-:Y:S03]  /*1fff0*/  STL [R1+0x2e50], R9 ;  /* 0x002e500901007387 */ /* 0x0003e60000100800 */
[----:B0-----:R-:W3:Y:S01]  /*20000*/  LDL.LU R8, [R1+0x3c0] ;  /* 0x0003c00001087983 */ /* 0x001ee20000300800 */
[----:B-1----:R-:W3:Y:S02]  /*20010*/  LDL.LU R9, [R1+0x3c4] ;  /* 0x0003c40001097983 */ /* 0x002ee40000300800 */
[----:B------:R-:W3:Y:S02]  /*20020*/  LDL.LU R10, [R1+0x3c8] ;  /* 0x0003c800010a7983 */ /* 0x000ee40000300800 */
[----:B------:R-:W3:Y:S02]  /*20030*/  LDL.LU R11, [R1+0x3cc] ;  /* 0x0003cc00010b7983 */ /* 0x000ee40000300800 */
[C---:B---3--:R-:W-:Y:S11]  /*20040*/  HMMA.16816.F32.BF16 R8, R4.reuse, R14, R8 ;  /* 0x0000000e0408723c */ /* 0x048ff60000041808 */
[----:B------:R-:W-:Y:S11]  /*20050*/  @!UPT UIADD3 URZ, URZ, URZ, URZ ;  /* 0x0000003f3f3ff290 */ /* 0x000ff6000fffe03f */
[----:B------:R-:W-:Y:S01]  /*20060*/  @!UPT UIADD3 URZ, URZ, URZ, URZ ;  /* 0x0000003f3f3ff290 */ /* 0x000fe2000fffe03f */
[----:B------:R-:W-:Y:S01]  /*20070*/  STL.64 [R1+0x960], R8 ;  /* 0x0009600801007387 */ /* 0x000fe20000100a00 */
[----:B------:R0:W-:Y:S02]  /*20080*/  STL.64 [R1+0x968], R10 ;  /* 0x0009680a01007387 */ /* 0x0001e40000100a00 */
[----:B0-----:R-:W-:Y:S02]  /*20090*/  IMAD.MOV.U32 R11, RZ, RZ, R14 ;  /* 0x000000ffff0b7224 */ /* 0x001fe400078e000e */
[----:B------:R-:W-:Y:S02]  /*200a0*/  IMAD.MOV.U32 R10, RZ, RZ, R15 ;  /* 0x000000ffff0a7224 */ /* 0x000fe400078e000f */
[----:B------:R-:W3:Y:S01]  /*200b0*/  LDL.LU.64 R14, [R1+0x2f30] ;  /* 0x002f3000010e7983 */ /* 0x000ee20000300a00 */
[----:B------:R-:W3:Y:S02]  /*200c0*/  LDL.LU.64 R12, [R1+0x2f28] ;  /* 0x002f2800010c7983 */ /* 0x000ee40000300a00 */
[----:B------:R-:W-:Y:S01]  /*200d0*/  STL [R1+0x2e58], R11 ;  /* 0x002e580b01007387 */ /* 0x000fe20000100800 */
[C---:B---3--:R-:W-:Y:S11]  /*200e0*/  HMMA.16816.F32.BF16 R12, R4.reuse, R26, R12 ;  /* 0x0000001a040c723c */ /* 0x048ff6000004180c */
[----:B------:R-:W-:Y:S11]  /*200f0*/  @!UPT UIADD3 URZ, URZ, URZ, URZ ;  /* 0x0000003f3f3ff290 */ /* 0x000ff6000fffe03f */
[----:B------:R-:W-:Y:S01]  /*20100*/  @!UPT UIADD3 URZ, URZ, URZ, URZ ;  /* 0x0000003f3f3ff290 */ /* 0x000fe2000fffe03f */
[----:B------:R0:W-:Y:S01]  /*20110*/  STL.64 [R1+0x9f0], R12 ;  /* 0x0009f00c01007387 */ /* 0x0001e20000100a00 */
[----:B------:R1:W-:Y:S02]  /*20120*/  STL.64 [R1+0x9f8], R14 ;  /* 0x0009f80e01007387 */ /* 0x0003e40000100a00 */
[----:B0-----:R-:W-:Y:S01]  /*20130*/  IMAD.MOV.U32 R13, RZ, RZ, R26 ;  /* 0x000000ffff0d7224 */ /* 0x001fe200078e001a */
[----:B-1----:R-:W3:Y:S01]  /*20140*/  LDL.LU.64 R14, [R1+0x2f20] ;  /* 0x002f2000010e7983 */ /* 0x002ee20000300a00 */
[----:B------:R-:W-:Y:S02]  /*20150*/  IMAD.MOV.U32 R12, RZ, RZ, R27 ;  /* 0x000000ffff0c7224 */ /* 0x000fe400078e001b */
[----:B------:R-:W4:Y:S02]  /*20160*/  LDL.LU.64 R26, [R1+0x2f18] ;  /* 0x002f1800011a7983 */ /* 0x000f240000300a00 */
[----:B------:R-:W4:Y:S02]  /*20170*/  LDL.LU.64 R24, [R1+0x2f10] ;  /* 0x002f100001187983 */ /* 0x000f240000300a00 */
[C---:B----4-:R-:W-:Y:S11]  /*20180*/  HMMA.16816.F32.BF16 R24, R4.reuse, R22, R24 ;  /* 0x000000160418723c */ /* 0x050ff60000041818 */
[----:B------:R-:W-:Y:S11]  /*20190*/  @!UPT UIADD3 URZ, URZ, URZ, URZ ;  /* 0x0000003f3f3ff290 */ /* 0x000ff6000fffe03f */
[----:B------:R-:W-:Y:S01]  /*201a0*/  @!UPT UIADD3 URZ, URZ, URZ, URZ ;  /* 0x0000003f3f3ff290 */ /* 0x000fe2000fffe03f */
[----:B------:R0:W-:Y:S01]  /*201b0*/  STL.64 [R1+0xa90], R24 ;  /* 0x000a901801007387 */ /* 0x0001e20000100a00 */
[----:B------:R-:W-:Y:S02]  /*201c0*/  STL.64 [R1+0xa98], R26 ;  /* 0x000a981a01007387 */ /* 0x000fe40000100a00 */
[----:B0-----:R-:W-:Y:S02]  /*201d0*/  IMAD.MOV.U32 R25, RZ, RZ, R22 ;  /* 0x000000ffff197224 */ /* 0x001fe400078e0016 */
[----:B------:R-:W-:Y:S02]  /*201e0*/  IMAD.MOV.U32 R24, RZ, RZ, R23 ;  /* 0x000000ffff187224 */ /* 0x000fe400078e0017 */
[----:B------:R-:W2:Y:S02]  /*201f0*/  LDL.LU.64 R22, [R1+0x2f08] ;  /* 0x002f080001167983 */ /* 0x000ea40000300a00 */
[----:B--2---:R-:W-:Y:S01]  /*20200*/  HMMA.16816.F32.BF16 R16, R4, R22, R16 ;  /* 0x000000160410723c */ /* 0x004fe20000041810 */
[----:B------:R-:W-:-:S02]  /*20210*/  IMAD.MOV.U32 R3, RZ, RZ, R22 ;  /* 0x000000ffff037224 */ /* 0x000fc400078e0016 */
[----:B------:R-:W-:Y:S11]  /*20220*/  IMAD.MOV.U32 R29, RZ, RZ, R23 ;  /* 0x000000ffff1d7224 */ /* 0x000ff600078e0017 */
[----:B------:R-:W-:Y:S09]  /*20230*/  @!UPT UIADD3 URZ, URZ, URZ, URZ ;  /* 0x0000003f3f3ff290 */ /* 0x000ff2000fffe03f */
[----:B------:R-:W-:Y:S01]  /*20240*/  STL.64 [R1+0xb20], R16 ;  /* 0x000b201001007387 */ /* 0x000fe20000100a00 */
[----:B------:R0:W-:Y:S03]  /*20250*/  STL.64 [R1+0xb28], R18 ;  /* 0x000b281201007387 */ /* 0x0001e60000100a00 */
[----:B0-----:R-:W2:Y:S01]  /*20260*/  LDL.LU.64 R18, [R1+0x2f00] ;  /* 0x002f000001127983 */ /* 0x001ea20000300a00 */
[----:B------:R-:W2:Y:S02]  /*20270*/  LDL.LU.64 R16, [R1+0x2ef8] ;  /* 0x002ef80001107983 */ /* 0x000ea40000300a00 */
        /* <DEDUP_REMOVED lines=36> */
[----:B------:R-:W3:Y:S02]  /*204c0*/  LDL.LU.64 R22, [R1+0x2e90] ;  /* 0x002e900001167983 */ /* 0x000ee40000300a00 */
[----:B------:R-:W3:Y:S02]  /*204d0*/  LDL.LU.64 R20, [R1+0x2e88] ;  /* 0x002e880001147983 */ /* 0x000ee40000300a00 */
[C---:B---3--:R-:W-:Y:S11]  /*204e0*/  HMMA.16816.F32.BF16 R20, R4.reuse, R14, R20 ;  /* 0x0000000e0414723c */ /* 0x048ff60000041814 */
[----:B------:R-:W-:Y:S11]  /*204f0*/  @!UPT UIADD3 URZ, URZ, URZ, URZ ;  /* 0x0000003f3f3ff290 */ /* 0x000ff6000fffe03f */
[----:B------:R-:W-:Y:S01]  /*20500*/  @!UPT UIADD3 URZ, URZ, URZ, URZ ;  /* 0x0000003f3f3ff290 */ /* 0x000fe2000fffe03f */
[----:B------:R-:W-:Y:S01]  /*20510*/  STL.64 [R1+0xc20], R20 ;  /* 0x000c201401007387 */ /* 0x000fe20000100a00 */
[----:B------:R0:W-:Y:S03]  /*20520*/  STL.64 [R1+0xc28], R22 ;  /* 0x000c281601007387 */ /* 0x0001e60000100a00 */
[----:B0-----:R-:W2:Y:S01]  /*20530*/  LDL.LU.64 R22, [R1+0x2e80] ;  /* 0x002e800001167983 */ /* 0x001ea20000300a00 */
[----:B------:R0:W-:Y:S01]  /*20540*/  STL.64 [R1+0x2d28], R14 ;  /* 0x002d280e01007387 */ /* 0x0001e20000100a00 */
[C---:B--2---:R-:W-:Y:S01]  /*20550*/  HMMA.16816.F32.BF16 R16, R4.reuse, R22, R16 ;  /* 0x000000160410723c */ /* 0x044fe20000041810 */
[----:B0-----:R-:W-:Y:S02]  /*20560*/  IMAD.MOV.U32 R15, RZ, RZ, R22 ;  /* 0x000000ffff0f7224 */ /* 0x001fe400078e0016 */
[----:B------:R-:W-:Y:S11]  /*20570*/  IMAD.MOV.U32 R14, RZ, RZ, R23 ;  /* 0x000000ffff0e7224 */ /* 0x000ff600078e0017 */
[----:B------:R-:W-:Y:S09]  /*20580*/  @!UPT UIADD3 URZ, URZ, URZ, URZ ;  /* 0x0000003f3f3ff290 */ /* 0x000ff2000fffe03f */
[----:B------:R-:W-:Y:S01]  /*20590*/  STL.64 [R1+0xc80], R16 ;  /* 0x000c801001007387 */ /* 0x000fe20000100a00 */
[----:B------:R0:W-:Y:S03]  /*205a0*/  STL.64 [R1+0xc88], R18 ;  /* 0x000c881201007387 */ /* 0x0001e60000100a00 */
[----:B0-----:R-:W2:Y:S01]  /*205b0*/  LDL.LU.64 R18, [R1+0x2e78] ;  /* 0x002e780001127983 */ /* 0x001ea20000300a00 */
[----:B------:R-:W2:Y:S02]  /*205c0*/  LDL.LU.64 R16, [R1+0x2e70] ;  /* 0x002e700001107983 */ /* 0x000ea40000300a00 */
[----:B------:R-:W2:Y:S02]  /*205d0*/  LDL.LU.64 R22, [R1+0x2e68] ;  /* 0x002e680001167983 */ /* 0x000ea40000300a00 */
[C---:B--2---:R-:W-:Y:S11]  /*205e0*/  HMMA.16816.F32.BF16 R16, R4.reuse, R22, R16 ;  /* 0x000000160410723c */ /* 0x044ff60000041810 */
[----:B------:R-:W-:Y:S11]  /*205f0*/  @!UPT UIADD3 URZ, URZ, URZ, URZ ;  /* 0x0000003f3f3ff290 */ /* 0x000ff6000fffe03f */
[----:B------:R-:W-:Y:S01]  /*20600*/  @!UPT UIADD3 URZ, URZ, URZ, URZ ;  /* 0x0000003f3f3ff290 */ /* 0x000fe2000fffe03f */
[----:B------:R-:W-:Y:S01]  /*20610*/  STL.64 [R1+0xd20], R16 ;  /* 0x000d201001007387 */ /* 0x000fe20000100a00 */
[----:B------:R0:W-:Y:S03]  /*20620*/  STL.64 [R1+0xd28], R18 ;  /* 0x000d281201007387 */ /* 0x0001e60000100a00 */
[----:B0-----:R-:W2:Y:S01]  /*20630*/  LDL.LU.64 R18, [R1+0x2e60] ;  /* 0x002e600001127983 */ /* 0x001ea20000300a00 */
[----:B------:R0:W-:Y:S02]  /*20640*/  STL.64 [R1+0x2d08], R22 ;  /* 0x002d081601007387 */ /* 0x0001e40000100a00 */
[----:B------:R-:W2:Y:S02]  /*20650*/  LDL.LU R20, [R1+0x260] ;  /* 0x0002600001147983 */ /* 0x000ea40000300800 */
[----:B------:R-:W2:Y:S01]  /*20660*/  LDL.LU R21, [R1+0x264] ;  /* 0x0002640001157983 */ /* 0x000ea20000300800 */
[----:B0-----:R-:W2:Y:S01]  /*20670*/  LDL.LU R22, [R1+0x268] ;  /* 0x0002680001167983 */ /* 0x001ea20000300800 */
[----:B------:R-:W2:Y:S02]  /*20680*/  LDL.LU R23, [R1+0x26c] ;  /* 0x00026c0001177983 */ /* 0x000ea40000300800 */
[----:B--2---:R-:W-:Y:S11]  /*20690*/  HMMA.16816.F32.BF16 R20, R4, R18, R20 ;  /* 0x000000120414723c */ /* 0x004ff60000041814 */
[----:B------:R-:W-:Y:S11]  /*206a0*/  @!UPT UIADD3 URZ, URZ, URZ, URZ ;  /* 0x0000003f3f3ff290 */ /* 0x000ff6000fffe03f */
[----:B------:R-:W-:Y:S01]  /*206b0*/  @!UPT UIADD3 URZ, URZ, URZ, URZ ;  /* 0x0000003f3f3ff290 */ /* 0x000fe2000fffe03f */
[----:B------:R-:W-:Y:S01]  /*206c0*/  STL.64 [R1+0xd10], R20 ;  /* 0x000d101401007387 */ /* 0x000fe20000100a00 */
[----:B------:R0:W-:Y:S02]  /*206d0*/  STL.64 [R1+0xd18], R22 ;  /* 0x000d181601007387 */ /* 0x0001e40000100a00 */
[----:B0-----:R-:W-:Y:S02]  /*206e0*/  IMAD.MOV.U32 R22, RZ, RZ, R15 ;  /* 0x000000ffff167224 */ /* 0x001fe400078e000f */
[----:B------:R-:W-:-:S05]  /*206f0*/  IMAD.MOV.U32 R23, RZ, RZ, R14 ;  /* 0x000000ffff177224 */ /* 0x000fca00078e000e */
[----:B------:R-:W-:Y:S01]  /*20700*/  STL.64 [R1+0x2d20], R22 ;  /* 0x002d201601007387 */ /* 0x000fe20000100a00 */
[----:B------:R0:W-:Y:S02]  /*20710*/  STL.64 [R1+0x2d00], R18 ;  /* 0x002d001201007387 */ /* 0x0001e40000100a00 */
[----:B------:R-:W2:Y:S02]  /*20720*/  LDL.LU R16, [R1+0x1b0] ;  /* 0x0001b00001107983 */ /* 0x000ea40000300800 */
[----:B------:R-:W2:Y:S01]  /*20730*/  LDL.LU R17, [R1+0x1b4] ;  /* 0x0001b40001117983 */ /* 0x000ea20000300800 */
[----:B0-----:R-:W3:Y:S01]  /*20740*/  LDL.LU R18, [R1+0x1b8] ;  /* 0x0001b80001127983 */ /* 0x001ee20000300800 */
[----:B------:R-:W3:Y:S02]  /*20750*/  LDL.LU R19, [R1+0x1bc] ;  /* 0x0001bc0001137983 */ /* 0x000ee40000300800 */
[----:B------:R-:W4:Y:S02]  /*20760*/  LDL.LU R20, [R1+0x1e0] ;  /* 0x0001e00001147983 */ /* 0x000f240000300800 */
[----:B------:R-:W4:Y:S01]  /*20770*/  LDL.LU R21, [R1+0x1e4] ;  /* 0x0001e40001157983 */ /* 0x000f220000300800 */
[----:B------:R-:W2:Y:S01]  /*20780*/  LDL.LU R22, [R1+0x1e8] ;  /* 0x0001e80001167983 */ /* 0x000ea20000300800 */
[----:B------:R-:W2:Y:S02]  /*20790*/  LDL.LU R23, [R1+0x1ec] ;  /* 0x0001ec0001177983 */ /* 0x000ea40000300800 */
[----:B------:R-:W-:-:S02]  /*207a0*/  IMAD.MOV.U32 R14, RZ, RZ, R11 ;  /* 0x000000ffff0e7224 */ /* 0x000fc400078e000b */
[----:B------:R-:W-:Y:S01]  /*207b0*/  IMAD.MOV.U32 R15, RZ, RZ, R8 ;  /* 0x000000ffff0f7224 */ /* 0x000fe200078e0008 */
[----:B--2---:R-:W-:Y:S01]  /*207c0*/  STL.64 [R1+0x2d38], R22 ;  /* 0x002d381601007387 */ /* 0x004fe20000100a00 */
[----:B----4-:R0:W-:Y:S02]  /*207d0*/  STL.64 [R1+0x2d30], R20 ;  /* 0x002d301401007387 */ /* 0x0101e40000100a00 */
[----:B------:R-:W2:Y:S02]  /*207e0*/  LDL.LU R11, [R1+0x2e58] ;  /* 0x002e5800010b7983 */ /* 0x000ea40000300800 */
[----:B------:R-:W4:Y:S01]  /*207f0*/  LDL.LU R8, [R1+0x2e54] ;  /* 0x002e540001087983 */ /* 0x000f220000300800 */
[----:B------:R1:W-:Y:S04]  /*20800*/  STL.64 [R1+0x2d40], R14 ;  /* 0x002d400e01007387 */ /* 0x0003e80000100a00 */
[----:B0-----:R-:W2:Y:S01]  /*20810*/  LDL.LU R20, [R1+0x1f0] ;  /* 0x0001f00001147983 */ /* 0x001ea20000300800 */
[----:B------:R-:W2:Y:S02]  /*20820*/  LDL.LU R21, [R1+0x1f4] ;  /* 0x0001f40001157983 */ /* 0x000ea40000300800 */
[----:B------:R-:W2:Y:S02]  /*20830*/  LDL.LU R22, [R1+0x1f8] ;  /* 0x0001f80001167983 */ /* 0x000ea40000300800 */
[----:B------:R-:W2:Y:S02]  /*20840*/  LDL.LU R23, [R1+0x1fc] ;  /* 0x0001fc0001177983 */ /* 0x000ea40000300800 */
[----:B-1----:R-:W-:-:S02]  /*20850*/  IMAD.MOV.U32 R14, RZ, RZ, R9 ;  /* 0x000000ffff0e7224 */ /* 0x002fc400078e0009 */
[----:B------:R-:W-:Y:S01]  /*20860*/  IMAD.MOV.U32 R15, RZ, RZ, R28 ;  /* 0x000000ffff0f7224 */ /* 0x000fe200078e001c */
[----:B--2---:R-:W-:Y:S01]  /*20870*/  STL.64 [R1+0x2d50], R22 ;  /* 0x002d501601007387 */ /* 0x004fe20000100a00 */
[----:B------:R-:W-:Y:S02]  /*20880*/  STL.64 [R1+0x2d48], R20 ;  /* 0x002d481401007387 */ /* 0x000fe40000100a00 */
[----:B------:R-:W2:Y:S02]  /*20890*/  LDL.LU R9, [R1+0x2e50] ;  /* 0x002e500001097983 */ /* 0x000ea40000300800 */
[----:B------:R-:W2:Y:S01]  /*208a0*/  LDL.LU R28, [R1+0x2e4c] ;  /* 0x002e4c00011c7983 */ /* 0x000ea20000300800 */
[----:B------:R0:W-:Y:S02]  /*208b0*/  STL.64 [R1+0x2d58], R14 ;  /* 0x002d580e01007387 */ /* 0x0001e40000100a00 */
[----:B0-----:R-:W-:Y:S02]  /*208c0*/  IMAD.MOV.U32 R14, RZ, RZ, R27 ;  /* 0x000000ffff0e7224 */ /* 0x001fe400078e001b */
[----:B------:R-:W-:Y:S01]  /*208d0*/  IMAD.MOV.U32 R15, RZ, RZ, R26 ;  /* 0x000000ffff0f7224 */ /* 0x000fe200078e001a */
[----:B------:R-:W2:Y:S01]  /*208e0*/  LDL.LU R27, [R1+0x2e48] ;  /* 0x002e4800011b7983 */ /* 0x000ea20000300800 */
[----:B------:R-:W2:Y:S03]  /*208f0*/  LDL.LU R26, [R1+0x2e44] ;  /* 0x002e4400011a7983 */ /* 0x000ea60000300800 */
[----:B------:R0:W-:Y:S01]  /*20900*/  STL.64 [R1+0x2d70], R14 ;  /* 0x002d700e01007387 */ /* 0x0001e20000100a00 */
[----:B------:R-:W2:Y:S02]  /*20910*/  LDL.LU R20, [R1+0x200] ;  /* 0x0002000001147983 */ /* 0x000ea40000300800 */
[----:B------:R-:W2:Y:S02]  /*20920*/  LDL.LU R21, [R1+0x204] ;  /* 0x0002040001157983 */ /* 0x000ea40000300800 */
[----:B------:R-:W2:Y:S01]  /*20930*/  LDL.LU R22, [R1+0x208] ;  /* 0x0002080001167983 */ /* 0x000ea20000300800 */
[----:B------:R-:W2:Y:S01]  /*20940*/  LDL.LU R23, [R1+0x20c] ;  /* 0x00020c0001177983 */ /* 0x000ea20000300800 */
[----:B0-----:R-:W-:-:S02]  /*20950*/  IMAD.MOV.U32 R14, RZ, RZ, R0 ;  /* 0x000000ffff0e7224 */ /* 0x001fc400078e0000 */
[----:B------:R-:W-:Y:S01]  /*20960*/  IMAD.MOV.U32 R15, RZ, RZ, R2 ;  /* 0x000000ffff0f7224 */ /* 0x000fe200078e0002 */
[----:B------:R-:W3:Y:S01]  /*20970*/  LDL.LU R0, [R1+0x2e40] ;  /* 0x002e400001007983 */ /* 0x000ee20000300800 */
[----:B------:R-:W3:Y:S03]  /*20980*/  LDL.LU R2, [R1+0x2e3c] ;  /* 0x002e3c0001027983 */ /* 0x000ee60000300800 */
[----:B------:R-:W-:Y:S04]  /*20990*/  STL.64 [R1+0x2d88], R14 ;  /* 0x002d880e01007387 */ /* 0x000fe80000100a00 */
[----:B--2---:R-:W-:Y:S01]  /*209a0*/  STL.64 [R1+0x2d68], R22 ;  /* 0x002d681601007387 */ /* 0x004fe20000100a00 */
[----:B------:R0:W-:Y:S03]  /*209b0*/  STL.64 [R1+0x2d60], R20 ;  /* 0x002d601401007387 */ /* 0x0001e60000100a00 */
[----:B0-----:R-:W2:Y:S01]  /*209c0*/  LDL.LU R20, [R1+0x210] ;  /* 0x0002100001147983 */ /* 0x001ea20000300800 */
[----:B------:R-:W2:Y:S02]  /*209d0*/  LDL.LU R21, [R1+0x214] ;  /* 0x0002140001157983 */ /* 0x000ea40000300800 */
[----:B------:R-:W2:Y:S02]  /*209e0*/  LDL.LU R22, [R1+0x218] ;  /* 0x0002180001167983 */ /* 0x000ea40000300800 */
[----:B------:R-:W2:Y:S02]  /*209f0*/  LDL.LU R23, [R1+0x21c] ;  /* 0x00021c0001177983 */ /* 0x000ea40000300800 */
[----:B------:R-:W-:-:S02]  /*20a00*/  IMAD.MOV.U32 R14, RZ, RZ, R3 ;  /* 0x000000ffff0e7224 */ /* 0x000fc400078e0003 */
[----:B------:R-:W-:Y:S01]  /*20a10*/  IMAD.MOV.U32 R15, RZ, RZ, R29 ;  /* 0x000000ffff0f7224 */ /* 0x000fe200078e001d */
[----:B------:R-:W3:Y:S04]  /*20a20*/  LDL.LU R3, [R1+0x2e38] ;  /* 0x002e380001037983 */ /* 0x000ee80000300800 */
        /* <DEDUP_REMOVED lines=8> */
[----:B------:R-:W-:-:S05]  /*20ab0*/  IMAD.MOV.U32 R15, RZ, RZ, R24 ;  /* 0x000000ffff0f7224 */ /* 0x000fca00078e0018 */
        /* <DEDUP_REMOVED lines=9> */
[----:B------:R0:W-:Y:S02]  /*20b50*/  STL.64 [R1+0x2dd0], R14 ;  /* 0x002dd00e01007387 */ /* 0x0001e40000100a00 */
[----:B0-----:R-:W-:Y:S02]  /*20b60*/  IMAD.MOV.U32 R14, RZ, RZ, R11 ;  /* 0x000000ffff0e7224 */ /* 0x001fe400078e000b */
[----:B------:R-:W-:Y:S01]  /*20b70*/  IMAD.MOV.U32 R15, RZ, RZ, R10 ;  /* 0x000000ffff0f7224 */ /* 0x000fe200078e000a */
[----:B--2---:R-:W-:Y:S01]  /*20b80*/  STL.64 [R1+0x2db0], R22 ;  /* 0x002db01601007387 */ /* 0x004fe20000100a00 */
[----:B------:R0:W-:Y:S03]  /*20b90*/  STL.64 [R1+0x2da8], R20 ;  /* 0x002da81401007387 */ /* 0x0001e60000100a00 */
[----:B0-----:R-:W2:Y:S01]  /*20ba0*/  LDL.LU R20, [R1+0x2f0] ;  /* 0x0002f00001147983 */ /* 0x001ea20000300800 */
[----:B------:R-:W2:Y:S02]  /*20bb0*/  LDL.LU R21, [R1+0x2f4] ;  /* 0x0002f40001157983 */ /* 0x000ea40000300800 */
[----:B------:R-:W2:Y:S02]  /*20bc0*/  LDL.LU R22, [R1+0x2f8] ;  /* 0x0002f80001167983 */ /* 0x000ea40000300800 */
[----:B------:R-:W2:Y:S01]  /*20bd0*/  LDL.LU R23, [R1+0x2fc] ;  /* 0x0002fc0001177983 */ /* 0x000ea20000300800 */
[----:B------:R0:W-:Y:S02]  /*20be0*/  STL.64 [R1+0x2de8], R14 ;  /* 0x002de80e01007387 */ /* 0x0001e40000100a00 */
[----:B0-----:R-:W-:-:S02]  /*20bf0*/  IMAD.MOV.U32 R14, RZ, RZ, R9 ;  /* 0x000000ffff0e7224 */ /* 0x001fc400078e0009 */
[----:B----4-:R-:W-:-:S05]  /*20c00*/  IMAD.MOV.U32 R15, RZ, RZ, R8 ;  /* 0x000000ffff0f7224 */ /* 0x010fca00078e0008 */
[----:B------:R0:W-:Y:S01]  /*20c10*/  STL.64 [R1+0x2e10], R14 ;  /* 0x002e100e01007387 */ /* 0x0001e20000100a00 */
[----:B------:R-:W4:Y:S02]  /*20c20*/  LDL.LU R12, [R1+0x1c0] ;  /* 0x0001c000010c7983 */ /* 0x000f240000300800 */
[----:B------:R-:W4:Y:S01]  /*20c30*/  LDL.LU R13, [R1+0x1c4] ;  /* 0x0001c400010d7983 */ /* 0x000f220000300800 */
[----:B0-----:R-:W2:Y:S01]  /*20c40*/  LDL.LU R14, [R1+0x1c8] ;  /* 0x0001c800010e7983 */ /* 0x001ea20000300800 */
[----:B------:R-:W2:Y:S03]  /*20c50*/  LDL.LU R15, [R1+0x1cc] ;  /* 0x0001cc00010f7983 */ /* 0x000ea60000300800 */
[----:B--2---:R0:W-:Y:S01]  /*20c60*/  STL.64 [R1+0x2e20], R14 ;  /* 0x002e200e01007387 */ /* 0x0041e20000100a00 */
[----:B----4-:R1:W-:Y:S03]  /*20c70*/  STL.64 [R1+0x2e18], R12 ;  /* 0x002e180c01007387 */ /* 0x0103e60000100a00 */
[----:B0-----:R-:W2:Y:S04]  /*20c80*/  LDL R14, [R1+0x38] ;  /* 0x00003800010e7983 */ /* 0x001ea80000100800 */
[----:B------:R-:W2:Y:S04]  /*20c90*/  LDL R15, [R1+0x3c] ;  /* 0x00003c00010f7983 */ /* 0x000ea80000100800 */
[----:B--2---:R0:W-:Y:S01]  /*20ca0*/  STL.64 [R1+0x2e30], R14 ;  /* 0x002e300e01007387 */ /* 0x0041e20000100a00 */
[----:B-1----:R-:W2:Y:S02]  /*20cb0*/  LDL.LU R12, [R1+0x250] ;  /* 0x00025000010c7983 */ /* 0x002ea40000300800 */
[----:B------:R-:W2:Y:S01]  /*20cc0*/  LDL.LU R13, [R1+0x254] ;  /* 0x00025400010d7983 */ /* 0x000ea20000300800 */
[----:B0-----:R-:W2:Y:S01]  /*20cd0*/  LDL.LU R14, [R1+0x258] ;  /* 0x00025800010e7983 */ /* 0x001ea20000300800 */
[----:B------:R-:W2:Y:S02]  /*20ce0*/  LDL.LU R15, [R1+0x25c] ;  /* 0x00025c00010f7983 */ /* 0x000ea40000300800 */
[----:B------:R-:W4:Y:S02]  /*20cf0*/  LDL.64 R10, [R1+0x28] ;  /* 0x00002800010a7983 */ /* 0x000f240000100a00 */
[----:B----4-:R0:W-:Y:S01]  /*20d00*/  STL.64 [R1+0x2e28], R10 ;  /* 0x002e280a01007387 */ /* 0x0101e20000100a00 */
[----:B------:R-:W4:Y:S02]  /*20d10*/  LDL.LU R8, [R1+0x240] ;  /* 0x0002400001087983 */ /* 0x000f240000300800 */
[----:B------:R-:W4:Y:S01]  /*20d20*/  LDL.LU R9, [R1+0x244] ;  /* 0x0002440001097983 */ /* 0x000f220000300800 */
[----:B0-----:R-:W4:Y:S01]  /*20d30*/  LDL.LU R10, [R1+0x248] ;  /* 0x00024800010a7983 */ /* 0x001f220000300800 */
[----:B------:R-:W4:Y:S02]  /*20d40*/  LDL.LU R11, [R1+0x24c] ;  /* 0x00024c00010b7983 */ /* 0x000f240000300800 */
[----:B------:R-:W-:Y:S02]  /*20d50*/  STL.64 [R1+0x2dc8], R22 ;  /* 0x002dc81601007387 */ /* 0x000fe40000100a00 */
[----:B------:R0:W-:Y:S02]  /*20d60*/  STL.64 [R1+0x2dc0], R20 ;  /* 0x002dc01401007387 */ /* 0x0001e40000100a00 */
[----:B0-----:R-:W3:Y:S01]  /*20d70*/  LDL.LU R20, [R1+0x380] ;  /* 0x0003800001147983 */ /* 0x001ee20000300800 */
[----:B------:R-:W3:Y:S02]  /*20d80*/  LDL.LU R21, [R1+0x384] ;  /* 0x0003840001157983 */ /* 0x000ee40000300800 */
[----:B------:R-:W3:Y:S02]  /*20d90*/  LDL.LU R22, [R1+0x388] ;  /* 0x0003880001167983 */ /* 0x000ee40000300800 */
[----:B------:R-:W3:Y:S01]  /*20da0*/  LDL.LU R23, [R1+0x38c] ;  /* 0x00038c0001177983 */ /* 0x000ee20000300800 */
[C---:B--2---:R-:W-:Y:S01]  /*20db0*/  HMMA.16816.F32.BF16 R12, R4.reuse, R26, R12 ;  /* 0x0000001a040c723c */ /* 0x044fe2000004180c */
[----:B---3--:R-:W-:Y:S01]  /*20dc0*/  STL.64 [R1+0x2de0], R22 ;  /* 0x002de01601007387 */ /* 0x008fe20000100a00 */
[----:B------:R0:W-:Y:S03]  /*20dd0*/  STL.64 [R1+0x2dd8], R20 ;  /* 0x002dd81401007387 */ /* 0x0001e60000100a00 */
        /* <DEDUP_REMOVED lines=10> */
[----:B------:R-:W-:Y:S01]  /*20e80*/  STL.64 [R1+0x2d18], R18 ;  /* 0x002d181201007387 */ /* 0x000fe20000100a00 */
[----:B------:R0:W-:Y:S03]  /*20e90*/  STL.64 [R1+0x2d10], R16 ;  /* 0x002d101001007387 */ /* 0x0001e60000100a00 */
[----:B0-----:R-:W3:Y:S01]  /*20ea0*/  LDL.LU R16, [R1+0x1d0] ;  /* 0x0001d00001107983 */ /* 0x001ee20000300800 */
[----:B------:R-:W3:Y:S02]  /*20eb0*/  LDL.LU R17, [R1+0x1d4] ;  /* 0x0001d40001117983 */ /* 0x000ee40000300800 */
[----:B------:R-:W3:Y:S02]  /*20ec0*/  LDL.LU R18, [R1+0x1d8] ;  /* 0x0001d80001127983 */ /* 0x000ee40000300800 */
[----:B------:R-:W3:Y:S01]  /*20ed0*/  LDL.LU R19, [R1+0x1dc] ;  /* 0x0001dc0001137983 */ /* 0x000ee20000300800 */
[----:B------:R-:W-:Y:S01]  /*20ee0*/  STL.64 [R1+0xd00], R12 ;  /* 0x000d000c01007387 */ /* 0x000fe20000100a00 */
[----:B------:R0:W-:Y:S03]  /*20ef0*/  STL.64 [R1+0xd08], R14 ;  /* 0x000d080e01007387 */ /* 0x0001e60000100a00 */
[----:B0-----:R-:W4:Y:S01]  /*20f00*/  LDL.LU.64 R14, [R1+0x2e30] ;  /* 0x002e3000010e7983 */ /* 0x001f220000300a00 */
[----:B------:R0:W-:Y:S02]  /*20f10*/  STL.64 [R1+0x2cf8], R26 ;  /* 0x002cf81a01007387 */ /* 0x0001e40000100a00 */
[----:B------:R-:W2:Y:S02]  /*20f20*/  LDL.LU R24, [R1+0x1a0] ;  /* 0x0001a00001187983 */ /* 0x000ea40000300800 */
[----:B------:R-:W2:Y:S01]  /*20f30*/  LDL.LU R25, [R1+0x1a4] ;  /* 0x0001a40001197983 */ /* 0x000ea20000300800 */
[----:B0-----:R-:W2:Y:S01]  /*20f40*/  LDL.LU R26, [R1+0x1a8] ;  /* 0x0001a800011a7983 */ /* 0x001ea20000300800 */
[----:B------:R-:W2:Y:S01]  /*20f50*/  LDL.LU R27, [R1+0x1ac] ;  /* 0x0001ac00011b7983 */ /* 0x000ea20000300800 */
[C---:B----4-:R-:W-:Y:S02]  /*20f60*/  HMMA.16816.F32.BF16 R12, R4.reuse, R14, R8 ;  /* 0x0000000e040c723c */ /* 0x050fe40000041808 */
[----:B------:R-:W4:Y:S11]  /*20f70*/  LDL.LU.64 R10, [R1+0x2e28] ;  /* 0x002e2800010a7983 */ /* 0x000f360000300a00 */
[----:B------:R-:W-:Y:S10]  /*20f80*/  @!UPT UIADD3 URZ, URZ, URZ, URZ ;  /* 0x0000003f3f3ff290 */ /* 0x000ff4000fffe03f */
[----:B------:R-:W-:Y:S01]  /*20f90*/  STL.64 [R1+0xcf0], R12 ;  /* 0x000cf00c01007387 */ /* 0x000fe20000100a00 */
[----:B------:R0:W-:Y:S03]  /*20fa0*/  STL.64 [R1+0xcf8], R14 ;  /* 0x000cf80e01007387 */ /* 0x0001e60000100a00 */
[----:B0-----:R-:W4:Y:S01]  /*20fb0*/  LDL.LU.64 R14, [R1+0x2e20] ;  /* 0x002e2000010e7983 */ /* 0x001f220000300a00 */
[----:B------:R-:W4:Y:S02]  /*20fc0*/  LDL.LU.64 R12, [R1+0x2e18] ;  /* 0x002e1800010c7983 */ /* 0x000f240000300a00 */
[----:B----4-:R-:W-:Y:S01]  /*20fd0*/  HMMA.16816.F32.BF16 R4, R4, R10, R12 ;  /* 0x0000000a0404723c */ /* 0x010fe2000004180c */
[----:B------:R-:W2:Y:S06]  /*20fe0*/  LDL.LU.64 R14, [R1+0x2e10] ;  /* 0x002e1000010e7983 */ /* 0x000eac0000300a00 */
[----:B------:R-:W-:-:S02]  /*20ff0*/  IMAD.MOV.U32 R13, RZ, RZ, R10 ;  /* 0x000000ffff0d7224 */ /* 0x000fc400078e000a */
[----:B------:R-:W-:Y:S11]  /*21000*/  IMAD.MOV.U32 R12, RZ, RZ, R11 ;  /* 0x000000ffff0c7224 */ /* 0x000ff600078e000b */
[----:B------:R-:W-:Y:S03]  /*21010*/  @!UPT UIADD3 URZ, URZ, URZ, URZ ;  /* 0x0000003f3f3ff290 */ /* 0x000fe6000fffe03f */
[----:B------:R-:W-:Y:S01]  /*21020*/  STL.64 [R1+0xce0], R4 ;  /* 0x000ce00401007387 */ /* 0x000fe20000100a00 */
[----:B------:R0:W-:Y:S02]  /*21030*/  STL.64 [R1+0xce8], R6 ;  /* 0x000ce80601007387 */ /* 0x0001e40000100a00 */
[----:B------:R-:W2:Y:S02]  /*21040*/  LDL.LU.64 R10, [R1+0x2e08] ;  /* 0x002e0800010a7983 */ /* 0x000ea40000300a00 */
[----:B------:R-:W2:Y:S02]  /*21050*/  LDL.LU.64 R8, [R1+0x2e00] ;  /* 0x002e000001087983 */ /* 0x000ea40000300a00 */
[----:B0-----:R-:W-:Y:S02]  /*21060*/  IMAD.MOV.U32 R6, RZ, RZ, R13 ;  /* 0x000000ffff067224 */ /* 0x001fe400078e000d */
[----:B------:R-:W-:-:S05]  /*21070*/  IMAD.MOV.U32 R7, RZ, RZ, R12 ;  /* 0x000000ffff077224 */ /* 0x000fca00078e000c */
[----:B------:R0:W-:Y:S04]  /*21080*/  STL.64 [R1+0x2cd8], R6 ;  /* 0x002cd80601007387 */ /* 0x0001e80000100a00 */
[----:B0-----:R-:W4:Y:S01]  /*21090*/  LDL.64 R6, [R1+0x38] ;  /* 0x0000380001067983 */ /* 0x001f220000100a00 */
[C---:B--2---:R-:W-:Y:S03]  /*210a0*/  HMMA.16816.F32.BF16 R12, R8.reuse, R14, R20 ;  /* 0x0000000e080c723c */ /* 0x044fe60000041814 */
[----:B----4-:R0:W-:Y:S01]  /*210b0*/  STL.64 [R1+0x2cf0], R6 ;  /* 0x002cf00601007387 */ /* 0x0101e20000100a00 */
[----:B------:R-:W2:Y:S02]  /*210c0*/  LDL.LU R4, [R1+0x190] ;  /* 0x0001900001047983 */ /* 0x000ea40000300800 */
[----:B------:R-:W2:Y:S01]  /*210d0*/  LDL.LU R5, [R1+0x194] ;  /* 0x0001940001057983 */ /* 0x000ea20000300800 */
[----:B0-----:R-:W2:Y:S01]  /*210e0*/  LDL.LU R6, [R1+0x198] ;  /* 0x0001980001067983 */ /* 0x001ea20000300800 */
[----:B------:R-:W2:Y:S02]  /*210f0*/  LDL.LU R7, [R1+0x19c] ;  /* 0x00019c0001077983 */ /* 0x000ea40000300800 */
[----:B------:R-:W4:Y:S02]  /*21100*/  LDL.LU.64 R22, [R1+0x2df8] ;  /* 0x002df80001167983 */ /* 0x000f240000300a00 */
[----:B------:R-:W4:Y:S11]  /*21110*/  LDL.LU.64 R20, [R1+0x2df0] ;  /* 0x002df00001147983 */ /* 0x000f360000300a00 */
[----:B------:R-:W-:Y:S01]  /*21120*/  STL.64 [R1+0x7b0], R12 ;  /* 0x0007b00c01007387 */ /* 0x000fe20000100a00 */
[----:B------:R0:W-:Y:S03]  /*21130*/  STL.64 [R1+0x7b8], R14 ;  /* 0x0007b80e01007387 */ /* 0x0001e60000100a00 */
[----:B0-----:R-:W4:Y:S02]  /*21140*/  LDL.LU.64 R14, [R1+0x2de8] ;  /* 0x002de800010e7983 */ /* 0x001f240000300a00 */
[C---:B----4-:R-:W-:Y:S02]  /*21150*/  HMMA.16816.F32.BF16 R12, R8.reuse, R14, R20 ;  /* 0x0000000e080c723c */ /* 0x050fe40000041814 */
[----:B------:R-:W4:Y:S01]  /*21160*/  LDL.LU.64 R22, [R1+0x2de0] ;  /* 0x002de00001167983 */ /* 0x000f220000300a00 */
[----:B------:R-:W4:Y:S11]  /*21170*/  LDL.LU.64 R20, [R1+0x2dd8] ;  /* 0x002dd80001147983 */ /* 0x000f360000300a00 */
[----:B------:R-:W-:Y:S09]  /*21180*/  @!UPT UIADD3 URZ, URZ, URZ, URZ ;  /* 0x0000003f3f3ff290 */ /* 0x000ff2000fffe03f */
        /* <DEDUP_REMOVED lines=52> */
[C---:B----4-:R-:W-:Y:S11]  /*214d0*/  HMMA.16816.F32.BF16 R20, R8.reuse, R14, R20 ;  /* 0x0000000e0814723c */ /* 0x050ff60000041814 */
[----:B------:R-:W-:Y:S11]  /*214e0*/  @!UPT UIADD3 URZ, URZ, URZ, URZ ;  /* 0x0000003f3f3ff290 */ /* 0x000ff6000fffe03f */
[----:B------:R-:W-:Y:S01]  /*214f0*/  @!UPT UIADD3 URZ, URZ, URZ, URZ ;  /* 0x0000003f3f3ff290 */ /* 0x000fe2000fffe03f */
[----:B------:R-:W-:Y:S01]  /*21500*/  STL.64 [R1+0xb90], R20 ;  /* 0x000b901401007387 */ /* 0x000fe20000100a00 */
[----:B------:R0:W-:Y:S03]  /*21510*/  STL.64 [R1+0xb98], R22 ;  /* 0x000b981601007387 */ /* 0x0001e60000100a00 */
[----:B0-----:R-:W3:Y:S01]  /*21520*/  LDL.LU.64 R22, [R1+0x2d20] ;  /* 0x002d200001167983 */ /* 0x001ee20000300a00 */
[----:B------:R0:W-:Y:S03]  /*21530*/  STL.64 [R1+0x2c20], R14 ;  /* 0x002c200e01007387 */ /* 0x0001e60000100a00 */
[----:B0-----:R-:W4:Y:S01]  /*21540*/  LDL.64 R14, [R1+0x118] ;  /* 0x00011800010e7983 */ /* 0x001f220000100a00 */
[C---:B---3--:R-:W-:Y:S03]  /*21550*/  HMMA.16816.F32.BF16 R20, R8.reuse, R22, R16 ;  /* 0x000000160814723c */ /* 0x048fe60000041810 */
[----:B------:R-:W3:Y:S01]  /*21560*/  LDL.LU.64 R18, [R1+0x2d18] ;  /* 0x002d180001127983 */ /* 0x000ee20000300a00 */
[----:B------:R-:W3:Y:S11]  /*21570*/  LDL.LU.64 R16, [R1+0x2d10] ;  /* 0x002d100001107983 */ /* 0x000ef60000300a00 */
[----:B------:R-:W-:Y:S08]  /*21580*/  @!UPT UIADD3 URZ, URZ, URZ, URZ ;  /* 0x0000003f3f3ff290 */ /* 0x000ff0000fffe03f */
[----:B------:R-:W-:Y:S01]  /*21590*/  STL.64 [R1+0xbb0], R20 ;  /* 0x000bb01401007387 */ /* 0x000fe20000100a00 */
[----:B------:R0:W-:Y:S03]  /*215a0*/  STL.64 [R1+0xbb8], R22 ;  /* 0x000bb81601007387 */ /* 0x0001e60000100a00 */
[----:B0-----:R-:W3:Y:S02]  /*215b0*/  LDL.LU.64 R22, [R1+0x2d08] ;  /* 0x002d080001167983 */ /* 0x001ee40000300a00 */
[C---:B---3--:R-:W-:Y:S11]  /*215c0*/  HMMA.16816.F32.BF16 R16, R8.reuse, R22, R16 ;  /* 0x000000160810723c */ /* 0x048ff60000041810 */
[----:B------:R-:W-:Y:S11]  /*215d0*/  @!UPT UIADD3 URZ, URZ, URZ, URZ ;  /* 0x0000003f3f3ff290 */ /* 0x000ff6000fffe03f */
[----:B------:R-:W-:Y:S01]  /*215e0*/  @!UPT UIADD3 URZ, URZ, URZ, URZ ;  /* 0x0000003f3f3ff290 */ /* 0x000fe2000fffe03f */
[----:B------:R-:W-:Y:S01]  /*215f0*/  STL.64 [R1+0xcd0], R16 ;  /* 0x000cd01001007387 */ /* 0x000fe20000100a00 */
[----:B------:R0:W-:Y:S03]  /*21600*/  STL.64 [R1+0xcd8], R18 ;  /* 0x000cd81201007387 */ /* 0x0001e60000100a00 */
[----:B0-----:R-:W3:Y:S01]  /*21610*/  LDL.LU.64 R18, [R1+0x2d00] ;  /* 0x002d000001127983 */ /* 0x001ee20000300a00 */
[----:B------:R0:W-:Y:S02]  /*21620*/  STL.64 [R1+0x2c18], R22 ;  /* 0x002c181601007387 */ /* 0x0001e40000100a00 */
[----:B------:R-:W4:Y:S02]  /*21630*/  LDL.LU R20, [R1+0x470] ;  /* 0x0004700001147983 */ /* 0x000f240000300800 */
[----:B------:R-:W4:Y:S01]  /*21640*/  LDL.LU R21, [R1+0x474] ;  /* 0x0004740001157983 */ /* 0x000f220000300800 */
[----:B0-----:R-:W4:Y:S01]  /*21650*/  LDL.LU R22, [R1+0x478] ;  /* 0x0004780001167983 */ /* 0x001f220000300800 */
[----:B------:R-:W4:Y:S01]  /*21660*/  LDL.LU R23, [R1+0x47c] ;  /* 0x00047c0001177983 */ /* 0x000f220000300800 */
[C---:B---3--:R-:W-:Y:S11]  /*21670*/  HMMA.16816.F32.BF16 R24, R8.reuse, R18, R24 ;  /* 0x000000120818723c */ /* 0x048ff60000041818 */
[----:B------:R-:W-:Y:S11]  /*21680*/  @!UPT UIADD3 URZ, URZ, URZ, URZ ;  /* 0x0000003f3f3ff290 */ /* 0x000ff6000fffe03f */
[----:B------:R-:W-:Y:S01]  /*21690*/  @!UPT UIADD3 URZ, URZ, URZ, URZ ;  /* 0x0000003f3f3ff290 */ /* 0x000fe2000fffe03f */
[----:B------:R-:W-:Y:S01]  /*216a0*/  STL.64 [R1+0xcc0], R24 ;  /* 0x000cc01801007387 */ /* 0x000fe20000100a00 */
[----:B------:R0:W-:Y:S03]  /*216b0*/  STL.64 [R1+0xcc8], R26 ;  /* 0x000cc81a01007387 */ /* 0x0001e60000100a00 */
[----:B0-----:R-:W2:Y:S01]  /*216c0*/  LDL.LU.64 R26, [R1+0x2cf8] ;  /* 0x002cf800011a7983 */ /* 0x001ea20000300a00 */
[----:B------:R0:W-:Y:S02]  /*216d0*/  STL [R1+0x2bf4], R18 ;  /* 0x002bf41201007387 */ /* 0x0001e40000100800 */
[----:B------:R1:W-:Y:S02]  /*216e0*/  STL [R1+0x2bf0], R19 ;  /* 0x002bf01301007387 */ /* 0x0003e40000100800 */
[----:B------:R-:W3:Y:S01]  /*216f0*/  LDL.LU R16, [R1+0x180] ;  /* 0x0001800001107983 */ /* 0x000ee20000300800 */
[----:B------:R-:W3:Y:S04]  /*21700*/  LDL.LU R17, [R1+0x184] ;  /* 0x0001840001117983 */ /* 0x000ee80000300800 */
[----:B0-----:R-:W3:Y:S01]  /*21710*/  LDL.LU R18, [R1+0x188] ;  /* 0x0001880001127983 */ /* 0x001ee20000300800 */
[----:B-1----:R-:W3:Y:S01]  /*21720*/  LDL.LU R19, [R1+0x18c] ;  /* 0x00018c0001137983 */ /* 0x002ee20000300800 */
[----:B--2---:R-:W-:Y:S11]  /*21730*/  HMMA.16816.F32.BF16 R4, R8, R26, R4 ;  /* 0x0000001a0804723c */ /* 0x004ff60000041804 */
[----:B------:R-:W-:Y:S11]  /*21740*/  @!UPT UIADD3 URZ, URZ, URZ, URZ ;  /* 0x0000003f3f3ff290 */ /* 0x000ff6000fffe03f */
[----:B------:R-:W-:Y:S01]  /*21750*/  @!UPT UIADD3 URZ, URZ, URZ, URZ ;  /* 0x0000003f3f3ff290 */ /* 0x000fe2000fffe03f */
[----:B------:R-:W-:Y:S01]  /*21760*/  STL.64 [R1+0xcb0], R4 ;  /* 0x000cb00401007387 */ /* 0x000fe20000100a00 */
[----:B------:R0:W-:Y:S03]  /*21770*/  STL.64 [R1+0xcb8], R6 ;  /* 0x000cb80601007387 */ /* 0x0001e60000100a00 */
[----:B0-----:R-:W3:Y:S01]  /*21780*/  LDL.LU.64 R6, [R1+0x2cf0] ;  /* 0x002cf00001067983 */ /* 0x001ee20000300a00 */
[----:B------:R0:W-:Y:S02]  /*21790*/  STL.64 [R1+0x2bd0], R26 ;  /* 0x002bd01a01007387 */ /* 0x0001e40000100a00 */
[----:B------:R-:W2:Y:S02]  /*217a0*/  LDL.LU R24, [R1+0x130] ;  /* 0x0001300001187983 */ /* 0x000ea40000300800 */
[----:B------:R-:W-:Y:S02]  /*217b0*/  IMAD.MOV.U32 R25, RZ, RZ, R3 ;  /* 0x000000ffff197224 */ /* 0x000fe400078e0003 */
[----:B------:R-:W2:Y:S01]  /*217c0*/  LDL.LU R3, [R1+0x2ce8] ;  /* 0x002ce80001037983 */ /* 0x000ea20000300800 */
[----:B0-----:R-:W-:-:S02]  /*217d0*/  IMAD.MOV.U32 R26, RZ, RZ, R2 ;  /* 0x000000ffff1a7224 */ /* 0x001fc400078e0002 */
[----:B------:R-:W-:Y:S01]  /*217e0*/  IMAD.MOV.U32 R27, RZ, RZ, R0 ;  /* 0x000000ffff1b7224 */ /* 0x000fe200078e0000 */
[----:B------:R-:W2:Y:S01]  /*217f0*/  LDL.LU R2, [R1+0x2ce4] ;  /* 0x002ce40001027983 */ /* 0x000ea20000300800 */
[----:B------:R-:W2:Y:S01]  /*21800*/  LDL.LU R0, [R1+0x2ce0] ;  /* 0x002ce00001007983 */ /* 0x000ea20000300800 */
[C---:B---3--:R-:W-:Y:S11]  /*21810*/  HMMA.16816.F32.BF16 R16, R8.reuse, R6, R16 ;  /* 0x000000060810723c */ /* 0x048ff60000041810 */
[----:B------:R-:W-:Y:S11]  /*21820*/  @!UPT UIADD3 URZ, URZ, URZ, URZ ;  /* 0x0000003f3f3ff290 */ /* 0x000ff6000fffe03f */
[----:B------:R-:W-:Y:S01]  /*21830*/  @!UPT UIADD3 URZ, URZ, URZ, URZ ;  /* 0x0000003f3f3ff290 */ /* 0x000fe2000fffe03f */
[----:B------:R0:W-:Y:S01]  /*21840*/  STL.64 [R1+0xca0], R16 ;  /* 0x000ca01001007387 */ /* 0x0001e20000100a00 */
[----:B------:R-:W-:Y:S02]  /*21850*/  STL.64 [R1+0xca8], R18 ;  /* 0x000ca81201007387 */ /* 0x000fe40000100a00 */
[----:B0-----:R-:W-:Y:S02]  /*21860*/  IMAD.MOV.U32 R17, RZ, RZ, R6 ;  /* 0x000000ffff117224 */ /* 0x001fe400078e0006 */
[----:B------:R-:W-:Y:S02]  /*21870*/  IMAD.MOV.U32 R16, RZ, RZ, R7 ;  /* 0x000000ffff107224 */ /* 0x000fe400078e0007 */
[----:B------:R-:W2:Y:S03]  /*21880*/  LDL.LU.64 R6, [R1+0x2cd8] ;  /* 0x002cd80001067983 */ /* 0x000ea60000300a00 */
[----:B------:R-:W-:Y:S02]  /*21890*/  STL [R1+0x2bfc], R16 ;  /* 0x002bfc1001007387 */ /* 0x000fe40000100800 */
[----:B------:R2:W-:Y:S02]  /*218a0*/  STL [R1+0x2bf8], R17 ;  /* 0x002bf81101007387 */ /* 0x0005e40000100800 */
[----:B--2---:R-:W-:Y:S01]  /*218b0*/  HMMA.16816.F32.BF16 R16, R8, R6, R24 ;  /* 0x000000060810723c */ /* 0x004fe20000041818 */
[----:B------:R-:W4:Y:S04]  /*218c0*/  LDSM.16.MT88.4 R4, [R28+0x12100] ;  /* 0x012100001c04783b */ /* 0x000f280000004200 */
[----:B------:R-:W0:Y:S11]  /*218d0*/  LDSM.16.MT88.4 R8, [R28+0x12180] ;  /* 0x012180001c08783b */ /* 0x000e360000004200 */
[----:B------:R-:W-:Y:S07]  /*218e0*/  @!UPT UIADD3 URZ, URZ, URZ, URZ ;  /* 0x0000003f3f3ff290 */ /* 0x000fee000fffe03f */
[----:B------:R-:W-:Y:S01]  /*218f0*/  STL.64 [R1+0xc90], R16 ;  /* 0x000c901001007387 */ /* 0x000fe20000100a00 */
[----:B------:R4:W-:Y:S02]  /*21900*/  STL.64 [R1+0xc98], R18 ;  /* 0x000c981201007387 */ /* 0x0009e40000100a00 */
[----:B----4-:R-:W-:Y:S01]  /*21910*/  HMMA.16816.F32.BF16 R16, R4, R14, R20 ;  /* 0x0000000e0410723c */ /* 0x010fe20000041814 */
[----:B0-----:R-:W-:Y:S01]  /*21920*/  STL.64 [R1+0x2ba0], R10 ;  /* 0x002ba00a01007387 */ /* 0x001fe20000100a00 */
[----:B------:R-:W-:Y:S05]  /*21930*/  STL.64 [R1+0x2b98], R8 ;  /* 0x002b980801007387 */ /* 0x000fea0000100a00 */
[----:B------:R-:W-:-:S02]  /*21940*/  IMAD.MOV.U32 R20, RZ, RZ, R0 ;  /* 0x000000ffff147224 */ /* 0x000fc400078e0000 */
[----:B------:R-:W-:Y:S02]  /*21950*/  IMAD.MOV.U32 R21, RZ, RZ, R2 ;  /* 0x000000ffff157224 */ /* 0x000fe400078e0002 */
[----:B------:R-:W-:Y:S11]  /*21960*/  IMAD.MOV.U32 R22, RZ, RZ, R3 ;  /* 0x000000ffff167224 */ /* 0x000ff600078e0003 */
[----:B------:R-:W-:Y:S01]  /*21970*/  @!UPT UIADD3 URZ, URZ, URZ, URZ ;  /* 0x0000003f3f3ff290 */ /* 0x000fe2000fffe03f */
[----:B------:R-:W-:Y:S01]  /*21980*/  STL.64 [R1+0x470], R16 ;  /* 0x0004701001007387 */ /* 0x000fe20000100a00 */
[----:B------:R-:W-:Y:S02]  /*21990*/  STL.64 [R1+0x478], R18 ;  /* 0x0004781201007387 */ /* 0x000fe40000100a00 */
[----:B------:R-:W2:Y:S02]  /*219a0*/  LDL.LU R0, [R1+0x2cd4] ;  /* 0x002cd40001007983 */ /* 0x000ea40000300800 */
[----:B------:R-:W3:Y:S01]  /*219b0*/  LDL.LU R2, [R1+0x2cd0] ;  /* 0x002cd00001027983 */ /* 0x000ee20000300800 */
[----:B------:R-:W4:Y:S01]  /*219c0*/  LDL.LU R3, [R1+0x2ccc] ;  /* 0x002ccc0001037983 */ /* 0x000f220000300800 */
[----:B------:R-:W2:Y:S03]  /*219d0*/  LDL.LU R23, [R1+0x32c] ;  /* 0x00032c0001177983 */ /* 0x000ea60000300800 */
[----:B--2---:R3:W-:Y:S01]  /*219e0*/  STL.64 [R1+0x2c30], R22 ;  /* 0x002c301601007387 */ /* 0x0047e20000100a00 */
[----:B------:R0:W-:Y:S02]  /*219f0*/  STL.64 [R1+0x2c28], R20 ;  /* 0x002c281401007387 */ /* 0x0001e40000100a00 */
[----:B---3--:R-:W-:Y:S01]  /*21a00*/  IMAD.MOV.U32 R22, RZ, RZ, R2 ;  /* 0x000000ffff167224 */ /* 0x008fe200078e0002 */
[----:B0-----:R-:W2:Y:S01]  /*21a10*/  LDL.LU R20, [R1+0x330] ;  /* 0x0003300001147983 */ /* 0x001ea20000300800 */
[----:B------:R-:W-:-:S02]  /*21a20*/  IMAD.MOV.U32 R21, RZ, RZ, R0 ;  /* 0x000000ffff157224 */ /* 0x000fc400078e0000 */
[----:B------:R-:W3:Y:S02]  /*21a30*/  LDL.LU R0, [R1+0x2cc8] ;  /* 0x002cc80001007983 */ /* 0x000ee40000300800 */
[----:B------:R-:W2:Y:S02]  /*21a40*/  LDL.LU R2, [R1+0x2cc4] ;  /* 0x002cc40001027983 */ /* 0x000ea40000300800 */
[----:B----4-:R-:W-:Y:S02]  /*21a50*/  IMAD.MOV.U32 R23, RZ, RZ, R3 ;  /* 0x000000ffff177224 */ /* 0x010fe400078e0003 */
[----:B------:R-:W4:Y:S01]  /*21a60*/  LDL.LU R3, [R1+0x2cc0] ;  /* 0x002cc00001037983 */ /* 0x000f220000300800 */
[----:B------:R-:W2:Y:S02]  /*21a70*/  LDL.LU R16, [R1+0x350] ;  /* 0x0003500001107983 */ /* 0x000ea40000300800 */
[----:B------:R-:W2:Y:S02]  /*21a80*/  LDL.LU R17, [R1+0x354] ;  /* 0x0003540001117983 */ /* 0x000ea40000300800 */
[----:B------:R-:W2:Y:S01]  /*21a90*/  LDL.LU R18, [R1+0x358] ;  /* 0x0003580001127983 */ /* 0x000ea20000300800 */
[----:B------:R-:W2:Y:S01]  /*21aa0*/  LDL.LU R19, [R1+0x35c] ;  /* 0x00035c0001137983 */ /* 0x000ea20000300800 */
[----:B------:R-:W2:Y:S02]  /*21ab0*/  LDL.LU R24, [R1+0x3a0] ;  /* 0x0003a00001187983 */ /* 0x000ea40000300800 */
[----:B------:R-:W2:Y:S02]  /*21ac0*/  LDL.LU R25, [R1+0x3a4] ;  /* 0x0003a40001197983 */ /* 0x000ea40000300800 */
[----:B------:R-:W2:Y:S01]  /*21ad0*/  LDL.LU R26, [R1+0x3a8] ;  /* 0x0003a800011a7983 */ /* 0x000ea20000300800 */
[----:B------:R-:W2:Y:S04]  /*21ae0*/  LDL.LU R27, [R1+0x3ac] ;  /* 0x0003ac00011b7983 */ /* 0x000ea80000300800 */
[----:B--2---:R-:W-:Y:S01]  /*21af0*/  STL.64 [R1+0x2c98], R26 ;  /* 0x002c981a01007387 */ /* 0x004fe20000100a00 */
[----:B------:R0:W-:Y:S03]  /*21b00*/  STL.64 [R1+0x2c90], R24 ;  /* 0x002c901801007387 */ /* 0x0001e60000100a00 */
[----:B0-----:R-:W2:Y:S01]  /*21b10*/  LDL.LU R24, [R1+0x3d0] ;  /* 0x0003d00001187983 */ /* 0x001ea20000300800 */
[----:B------:R-:W2:Y:S02]  /*21b20*/  LDL.LU R25, [R1+0x3d4] ;  /* 0x0003d40001197983 */ /* 0x000ea40000300800 */
[----:B------:R-:W2:Y:S02]  /*21b30*/  LDL.LU R26, [R1+0x3d8] ;  /* 0x0003d800011a7983 */ /* 0x000ea40000300800 */
[----:B------:R-:W2:Y:S02]  /*21b40*/  LDL.LU R27, [R1+0x3dc] ;  /* 0x0003dc00011b7983 */ /* 0x000ea40000300800 */
[----:B--2---:R0:W-:Y:S01]  /*21b50*/  STL.64 [R1+0x2cb0], R26 ;  /* 0x002cb01a01007387 */ /* 0x0041e20000100a00 */
[----:B------:R-:W-:Y:S03]  /*21b60*/  STL.64 [R1+0x2ca8], R24 ;  /* 0x002ca81801007387 */ /* 0x000fe60000100a00 */
[----:B0-----:R-:W2:Y:S01]  /*21b70*/  LDL.64 R26, [R1+0x108] ;  /* 0x00010800011a7983 */ /* 0x001ea20000100a00 */
[----:B------:R0:W-:Y:S02]  /*21b80*/  STL.64 [R1+0x2c60], R18 ;  /* 0x002c601201007387 */ /* 0x0001e40000100a00 */
[----:B------:R-:W-:Y:S01]  /*21b90*/  STL.64 [R1+0x2c58], R16 ;  /* 0x002c581001007387 */ /* 0x000fe20000100a00 */
[----:B0-----:R-:W2:Y:S04]  /*21ba0*/  LDL.64 R18, [R1+0xc8] ;  /* 0x0000c80001127983 */ /* 0x001ea80000100a00 */
[----:B--2---:R0:W-:Y:S04]  /*21bb0*/  STL.64 [R1+0x2c70], R18 ;  /* 0x002c701201007387 */ /* 0x0041e80000100a00 */
[----:B0-----:R-:W2:Y:S04]  /*21bc0*/  LDL.64 R18, [R1+0xd8] ;  /* 0x0000d80001127983 */ /* 0x001ea80000100a00 */
[----:B--2---:R0:W-:Y:S04]  /*21bd0*/  STL.64 [R1+0x2c88], R18 ;  /* 0x002c881201007387 */ /* 0x0041e80000100a00 */
[----:B0-----:R-:W2:Y:S04]  /*21be0*/  LDL.64 R18, [R1+0xe8] ;  /* 0x0000e80001127983 */ /* 0x001ea80000100a00 */
[----:B--2---:R0:W-:Y:S04]  /*21bf0*/  STL.64 [R1+0x2ca0], R18 ;  /* 0x002ca01201007387 */ /* 0x0041e80000100a00 */
[----:B0-----:R-:W2:Y:S04]  /*21c00*/  LDL.64 R18, [R1+0xf8] ;  /* 0x0000f80001127983 */ /* 0x001ea80000100a00 */
[----:B--2---:R0:W-:Y:S01]  /*21c10*/  STL.64 [R1+0x2cb8], R18 ;  /* 0x002cb81201007387 */ /* 0x0041e20000100a00 */
[----:B------:R-:W2:Y:S02]  /*21c20*/  LDL.LU R16, [R1+0x3e0] ;  /* 0x0003e00001107983 */ /* 0x000ea40000300800 */
[----:B------:R-:W2:Y:S01]  /*21c30*/  LDL.LU R17, [R1+0x3e4] ;  /* 0x0003e40001117983 */ /* 0x000ea20000300800 */
[----:B0-----:R-:W2:Y:S01]  /*21c40*/  LDL.LU R18, [R1+0x3e8] ;  /* 0x0003e80001127983 */ /* 0x001ea20000300800 */
[----:B------:R-:W2:Y:S02]  /*21c50*/  LDL.LU R19, [R1+0x3ec] ;  /* 0x0003ec0001137983 */ /* 0x000ea40000300800 */
[----:B------:R0:W-:Y:S02]  /*21c60*/  STL.64 [R1+0x2c40], R22 ;  /* 0x002c401601007387 */ /* 0x0001e40000100a00 */
[----:B------:R-:W-:Y:S01]  /*21c70*/  STL.64 [R1+0x2c38], R20 ;  /* 0x002c381401007387 */ /* 0x000fe20000100a00 */
        /* <DEDUP_REMOVED lines=8> */
[----:B------:R-:W-:-:S02]  /*21d00*/  IMAD.MOV.U32 R9, RZ, RZ, R14 ;  /* 0x000000ffff097224 */ /* 0x000fc400078e000e */
[----:B------:R-:W-:Y:S01]  /*21d10*/  IMAD.MOV.U32 R8, RZ, RZ, R15 ;  /* 0x000000ffff087224 */ /* 0x000fe200078e000f */
[----:B------:R-:W-:Y:S01]  /*21d20*/  HMMA.16816.F32.BF16 R16, R4, R26, R16 ;  /* 0x0000001a0410723c */ /* 0x000fe20000041810 */
[----:B--2---:R-:W-:Y:S01]  /*21d30*/  STL.64 [R1+0x2c80], R22 ;  /* 0x002c801601007387 */ /* 0x004fe20000100a00 */
[----:B------:R0:W-:Y:S03]  /*21d40*/  STL.64 [R1+0x2c78], R20 ;  /* 0x002c781401007387 */ /* 0x0001e60000100a00 */
[----:B0-----:R-:W2:Y:S01]  /*21d50*/  LDL.LU R20, [R1+0x370] ;  /* 0x0003700001147983 */ /* 0x001ea20000300800 */
[----:B------:R-:W2:Y:S02]  /*21d60*/  LDL.LU R21, [R1+0x374] ;  /* 0x0003740001157983 */ /* 0x000ea40000300800 */
[----:B------:R-:W2:Y:S02]  /*21d70*/  LDL.LU R22, [R1+0x378] ;  /* 0x0003780001167983 */ /* 0x000ea40000300800 */
[----:B------:R-:W2:Y:S01]  /*21d80*/  LDL.LU R23, [R1+0x37c] ;  /* 0x00037c0001177983 */ /* 0x000ea20000300800 */
[----:B------:R-:W2:Y:S04]  /*21d90*/  LDL.64 R14, [R1+0x98] ;  /* 0x00009800010e7983 */ /* 0x000ea80000100a00 */
[----:B--2---:R0:W-:Y:S01]  /*21da0*/  STL.64 [R1+0x2c48], R14 ;  /* 0x002c480e01007387 */ /* 0x0041e20000100a00 */
[----:B------:R-:W2:Y:S02]  /*21db0*/  LDL.LU R12, [R1+0x340] ;  /* 0x00034000010c7983 */ /* 0x000ea40000300800 */
[----:B------:R-:W-:Y:S05]  /*21dc0*/  STL [R1+0x2c00], R9 ;  /* 0x002c000901007387 */ /* 0x000fea0000100800 */
[----:B------:R-:W-:Y:S01]  /*21dd0*/  STL.64 [R1+0x3f0], R16 ;  /* 0x0003f01001007387 */ /* 0x000fe20000100a00 */
[----:B------:R1:W-:Y:S01]  /*21de0*/  STL.64 [R1+0x3f8], R18 ;  /* 0x0003f81201007387 */ /* 0x0003e20000100a00 */
[----:B0-----:R-:W-:-:S02]  /*21df0*/  IMAD.MOV.U32 R14, RZ, RZ, R2 ;  /* 0x000000ffff0e7224 */ /* 0x001fc400078e0002 */
[----:B---3--:R-:W-:Y:S02]  /*21e00*/  IMAD.MOV.U32 R15, RZ, RZ, R0 ;  /* 0x000000ffff0f7224 */ /* 0x008fe400078e0000 */
[----:B------:R-:W-:Y:S02]  /*21e10*/  IMAD.MOV.U32 R2, RZ, RZ, R26 ;  /* 0x000000ffff027224 */ /* 0x000fe400078e001a */
[----:B------:R-:W-:Y:S01]  /*21e20*/  IMAD.MOV.U32 R0, RZ, RZ, R27 ;  /* 0x000000ffff007224 */ /* 0x000fe200078e001b */
[----:B-1----:R-:W3:Y:S01]  /*21e30*/  LDL.LU.64 R18, [R1+0x2cb8] ;  /* 0x002cb80001127983 */ /* 0x002ee20000300a00 */
[----:B------:R-:W3:Y:S02]  /*21e40*/  LDL.LU.64 R26, [R1+0x2cb0] ;  /* 0x002cb000011a7983 */ /* 0x000ee40000300a00 */
[----:B------:R-:W3:Y:S02]  /*21e50*/  LDL.LU.64 R24, [R1+0x2ca8] ;  /* 0x002ca80001187983 */ /* 0x000ee40000300a00 */
[----:B----4-:R-:W-:Y:S01]  /*21e60*/  IMAD.MOV.U32 R13, RZ, RZ, R3 ;  /* 0x000000ffff0d7224 */ /* 0x010fe200078e0003 */
[----:B---3--:R-:W-:Y:S01]  /*21e70*/  HMMA.16816.F32.BF16 R24, R4, R18, R24 ;  /* 0x000000120418723c */ /* 0x008fe20000041818 */
[----:B------:R-:W-:-:S02]  /*21e80*/  IMAD.MOV.U32 R11, RZ, RZ, R18 ;  /* 0x000000ffff0b7224 */ /* 0x000fc400078e0012 */
[----:B------:R-:W-:Y:S02]  /*21e90*/  IMAD.MOV.U32 R10, RZ, RZ, R19 ;  /* 0x000000ffff0a7224 */ /* 0x000fe400078e0013 */
[----:B------:R-:W3:Y:S11]  /*21ea0*/  LDL.LU.64 R18, [R1+0x2ca0] ;  /* 0x002ca00001127983 */ /* 0x000ef60000300a00 */
[----:B------:R-:W-:Y:S07]  /*21eb0*/  @!UPT UIADD3 URZ, URZ, URZ, URZ ;  /* 0x0000003f3f3ff290 */ /* 0x000fee000fffe03f */
[----:B------:R-:W-:Y:S01]  /*21ec0*/  STL.64 [R1+0x3d0], R24 ;  /* 0x0003d01801007387 */ /* 0x000fe20000100a00 */
[----:B------:R0:W-:Y:S02]  /*21ed0*/  STL [R1+0x3d8], R26 ;  /* 0x0003d81a01007387 */ /* 0x0001e40000100800 */
[----:B------:R-:W-:Y:S02]  /*21ee0*/  IMAD.MOV.U32 R3, RZ, RZ, R27 ;  /* 0x000000ffff037224 */ /* 0x000fe400078e001b */
[----:B0-----:R-:W4:Y:S01]  /*21ef0*/  LDL.LU.64 R26, [R1+0x2c98] ;  /* 0x002c9800011a7983 */ /* 0x001f220000300a00 */
[----:B------:R-:W4:Y:S02]  /*21f00*/  LDL.LU.64 R24, [R1+0x2c90] ;  /* 0x002c900001187983 */ /* 0x000f240000300a00 */
[----:B------:R3:W-:Y:S02]  /*21f10*/  STL [R1+0x24b8], R3 ;  /* 0x0024b80301007387 */ /* 0x0007e40000100800 */
[----:B---3--:R-:W-:Y:S01]  /*21f20*/  IMAD.MOV.U32 R3, RZ, RZ, R19 ;  /* 0x000000ffff037224 */ /* 0x008fe200078e0013 */
[C---:B----4-:R-:W-:Y:S11]  /*21f30*/  HMMA.16816.F32.BF16 R24, R4.reuse, R18, R24 ;  /* 0x000000120418723c */ /* 0x050ff60000041818 */
[----:B------:R-:W-:Y:S11]  /*21f40*/  @!UPT UIADD3 URZ, URZ, URZ, URZ ;  /* 0x0000003f3f3ff290 */ /* 0x000ff6000fffe03f */
[----:B------:R-:W-:Y:S01]  /*21f50*/  @!UPT UIADD3 URZ, URZ, URZ, URZ ;  /* 0x0000003f3f3ff290 */ /* 0x000fe2000fffe03f */
[----:B------:R0:W-:Y:S01]  /*21f60*/  STL.64 [R1+0x5d0], R24 ;  /* 0x0005d01801007387 */ /* 0x0001e20000100a00 */
[----:B------:R1:W-:Y:S02]  /*21f70*/  STL.64 [R1+0x5d8], R26 ;  /* 0x0005d81a01007387 */ /* 0x0003e40000100a00 */
[----:B0-----:R-:W-:Y:S02]  /*21f80*/  IMAD.MOV.U32 R24, RZ, RZ, R18 ;  /* 0x000000ffff187224 */ /* 0x001fe400078e0012 */
[----:B------:R-:W3:Y:S02]  /*21f90*/  LDL.LU.64 R18, [R1+0x2c88] ;  /* 0x002c880001127983 */ /* 0x000ee40000300a00 */
[C---:B---3--:R-:W-:Y:S01]  /*21fa0*/  HMMA.16816.F32.BF16 R20, R4.reuse, R18, R20 ;  /* 0x000000120414723c */ /* 0x048fe20000041814 */
[----:B-1----:R-:W-:Y:S02]  /*21fb0*/  IMAD.MOV.U32 R26, RZ, RZ, R18 ;  /* 0x000000ffff1a7224 */ /* 0x002fe400078e0012 */
[----:B------:R-:W-:Y:S11]  /*21fc0*/  IMAD.MOV.U32 R25, RZ, RZ, R19 ;  /* 0x000000ffff197224 */ /* 0x000ff600078e0013 */
[----:B------:R-:W-:Y:S09]  /*21fd0*/  @!UPT UIADD3 URZ, URZ, URZ, URZ ;  /* 0x0000003f3f3ff290 */ /* 0x000ff2000fffe03f */
[----:B------:R-:W-:Y:S01]  /*21fe0*/  STL.64 [R1+0x930], R20 ;  /* 0x0009301401007387 */ /* 0x000fe20000100a00 */
[----:B------:R0:W-:Y:S03]  /*21ff0*/  STL.64 [R1+0x938], R22 ;  /* 0x0009381601007387 */ /* 0x0001e60000100a00 */
[----:B0-----:R-:W3:Y:S01]  /*22000*/  LDL.LU.64 R22, [R1+0x2c80] ;  /* 0x002c800001167983 */ /* 0x001ee20000300a00 */
[----:B------:R-:W3:Y:S02]  /*22010*/  LDL.LU.64 R20, [R1+0x2c78] ;  /* 0x002c780001147983 */ /* 0x000ee40000300a00 */
[----:B------:R-:W3:Y:S02]  /*22020*/  LDL.LU.64 R18, [R1+0x2c70] ;  /* 0x002c700001127983 */ /* 0x000ee40000300a00 */
[----:B---3--:R-:W-:Y:S01]  /*22030*/  HMMA.16816.F32.BF16 R20, R4, R18, R20 ;  /* 0x000000120414723c */ /* 0x008fe20000041814 */
[----:B------:R-:W-:-:S02]  /*22040*/  IMAD.MOV.U32 R29, RZ, RZ, R18 ;  /* 0x000000ffff1d7224 */ /* 0x000fc400078e0012 */
[----:B------:R-:W-:Y:S11]  /*22050*/  IMAD.MOV.U32 R27, RZ, RZ, R19 ;  /* 0x000000ffff1b7224 */ /* 0x000ff600078e0013 */
[----:B------:R-:W-:Y:S09]  /*22060*/  @!UPT UIADD3 URZ, URZ, URZ, URZ ;  /* 0x0000003f3f3ff290 */ /* 0x000ff2000fffe03f */
[----:B------:R-:W-:Y:S01]  /*22070*/  STL.64 [R1+0x950], R20 ;  /* 0x0009501401007387 */ /* 0x000fe20000100a00 */
[----:B------:R0:W-:Y:S03]  /*22080*/  STL.64 [R1+0x958], R22 ;  /* 0x0009581601007387 */ /* 0x0001e60000100a00 */
[----:B0-----:R-:W3:Y:S01]  /*22090*/  LDL.LU.64 R22, [R1+0x2c68] ;  /* 0x002c680001167983 */ /* 0x001ee20000300a00 */
[----:B------:R-:W3:Y:S02]  /*220a0*/  LDL.LU.64 R18, [R1+0x2c60] ;  /* 0x002c600001127983 */ /* 0x000ee40000300a00 */
[----:B------:R-:W3:Y:S02]  /*220b0*/  LDL.LU.64 R16, [R1+0x2c58] ;  /* 0x002c580001107983 */ /* 0x000ee40000300a00 */
[----:B------:R-:W-:Y:S01]  /*220c0*/  STL.64 [R1+0x2c10], R26 ;  /* 0x002c101a01007387 */ /* 0x000fe20000100a00 */
[----:B------:R0:W-:Y:S04]  /*220d0*/  STL.64 [R1+0x2c08], R24 ;  /* 0x002c081801007387 */ /* 0x0001e80000100a00 */
[----:B0-----:R-:W4:Y:S01]  /*220e0*/  LDL.LU R24, [R1+0x310] ;  /* 0x0003100001187983 */ /* 0x001f220000300800 */
[----:B------:R-:W4:Y:S02]  /*220f0*/  LDL.LU R25, [R1+0x314] ;  /* 0x0003140001197983 */ /* 0x000f240000300800 */
[----:B------:R-:W4:Y:S02]  /*22100*/  LDL.LU R26, [R1+0x318] ;  /* 0x00031800011a7983 */ /* 0x000f240000300800 */
[----:B------:R-:W4:Y:S01]  /*22110*/  LDL.LU R27, [R1+0x31c] ;  /* 0x00031c00011b7983 */ /* 0x000f220000300800 */
[C---:B---3--:R-:W-:Y:S01]  /*22120*/  HMMA.16816.F32.BF16 R16, R4.reuse, R22, R16 ;  /* 0x000000160410723c */ /* 0x048fe20000041810 */
[----:B------:R-:W-:Y:S11]  /*22130*/  IMAD.MOV.U32 R28, RZ, RZ, R23 ;  /* 0x000000ffff1c7224 */ /* 0x000ff600078e0017 */
[----:B------:R-:W-:Y:S11]  /*22140*/  @!UPT UIADD3 URZ, URZ, URZ, URZ ;  /* 0x0000003f3f3ff290 */ /* 0x000ff6000fffe03f */
[----:B------:R-:W-:Y:S01]  /*22150*/  STL.64 [R1+0x9d0], R16 ;  /* 0x0009d01001007387 */ /* 0x000fe20000100a00 */
[----:B------:R0:W-:Y:S02]  /*22160*/  STL.64 [R1+0x9d8], R18 ;  /* 0x0009d81201007387 */ /* 0x0001e40000100a00 */
[----:B0-----:R-:W-:Y:S02]  /*22170*/  IMAD.MOV.U32 R19, RZ, RZ, R22 ;  /* 0x000000ffff137224 */ /* 0x001fe400078e0016 */
[----:B------:R-:W2:Y:S02]  /*22180*/  LDL.LU.64 R22, [R1+0x2c50] ;  /* 0x002c500001167983 */ /* 0x000ea40000300a00 */
[C---:B--2---:R-:W-:Y:S01]  /*22190*/  HMMA.16816.F32.BF16 R12, R4.reuse, R22, R12 ;  /* 0x00000016040c723c */ /* 0x044fe2000004180c */
[----:B------:R-:W-:Y:S02]  /*221a0*/  IMAD.MOV.U32 R17, RZ, RZ, R22 ;  /* 0x000000ffff117224 */ /* 0x000fe400078e0016 */
        /* <DEDUP_REMOVED lines=22> */
[----:B------:R-:W3:Y:S02]  /*22310*/  LDL.LU R12, [R1] ;  /* 0x00000000010c7983 */ /* 0x000ee40000300800 */
[----:B------:R-:W-:Y:S02]  /*22320*/  IMAD.MOV.U32 R21, RZ, RZ, R14 ;  /* 0x000000ffff157224 */ /* 0x000fe400078e000e */
[----:B------:R-:W3:Y:S02]  /*22330*/  LDL.LU R13, [R1+0x4] ;  /* 0x00000400010d7983 */ /* 0x000ee40000300800 */
[----:B------:R-:W-:Y:S01]  /*22340*/  IMAD.MOV.U32 R20, RZ, RZ, R15 ;  /* 0x000000ffff147224 */ /* 0x000fe200078e000f */
[----:B------:R-:W2:Y:S01]  /*22350*/  LDL.LU R14, [R1+0x8] ;  /* 0x00000800010e7983 */ /* 0x000ea20000300800 */
[----:B------:R-:W2:Y:S03]  /*22360*/  LDL.LU R15, [R1+0xc] ;  /* 0x00000c00010f7983 */ /* 0x000ea60000300800 */
[----:B--2---:R-:W-:Y:S01]  /*22370*/  STL.64 [R1+0x2a90], R14 ;  /* 0x002a900e01007387 */ /* 0x004fe20000100a00 */
[----:B---3--:R0:W-:Y:S03]  /*22380*/  STL.64 [R1+0x2a88], R12 ;  /* 0x002a880c01007387 */ /* 0x0081e60000100a00 */
[----:B0-----:R-:W2:Y:S01]  /*22390*/  LDL.LU R12, [R1+0x10] ;  /* 0x00001000010c7983 */ /* 0x001ea20000300800 */
[----:B------:R-:W2:Y:S02]  /*223a0*/  LDL.LU R13, [R1+0x14] ;  /* 0x00001400010d7983 */ /* 0x000ea40000300800 */
[----:B------:R-:W3:Y:S02]  /*223b0*/  LDL.LU R14, [R1+0x18] ;  /* 0x00001800010e7983 */ /* 0x000ee40000300800 */
[----:B------:R-:W3:Y:S02]  /*223c0*/  LDL.LU R15, [R1+0x1c] ;  /* 0x00001c00010f7983 */ /* 0x000ee40000300800 */
[----:B---3--:R0:W-:Y:S01]  /*223d0*/  STL.64 [R1+0x2aa0], R14 ;  /* 0x002aa00e01007387 */ /* 0x0081e20000100a00 */
[----:B--2---:R-:W-:Y:S03]  /*223e0*/  STL.64 [R1+0x2a98], R12 ;  /* 0x002a980c01007387 */ /* 0x004fe60000100a00 */
[----:B0-----:R-:W4:Y:S04]  /*223f0*/  LDL R14, [R1+0x78] ;  /* 0x00007800010e7983 */ /* 0x001f280000100800 */
[----:B------:R-:W4:Y:S02]  /*22400*/  LDL R15, [R1+0x7c] ;  /* 0x00007c00010f7983 */ /* 0x000f240000100800 */
[C---:B----4-:R-:W-:Y:S11]  /*22410*/  HMMA.16816.F32.BF16 R24, R4.reuse, R14, R24 ;  /* 0x0000000e0418723c */ /* 0x050ff60000041818 */
[----:B------:R-:W-:Y:S11]  /*22420*/  @!UPT UIADD3 URZ, URZ, URZ, URZ ;  /* 0x0000003f3f3ff290 */ /* 0x000ff6000fffe03f */
[----:B------:R-:W-:Y:S01]  /*22430*/  @!UPT UIADD3 URZ, URZ, URZ, URZ ;  /* 0x0000003f3f3ff290 */ /* 0x000fe2000fffe03f */
[----:B------:R-:W-:Y:S01]  /*22440*/  STL.64 [R1+0xb60], R24 ;  /* 0x000b601801007387 */ /* 0x000fe20000100a00 */
[----:B------:R0:W-:Y:S03]  /*22450*/  STL.64 [R1+0xb68], R26 ;  /* 0x000b681a01007387 */ /* 0x0001e60000100a00 */
[----:B0-----:R-:W2:Y:S01]  /*22460*/  LDL.LU.64 R26, [R1+0x2c10] ;  /* 0x002c1000011a7983 */ /* 0x001ea20000300a00 */
[----:B------:R-:W3:Y:S02]  /*22470*/  LDL.LU.64 R24, [R1+0x2c08] ;  /* 0x002c080001187983 */ /* 0x000ee40000300a00 */
[----:B------:R0:W-:Y:S02]  /*22480*/  STL.64 [R1+0x2ab0], R14 ;  /* 0x002ab00e01007387 */ /* 0x0001e40000100a00 */
[----:B------:R-:W4:Y:S01]  /*22490*/  LDL.LU R12, [R1+0x170] ;  /* 0x00017000010c7983 */ /* 0x000f220000300800 */
[----:B------:R-:W4:Y:S04]  /*224a0*/  LDL.LU R13, [R1+0x174] ;  /* 0x00017400010d7983 */ /* 0x000f280000300800 */
[----:B0-----:R-:W4:Y:S01]  /*224b0*/  LDL.LU R14, [R1+0x178] ;  /* 0x00017800010e7983 */ /* 0x001f220000300800 */
[----:B------:R-:W4:Y:S02]  /*224c0*/  LDL.LU R15, [R1+0x17c] ;  /* 0x00017c00010f7983 */ /* 0x000f240000300800 */
[----:B----4-:R-:W-:Y:S11]  /*224d0*/  HMMA.16816.F32.BF16 R12, R4, R22, R12 ;  /* 0x00000016040c723c */ /* 0x010ff6000004180c */
        /* <DEDUP_REMOVED lines=8> */
[----:B------:R-:W4:Y:S02]  /*22560*/  LDL.LU R20, [R1+0x480] ;  /* 0x0004800001147983 */ /* 0x000f240000300800 */
[----:B------:R-:W4:Y:S01]  /*22570*/  LDL.LU R21, [R1+0x484] ;  /* 0x0004840001157983 */ /* 0x000f220000300800 */
[----:B0-----:R-:W2:Y:S01]  /*22580*/  LDL.LU R22, [R1+0x488] ;  /* 0x0004880001167983 */ /* 0x001ea20000300800 */
[----:B------:R-:W2:Y:S02]  /*22590*/  LDL.LU R23, [R1+0x48c] ;  /* 0x00048c0001177983 */ /* 0x000ea40000300800 */
[----:B------:R-:W-:Y:S02]  /*225a0*/  IMAD.MOV.U32 R14, RZ, RZ, R9 ;  /* 0x000000ffff0e7224 */ /* 0x000fe400078e0009 */
[----:B------:R-:W-:Y:S01]  /*225b0*/  IMAD.MOV.U32 R15, RZ, RZ, R16 ;  /* 0x000000ffff0f7224 */ /* 0x000fe200078e0010 */
[----:B------:R-:W3:Y:S01]  /*225c0*/  LDL.LU R9, [R1+0x2c00] ;  /* 0x002c000001097983 */ /* 0x000ee20000300800 */
[----:B------:R-:W3:Y:S03]  /*225d0*/  LDL.LU R16, [R1+0x2bfc] ;  /* 0x002bfc0001107983 */ /* 0x000ee60000300800 */
[----:B------:R0:W-:Y:S02]  /*225e0*/  STL.64 [R1+0x2ae0], R14 ;  /* 0x002ae00e01007387 */ /* 0x0001e40000100a00 */
[----:B0-----:R-:W-:-:S02]  /*225f0*/  IMAD.MOV.U32 R14, RZ, RZ, R17 ;  /* 0x000000ffff0e7224 */ /* 0x001fc400078e0011 */
[----:B------:R-:W-:Y:S01]  /*22600*/  IMAD.MOV.U32 R15, RZ, RZ, R18 ;  /* 0x000000ffff0f7224 */ /* 0x000fe200078e0012 */
[----:B------:R-:W3:Y:S01]  /*22610*/  LDL.LU R17, [R1+0x2bf8] ;  /* 0x002bf80001117983 */ /* 0x000ee20000300800 */
[----:B------:R-:W3:Y:S03]  /*22620*/  LDL.LU R18, [R1+0x2bf4] ;  /* 0x002bf40001127983 */ /* 0x000ee60000300800 */
[----:B------:R-:W-:Y:S04]  /*22630*/  STL.64 [R1+0x2af8], R14 ;  /* 0x002af80e01007387 */ /* 0x000fe80000100a00 */
[----:B--2---:R-:W-:Y:S01]  /*22640*/  STL.64 [R1+0x2ac0], R22 ;  /* 0x002ac01601007387 */ /* 0x004fe20000100a00 */
[----:B----4-:R0:W-:Y:S03]  /*22650*/  STL.64 [R1+0x2ab8], R20 ;  /* 0x002ab81401007387 */ /* 0x0101e60000100a00 */
[----:B0-----:R-:W2:Y:S01]  /*22660*/  LDL.LU R20, [R1+0x490] ;  /* 0x0004900001147983 */ /* 0x001ea20000300800 */
[----:B------:R-:W2:Y:S02]  /*22670*/  LDL.LU R21, [R1+0x494] ;  /* 0x0004940001157983 */ /* 0x000ea40000300800 */
[----:B------:R-:W4:Y:S02]  /*22680*/  LDL.LU R22, [R1+0x498] ;  /* 0x0004980001167983 */ /* 0x000f240000300800 */
[----:B------:R-:W4:Y:S02]  /*22690*/  LDL.LU R23, [R1+0x49c] ;  /* 0x00049c0001177983 */ /* 0x000f240000300800 */
[----:B------:R-:W-:-:S02]  /*226a0*/  IMAD.MOV.U32 R14, RZ, RZ, R19 ;  /* 0x000000ffff0e7224 */ /* 0x000fc400078e0013 */
[----:B------:R-:W-:Y:S01]  /*226b0*/  IMAD.MOV.U32 R15, RZ, RZ, R28 ;  /* 0x000000ffff0f7224 */ /* 0x000fe200078e001c */
[----:B------:R-:W3:Y:S01]  /*226c0*/  LDL.LU R19, [R1+0x2bf0] ;  /* 0x002bf00001137983 */ /* 0x000ee20000300800 */
[----:B------:R-:W3:Y:S03]  /*226d0*/  LDL.LU R28, [R1+0x2bec] ;  /* 0x002bec00011c7983 */ /* 0x000ee60000300800 */
[----:B------:R-:W-:Y:S04]  /*226e0*/  STL.64 [R1+0x2b10], R14 ;  /* 0x002b100e01007387 */ /* 0x000fe80000100a00 */
[----:B----4-:R-:W-:Y:S01]  /*226f0*/  STL.64 [R1+0x2ad8], R22 ;  /* 0x002ad81601007387 */ /* 0x010fe20000100a00 */
[----:B--2---:R0:W-:Y:S03]  /*22700*/  STL.64 [R1+0x2ad0], R20 ;  /* 0x002ad01401007387 */ /* 0x0041e60000100a00 */
[----:B0-----:R-:W2:Y:S01]  /*22710*/  LDL.LU R20, [R1+0x4a0] ;  /* 0x0004a00001147983 */ /* 0x001ea20000300800 */
[----:B------:R-:W2:Y:S02]  /*22720*/  LDL.LU R21, [R1+0x4a4] ;  /* 0x0004a40001157983 */ /* 0x000ea40000300800 */
[----:B------:R-:W4:Y:S02]  /*22730*/  LDL.LU R22, [R1+0x4a8] ;  /* 0x0004a80001167983 */ /* 0x000f240000300800 */
[----:B------:R-:W4:Y:S02]  /*22740*/  LDL.LU R23, [R1+0x4ac] ;  /* 0x0004ac0001177983 */ /* 0x000f240000300800 */
[----:B------:R-:W-:-:S02]  /*22750*/  IMAD.MOV.U32 R14, RZ, RZ, R29 ;  /* 0x000000ffff0e7224 */ /* 0x000fc400078e001d */
[----:B------:R-:W-:-:S05]  /*22760*/  IMAD.MOV.U32 R15, RZ, RZ, R27 ;  /* 0x000000ffff0f7224 */ /* 0x000fca00078e001b */
[----:B------:R0:W-:Y:S02]  /*22770*/  STL.64 [R1+0x2b28], R14 ;  /* 0x002b280e01007387 */ /* 0x0001e40000100a00 */
[----:B0-----:R-:W-:Y:S02]  /*22780*/  IMAD.MOV.U32 R14, RZ, RZ, R26 ;  /* 0x000000ffff0e7224 */ /* 0x001fe400078e001a */
[----:B---3--:R-:W-:-:S05]  /*22790*/  IMAD.MOV.U32 R15, RZ, RZ, R25 ;  /* 0x000000ffff0f7224 */ /* 0x008fca00078e0019 */
[----:B------:R-:W-:Y:S04]  /*227a0*/  STL.64 [R1+0x2b40], R14 ;  /* 0x002b400e01007387 */ /* 0x000fe80000100a00 */
[----:B----4-:R-:W-:Y:S01]  /*227b0*/  STL.64 [R1+0x2af0], R22 ;  /* 0x002af01601007387 */ /* 0x010fe20000100a00 */
[----:B--2---:R0:W-:Y:S03]  /*227c0*/  STL.64 [R1+0x2ae8], R20 ;  /* 0x002ae81401007387 */ /* 0x0041e60000100a00 */
[----:B0-----:R-:W2:Y:S01]  /*227d0*/  LDL.LU R20, [R1+0x4b0] ;  /* 0x0004b00001147983 */ /* 0x001ea20000300800 */
[----:B------:R-:W2:Y:S02]  /*227e0*/  LDL.LU R21, [R1+0x4b4] ;  /* 0x0004b40001157983 */ /* 0x000ea40000300800 */
[----:B------:R-:W3:Y:S02]  /*227f0*/  LDL.LU R22, [R1+0x4b8] ;  /* 0x0004b80001167983 */ /* 0x000ee40000300800 */
[----:B------:R-:W3:Y:S02]  /*22800*/  LDL.LU R23, [R1+0x4bc] ;  /* 0x0004bc0001177983 */ /* 0x000ee40000300800 */
[----:B------:R-:W-:-:S02]  /*22810*/  IMAD.MOV.U32 R14, RZ, RZ, R24 ;  /* 0x000000ffff0e7224 */ /* 0x000fc400078e0018 */
[----:B------:R-:W-:-:S05]  /*22820*/  IMAD.MOV.U32 R15, RZ, RZ, R3 ;  /* 0x000000ffff0f7224 */ /* 0x000fca00078e0003 */
[----:B------:R0:W-:Y:S02]  /*22830*/  STL.64 [R1+0x2b58], R14 ;  /* 0x002b580e01007387 */ /* 0x0001e40000100a00 */
[----:B0-----:R-:W-:Y:S02]  /*22840*/  IMAD.MOV.U32 R14, RZ, RZ, R11 ;  /* 0x000000ffff0e7224 */ /* 0x001fe400078e000b */
[----:B------:R-:W-:-:S05]  /*22850*/  IMAD.MOV.U32 R15, RZ, RZ, R10 ;  /* 0x000000ffff0f7224 */ /* 0x000fca00078e000a */
[----:B------:R-:W-:Y:S04]  /*22860*/  STL.64 [R1+0x2b70], R14 ;  /* 0x002b700e01007387 */ /* 0x000fe80000100a00 */
[----:B---3--:R-:W-:Y:S01]  /*22870*/  STL.64 [R1+0x2b08], R22 ;  /* 0x002b081601007387 */ /* 0x008fe20000100a00 */
[----:B--2---:R0:W-:Y:S03]  /*22880*/  STL.64 [R1+0x2b00], R20 ;  /* 0x002b001401007387 */ /* 0x0041e60000100a00 */
[----:B0-----:R-:W2:Y:S01]  /*22890*/  LDL.LU R20, [R1+0x4c0] ;  /* 0x0004c00001147983 */ /* 0x001ea20000300800 */
[----:B------:R-:W2:Y:S02]  /*228a0*/  LDL.LU R21, [R1+0x4c4] ;  /* 0x0004c40001157983 */ /* 0x000ea40000300800 */
[----:B------:R-:W3:Y:S02]  /*228b0*/  LDL.LU R22, [R1+0x4c8] ;  /* 0x0004c80001167983 */ /* 0x000ee40000300800 */
[----:B------:R-:W3:Y:S01]  /*228c0*/  LDL.LU R23, [R1+0x4cc] ;  /* 0x0004cc0001177983 */ /* 0x000ee20000300800 */
[----:B------:R-:W4:Y:S01]  /*228d0*/  LDL.LU R12, [R1+0x440] ;  /* 0x00044000010c7983 */ /* 0x000f220000300800 */
[----:B------:R-:W4:Y:S02]  /*228e0*/  LDL.LU R13, [R1+0x444] ;  /* 0x00044400010d7983 */ /* 0x000f240000300800 */
[----:B------:R-:W2:Y:S02]  /*228f0*/  LDL.LU R14, [R1+0x448] ;  /* 0x00044800010e7983 */ /* 0x000ea40000300800 */
[----:B------:R-:W2:Y:S02]  /*22900*/  LDL.LU R15, [R1+0x44c] ;  /* 0x00044c00010f7983 */ /* 0x000ea40000300800 */
[----:B--2---:R0:W-:Y:S01]  /*22910*/  STL.64 [R1+0x2b80], R14 ;  /* 0x002b800e01007387 */ /* 0x0041e20000100a00 */
[----:B----4-:R1:W-:Y:S02]  /*22920*/  STL.64 [R1+0x2b78], R12 ;  /* 0x002b780c01007387 */ /* 0x0103e40000100a00 */
[----:B0-----:R-:W-:-:S02]  /*22930*/  IMAD.MOV.U32 R14, RZ, RZ, R9 ;  /* 0x000000ffff0e7224 */ /* 0x001fc400078e0009 */
[----:B------:R-:W-:-:S05]  /*22940*/  IMAD.MOV.U32 R15, RZ, RZ, R8 ;  /* 0x000000ffff0f7224 */ /* 0x000fca00078e0008 */
[----:B------:R0:W-:Y:S01]  /*22950*/  STL.64 [R1+0x2ba8], R14 ;  /* 0x002ba80e01007387 */ /* 0x0001e20000100a00 */
[----:B-1----:R-:W2:Y:S02]  /*22960*/  LDL.LU R12, [R1+0x120] ;  /* 0x00012000010c7983 */ /* 0x002ea40000300800 */
[----:B------:R-:W2:Y:S01]  /*22970*/  LDL.LU R13, [R1+0x124] ;  /* 0x00012400010d7983 */ /* 0x000ea20000300800 */
[----:B0-----:R-:W4:Y:S01]  /*22980*/  LDL.LU R14, [R1+0x128] ;  /* 0x00012800010e7983 */ /* 0x001f220000300800 */
[----:B------:R-:W4:Y:S03]  /*22990*/  LDL.LU R15, [R1+0x12c] ;  /* 0x00012c00010f7983 */ /* 0x000f260000300800 */
[----:B----4-:R0:W-:Y:S01]  /*229a0*/  STL.64 [R1+0x2bb8], R14 ;  /* 0x002bb80e01007387 */ /* 0x0101e20000100a00 */
[----:B--2---:R-:W-:Y:S02]  /*229b0*/  STL.64 [R1+0x2bb0], R12 ;  /* 0x002bb00c01007387 */ /* 0x004fe40000100a00 */
[----:B0-----:R-:W-:-:S02]  /*229c0*/  IMAD.MOV.U32 R14, RZ, RZ, R17 ;  /* 0x000000ffff0e7224 */ /* 0x001fc400078e0011 */
[----:B------:R-:W-:-:S05]  /*229d0*/  IMAD.MOV.U32 R15, RZ, RZ, R16 ;  /* 0x000000ffff0f7224 */ /* 0x000fca00078e0010 */
[----:B------:R-:W-:Y:S01]  /*229e0*/  STL.64 [R1+0x2bc8], R14 ;  /* 0x002bc80e01007387 */ /* 0x000fe20000100a00 */
[----:B------:R-:W2:Y:S03]  /*229f0*/  LDL.LU.64 R10, [R1+0x28] ;  /* 0x00002800010a7983 */ /* 0x000ea60000300a00 */
[----:B--2---:R0:W-:Y:S01]  /*22a00*/  STL.64 [R1+0x2bc0], R10 ;  /* 0x002bc00a01007387 */ /* 0x0041e20000100a00 */
[----:B------:R-:W2:Y:S02]  /*22a10*/  LDL.LU R8, [R1+0x140] ;  /* 0x0001400001087983 */ /* 0x000ea40000300800 */
[----:B------:R-:W2:Y:S01]  /*22a20*/  LDL.LU R9, [R1+0x144] ;  /* 0x0001440001097983 */ /* 0x000ea20000300800 */
[----:B0-----:R-:W2:Y:S01]  /*22a30*/  LDL.LU R10, [R1+0x148] ;  /* 0x00014800010a7983 */ /* 0x001ea20000300800 */
[----:B------:R-:W-:Y:S02]  /*22a40*/  IMAD.MOV.U32 R11, RZ, RZ, R28 ;  /* 0x000000ffff0b7224 */ /* 0x000fe400078e001c */
[----:B------:R-:W4:Y:S02]  /*22a50*/  LDL.LU R28, [R1+0x2be8] ;  /* 0x002be800011c7983 */ /* 0x000f240000300800 */
[----:B------:R-:W2:Y:S01]  /*22a60*/  LDL.LU R12, [R1+0x150] ;  /* 0x00015000010c7983 */ /* 0x000ea20000300800 */
[----:B------:R-:W2:Y:S01]  /*22a70*/  LDL.LU R13, [R1+0x154] ;  /* 0x00015400010d7983 */ /* 0x000ea20000300800 */
[----:B------:R-:W2:Y:S02]  /*22a80*/  LDL.LU R14, [R1+0x158] ;  /* 0x00015800010e7983 */ /* 0x000ea40000300800 */
[----:B------:R-:W2:Y:S02]  /*22a90*/  LDL.LU R15, [R1+0x15c] ;  /* 0x00015c00010f7983 */ /* 0x000ea40000300800 */
[----:B------:R-:W2:Y:S01]  /*22aa0*/  LDL.LU R24, [R1+0x160] ;  /* 0x0001600001187983 */ /* 0x000ea20000300800 */
[----:B------:R-:W2:Y:S01]  /*22ab0*/  LDL.LU R25, [R1+0x164] ;  /* 0x0001640001197983 */ /* 0x000ea20000300800 */
[----:B------:R-:W2:Y:S02]  /*22ac0*/  LDL.LU R26, [R1+0x168] ;  /* 0x00016800011a7983 */ /* 0x000ea40000300800 */
[----:B----4-:R-:W-:-:S02]  /*22ad0*/  IMAD.MOV.U32 R27, RZ, RZ, R28 ;  /* 0x000000ffff1b7224 */ /* 0x010fc400078e001c */
[----:B------:R-:W4:Y:S01]  /*22ae0*/  LDL.LU R28, [R1+0x2be4] ;  /* 0x002be400011c7983 */ /* 0x000f220000300800 */
[----:B---3--:R-:W-:Y:S02]  /*22af0*/  STL.64 [R1+0x2b20], R22 ;  /* 0x002b201601007387 */ /* 0x008fe40000100a00 */
[----:B------:R0:W-:Y:S02]  /*22b00*/  STL.64 [R1+0x2b18], R20 ;  /* 0x002b181401007387 */ /* 0x0001e40000100a00 */
[----:B0-----:R-:W3:Y:S01]  /*22b10*/  LDL.LU R20, [R1+0x460] ;  /* 0x0004600001147983 */ /* 0x001ee20000300800 */
[----:B------:R-:W3:Y:S02]  /*22b20*/  LDL.LU R21, [R1+0x464] ;  /* 0x0004640001157983 */ /* 0x000ee40000300800 */
[----:B------:R-:W2:Y:S02]  /*22b30*/  LDL.LU R22, [R1+0x468] ;  /* 0x0004680001167983 */ /* 0x000ea40000300800 */
[----:B------:R-:W2:Y:S02]  /*22b40*/  LDL.LU R23, [R1+0x46c] ;  /* 0x00046c0001177983 */ /* 0x000ea40000300800 */
[----:B--2---:R-:W-:Y:S01]  /*22b50*/  STL.64 [R1+0x2b38], R22 ;  /* 0x002b381601007387 */ /* 0x004fe20000100a00 */
[----:B---3--:R4:W-:Y:S02]  /*22b60*/  STL.64 [R1+0x2b30], R20 ;  /* 0x002b301401007387 */ /* 0x0089e40000100a00 */
[----:B----4-:R-:W-:-:S02]  /*22b70*/  IMAD.MOV.U32 R20, RZ, RZ, R28 ;  /* 0x000000ffff147224 */ /* 0x010fc400078e001c */
[----:B------:R-:W2:Y:S01]  /*22b80*/  LDL.LU R28, [R1+0x2be0] ;  /* 0x002be000011c7983 */ /* 0x000ea20000300800 */
[----:B------:R-:W3:Y:S02]  /*22b90*/  LDL.LU R21, [R1+0x414] ;  /* 0x0004140001157983 */ /* 0x000ee40000300800 */
[----:B------:R-:W4:Y:S02]  /*22ba0*/  LDL.LU R22, [R1+0x418] ;  /* 0x0004180001167983 */ /* 0x000f240000300800 */
[----:B------:R-:W4:Y:S02]  /*22bb0*/  LDL.LU R23, [R1+0x41c] ;  /* 0x00041c0001177983 */ /* 0x000f240000300800 */
[----:B----4-:R-:W-:Y:S01]  /*22bc0*/  STL.64 [R1+0x2b50], R22 ;  /* 0x002b501601007387 */ /* 0x010fe20000100a00 */
[----:B---3--:R0:W-:Y:S03]  /*22bd0*/  STL.64 [R1+0x2b48], R20 ;  /* 0x002b481401007387 */ /* 0x0081e60000100a00 */
[----:B0-----:R-:W3:Y:S01]  /*22be0*/  LDL.LU R20, [R1+0x420] ;  /* 0x0004200001147983 */ /* 0x001ee20000300800 */
[----:B--2---:R-:W-:-:S02]  /*22bf0*/  IMAD.MOV.U32 R21, RZ, RZ, R28 ;  /* 0x000000ffff157224 */ /* 0x004fc400078e001c */
[----:B------:R-:W2:Y:S02]  /*22c00*/  LDL.LU R28, [R1+0x2bdc] ;  /* 0x002bdc00011c7983 */ /* 0x000ea40000300800 */
[----:B------:R-:W4:Y:S01]  /*22c10*/  LDL.LU R22, [R1+0x428] ;  /* 0x0004280001167983 */ /* 0x000f220000300800 */
[----:B------:R-:W4:Y:S01]  /*22c20*/  LDL.LU R23, [R1+0x42c] ;  /* 0x00042c0001177983 */ /* 0x000f220000300800 */
[C---:B------:R-:W-:Y:S03]  /*22c30*/  HMMA.16816.F32.BF16 R24, R4.reuse, R18, R24 ;  /* 0x000000120418723c */ /* 0x040fe60000041818 */
[----:B----4-:R2:W-:Y:S01]  /*22c40*/  STL.64 [R1+0x2b68], R22 ;  /* 0x002b681601007387 */ /* 0x0105e20000100a00 */
[----:B---3--:R0:W-:Y:S02]  /*22c50*/  STL.64 [R1+0x2b60], R20 ;  /* 0x002b601401007387 */ /* 0x0081e40000100a00 */
[----:B--2---:R-:W-:Y:S01]  /*22c60*/  IMAD.MOV.U32 R22, RZ, RZ, R28 ;  /* 0x000000ffff167224 */ /* 0x004fe200078e001c */
[----:B0-----:R-:W2:Y:S01]  /*22c70*/  LDL.LU R20, [R1+0x430] ;  /* 0x0004300001147983 */ /* 0x001ea20000300800 */
[----:B------:R-:W2:Y:S02]  /*22c80*/  LDL.LU R21, [R1+0x434] ;  /* 0x0004340001157983 */ /* 0x000ea40000300800 */
[----:B------:R-:W3:Y:S02]  /*22c90*/  LDL.LU R28, [R1+0x2bd8] ;  /* 0x002bd800011c7983 */ /* 0x000ee40000300800 */
[----:B------:R-:W4:Y:S02]  /*22ca0*/  LDL.LU R23, [R1+0x43c] ;  /* 0x00043c0001177983 */ /* 0x000f240000300800 */
[----:B----4-:R-:W-:Y:S01]  /*22cb0*/  STL.64 [R1+0x2b90], R22 ;  /* 0x002b901601007387 */ /* 0x010fe20000100a00 */
[----:B--2---:R0:W-:Y:S03]  /*22cc0*/  STL.64 [R1+0x2b88], R20 ;  /* 0x002b881401007387 */ /* 0x0041e60000100a00 */
[----:B0-----:R-:W2:Y:S01]  /*22cd0*/  LDL.LU R20, [R1+0x450] ;  /* 0x0004500001147983 */ /* 0x001ea20000300800 */
[----:B------:R-:W2:Y:S02]  /*22ce0*/  LDL.LU R21, [R1+0x454] ;  /* 0x0004540001157983 */ /* 0x000ea40000300800 */
[----:B------:R-:W2:Y:S02]  /*22cf0*/  LDL.LU R22, [R1+0x458] ;  /* 0x0004580001167983 */ /* 0x000ea40000300800 */
[----:B------:R-:W-:Y:S01]  /*22d00*/  STL.64 [R1+0xc60], R24 ;  /* 0x000c601801007387 */ /* 0x000fe20000100a00 */
[----:B------:R0:W-:Y:S04]  /*22d10*/  STL.64 [R1+0xc68], R26 ;  /* 0x000c681a01007387 */ /* 0x0001e80000100a00 */
[----:B0-----:R-:W4:Y:S02]  /*22d20*/  LDL.LU.64 R26, [R1+0x2bd0] ;  /* 0x002bd000011a7983 */ /* 0x001f240000300a00 */
[C---:B----4-:R-:W-:Y:S11]  /*22d30*/  HMMA.16816.F32.BF16 R12, R4.reuse, R26, R12 ;  /* 0x0000001a040c723c */ /* 0x050ff6000004180c */
[----:B------:R-:W-:Y:S11]  /*22d40*/  @!UPT UIADD3 URZ, URZ, URZ, URZ ;  /* 0x0000003f3f3ff290 */ /* 0x000ff6000fffe03f */
[----:B------:R-:W-:Y:S01]  /*22d50*/  @!UPT UIADD3 URZ, URZ, URZ, URZ ;  /* 0x0000003f3f3ff290 */ /* 0x000fe2000fffe03f */
[----:B------:R-:W-:Y:S01]  /*22d60*/  STL.64 [R1+0xc50], R12 ;  /* 0x000c500c01007387 */ /* 0x000fe20000100a00 */
[----:B------:R0:W-:Y:S03]  /*22d70*/  STL.64 [R1+0xc58], R14 ;  /* 0x000c580e01007387 */ /* 0x0001e60000100a00 */
[----:B0-----:R-:W4:Y:S02]  /*22d80*/  LDL.LU.64 R14, [R1+0x2bc8] ;  /* 0x002bc800010e7983 */ /* 0x001f240000300a00 */
[C---:B----4-:R-:W-:Y:S02]  /*22d90*/  HMMA.16816.F32.BF16 R12, R4.reuse, R14, R8 ;  /* 0x0000000e040c723c */ /* 0x050fe40000041808 */
[----:B------:R-:W4:Y:S11]  /*22da0*/  LDL.LU.64 R10, [R1+0x2bc0] ;  /* 0x002bc000010a7983 */ /* 0x000f360000300a00 */
[----:B------:R-:W-:Y:S10]  /*22db0*/  @!UPT UIADD3 URZ, URZ, URZ, URZ ;  /* 0x0000003f3f3ff290 */ /* 0x000ff4000fffe03f */
[----:B------:R-:W-:Y:S01]  /*22dc0*/  STL.64 [R1+0xc40], R12 ;  /* 0x000c400c01007387 */ /* 0x000fe20000100a00 */
[----:B------:R0:W-:Y:S03]  /*22dd0*/  STL.64 [R1+0xc48], R14 ;  /* 0x000c480e01007387 */ /* 0x0001e60000100a00 */
[----:B0-----:R-:W2:Y:S01]  /*22de0*/  LDL.LU.64 R14, [R1+0x2bb8] ;  /* 0x002bb800010e7983 */ /* 0x001ea20000300a00 */
[----:B------:R-:W2:Y:S02]  /*22df0*/  LDL.LU.64 R12, [R1+0x2bb0] ;  /* 0x002bb000010c7983 */ /* 0x000ea40000300a00 */
[----:B------:R-:W3:Y:S02]  /*22e00*/  LDL R29, [R1+0xd30] ;  /* 0x000d3000011d7983 */ /* 0x000ee40000100800 */
[----:B----4-:R-:W-:Y:S02]  /*22e10*/  IMAD.MOV.U32 R25, RZ, RZ, R10 ;  /* 0x000000ffff197224 */ /* 0x010fe400078e000a */
[----:B------:R-:W-:Y:S01]  /*22e20*/  IMAD.MOV.U32 R24, RZ, RZ, R11 ;  /* 0x000000ffff187224 */ /* 0x000fe200078e000b */
[----:B--2---:R-:W-:Y:S01]  /*22e30*/  HMMA.16816.F32.BF16 R4, R4, R10, R12 ;  /* 0x0000000a0404723c */ /* 0x004fe2000004180c */
[----:B------:R-:W2:Y:S11]  /*22e40*/  LDL.LU.64 R14, [R1+0x2ba8] ;  /* 0x002ba800010e7983 */ /* 0x000eb60000300a00 */
[----:B------:R-:W-:Y:S11]  /*22e50*/  @!UPT UIADD3 URZ, URZ, URZ, URZ ;  /* 0x0000003f3f3ff290 */ /* 0x000ff6000fffe03f */
[----:B------:R-:W-:Y:S01]  /*22e60*/  STL.64 [R1+0xc30], R4 ;  /* 0x000c300401007387 */ /* 0x000fe20000100a00 */
[----:B------:R-:W-:Y:S02]  /*22e70*/  STL.64 [R1+0xc38], R6 ;  /* 0x000c380601007387 */ /* 0x000fe40000100a00 */
[----:B------:R-:W2:Y:S02]  /*22e80*/  LDL.LU.64 R10, [R1+0x2ba0] ;  /* 0x002ba000010a7983 */ /* 0x000ea40000300a00 */
[----:B------:R-:W2:Y:S02]  /*22e90*/  LDL.LU.64 R8, [R1+0x2b98] ;  /* 0x002b980001087983 */ /* 0x000ea40000300a00 */
[----:B---3--:R-:W-:-:S07]  /*22ea0*/  IMAD.MOV.U32 R23, RZ, RZ, R28 ;  /* 0x000000ffff177224 */ /* 0x008fce00078e001c */
[----:B--2---:R-:W-:Y:S01]  /*22eb0*/  HMMA.16816.F32.BF16 R12, R8, R14, R20 ;  /* 0x0000000e080c723c */ /* 0x004fe20000041814 */
[----:B------:R-:W2:Y:S01]  /*22ec0*/  LDL.LU.64 R22, [R1+0x2b90] ;  /* 0x002b900001167983 */ /* 0x000ea20000300a00 */
[----:B------:R-:W2:Y:S11]  /*22ed0*/  LDL.LU.64 R20, [R1+0x2b88] ;  /* 0x002b880001147983 */ /* 0x000eb60000300a00 */
[----:B------:R-:W-:Y:S10]  /*22ee0*/  @!UPT UIADD3 URZ, URZ, URZ, URZ ;  /* 0x0000003f3f3ff290 */ /* 0x000ff4000fffe03f */
[----:B------:R-:W-:Y:S01]  /*22ef0*/  STL.64 [R1+0x340], R12 ;  /* 0x0003400c01007387 */ /* 0x000fe20000100a00 */
[----:B------:R0:W-:Y:S03]  /*22f00*/  STL.64 [R1+0x348], R14 ;  /* 0x0003480e01007387 */ /* 0x0001e60000100a00 */
[----:B0-----:R-:W3:Y:S01]  /*22f10*/  LDL.LU.64 R14, [R1+0x2b80] ;  /* 0x002b8000010e7983 */ /* 0x001ee20000300a00 */
[----:B------:R-:W3:Y:S02]  /*22f20*/  LDL.LU.64 R12, [R1+0x2b78] ;  /* 0x002b7800010c7983 */ /* 0x000ee40000300a00 */
[----:B------:R-:W-:Y:S02]  /*22f30*/  IMAD.MOV.U32 R6, RZ, RZ, R2 ;  /* 0x000000ffff067224 */ /* 0x000fe400078e0002 */
[----:B------:R-:W-:-:S07]  /*22f40*/  IMAD.MOV.U32 R7, RZ, RZ, R0 ;  /* 0x000000ffff077224 */ /* 0x000fce00078e0000 */
[C---:B---3--:R-:W-:Y:S01]  /*22f50*/  HMMA.16816.F32.BF16 R4, R8.reuse, R6, R12 ;  /* 0x000000060804723c */ /* 0x048fe2000004180c */
[----:B------:R-:W2:Y:S11]  /*22f60*/  LDL.LU.64 R14, [R1+0x2b70] ;  /* 0x002b7000010e7983 */ /* 0x000eb60000300a00 */
[----:B------:R-:W-:Y:S11]  /*22f70*/  @!UPT UIADD3 URZ, URZ, URZ, URZ ;  /* 0x0000003f3f3ff290 */ /* 0x000ff6000fffe03f */
[----:B------:R-:W-:Y:S01]  /*22f80*/  STL.64 [R1+0x330], R4 ;  /* 0x0003300401007387 */ /* 0x000fe20000100a00 */
[----:B------:R0:W-:Y:S03]  /*22f90*/  STL.64 [R1+0x338], R6 ;  /* 0x0003380601007387 */ /* 0x0001e60000100a00 */
[----:B0-----:R-:W3:Y:S01]  /*22fa0*/  LDL.LU.64 R6, [R1+0x38] ;  /* 0x0000380001067983 */ /* 0x001ee20000300a00 */
[C---:B--2---:R-:W-:Y:S03]  /*22fb0*/  HMMA.16816.F32.BF16 R12, R8.reuse, R14, R20 ;  /* 0x0000000e080c723c */ /* 0x044fe60000041814 */
[----:B------:R-:W2:Y:S01]  /*22fc0*/  LDL.LU.64 R22, [R1+0x2b68] ;  /* 0x002b680001167983 */ /* 0x000ea20000300a00 */
[----:B------:R-:W2:Y:S11]  /*22fd0*/  LDL.LU.64 R20, [R1+0x2b60] ;  /* 0x002b600001147983 */ /* 0x000eb60000300a00 */
[----:B------:R-:W-:Y:S08]  /*22fe0*/  @!UPT UIADD3 URZ, URZ, URZ, URZ ;  /* 0x0000003f3f3ff290 */ /* 0x000ff0000fffe03f */
[----:B------:R-:W-:Y:S01]  /*22ff0*/  STL.64 [R1+0x320], R12 ;  /* 0x0003200c01007387 */ /* 0x000fe20000100a00 */
[----:B------:R0:W-:Y:S02]  /*23000*/  STL [R1+0x328], R14 ;  /* 0x0003280e01007387 */ /* 0x0001e40000100800 */
[----:B------:R-:W-:Y:S02]  /*23010*/  IMAD.MOV.U32 R3, RZ, RZ, R15 ;  /* 0x000000ffff037224 */ /* 0x000fe400078e000f */
[----:B0-----:R-:W2:Y:S03]  /*23020*/  LDL.LU.64 R14, [R1+0x2b58] ;  /* 0x002b5800010e7983 */ /* 0x001ea60000300a00 */
[----:B------:R-:W-:Y:S01]  /*23030*/  STL [R1+0x24f0], R3 ;  /* 0x0024f00301007387 */ /* 0x000fe20000100800 */
[C---:B--2---:R-:W-:Y:S01]  /*23040*/  HMMA.16816.F32.BF16 R12, R8.reuse, R14, R20 ;  /* 0x0000000e080c723c */ /* 0x044fe20000041814 */
[----:B------:R-:W2:Y:S01]  /*23050*/  LDL.LU.64 R22, [R1+0x2b50] ;  /* 0x002b500001167983 */ /* 0x000ea20000300a00 */
[----:B------:R-:W2:Y:S11]  /*23060*/  LDL.LU.64 R20, [R1+0x2b48] ;  /* 0x002b480001147983 */ /* 0x000eb60000300a00 */
[----:B------:R-:W-:Y:S10]  /*23070*/  @!UPT UIADD3 URZ, URZ, URZ, URZ ;  /* 0x0000003f3f3ff290 */ /* 0x000ff4000fffe03f */
[----:B------:R-:W-:Y:S01]  /*23080*/  STL.64 [R1+0x3c0], R12 ;  /* 0x0003c00c01007387 */ /* 0x000fe20000100a00 */
[----:B------:R0:W-:Y:S03]  /*23090*/  STL.64 [R1+0x3c8], R14 ;  /* 0x0003c80e01007387 */ /* 0x0001e60000100a00 */
[----:B0-----:R-:W2:Y:S02]  /*230a0*/  LDL.LU.64 R14, [R1+0x2b40] ;  /* 0x002b4000010e7983 */ /* 0x001ea40000300a00 */
[C---:B--2---:R-:W-:Y:S02]  /*230b0*/  HMMA.16816.F32.BF16 R12, R8.reuse, R14, R20 ;  /* 0x0000000e080c723c */ /* 0x044fe40000041814 */
[----:B------:R-:W2:Y:S01]  /*230c0*/  LDL.LU.64 R22, [R1+0x2b38] ;  /* 0x002b380001167983 */ /* 0x000ea20000300a00 */
[----:B------:R-:W2:Y:S11]  /*230d0*/  LDL.LU.64 R20, [R1+0x2b30] ;  /* 0x002b300001147983 */ /* 0x000eb60000300a00 */
[----:B------:R-:W-:Y:S09]  /*230e0*/  @!UPT UIADD3 URZ, URZ, URZ, URZ ;  /* 0x0000003f3f3ff290 */ /* 0x000ff2000fffe03f */
[----:B------:R2:W-:Y:S01]  /*230f0*/  STL [R1+0x3b0], R12 ;  /* 0x0003b00c01007387 */ /* 0x0005e20000100800 */
[----:B------:R-:W-:Y:S02]  /*23100*/  IMAD.MOV.U32 R2, RZ, RZ, R14 ;  /* 0x000000ffff027224 */ /* 0x000fe400078e000e */
[----:B------:R-:W-:Y:S02]  /*23110*/  IMAD.MOV.U32 R0, RZ, RZ, R15 ;  /* 0x000000ffff007224 */ /* 0x000fe400078e000f */
[----:B------:R-:W2:Y:S01]  /*23120*/  LDL.LU.64 R14, [R1+0x2b28] ;  /* 0x002b2800010e7983 */ /* 0x000ea20000300a00 */
[----:B------:R-:W-:Y:S02]  /*23130*/  IMAD.MOV.U32 R28, RZ, RZ, R13 ;  /* 0x000000ffff1c7224 */ /* 0x000fe400078e000d */
[----:B------:R-:W-:Y:S02]  /*23140*/  STL [R1+0x23b8], R0 ;  /* 0x0023b80001007387 */ /* 0x000fe40000100800 */
[----:B------:R-:W-:Y:S01]  /*23150*/  STL [R1+0x23b4], R2 ;  /* 0x0023b40201007387 */ /* 0x000fe20000100800 */
[----:B------:R-:W-:Y:S01]  /*23160*/  STL [R1+0x23b0], R28 ;  /* 0x0023b01c01007387 */ /* 0x000fe20000100800 */
[C---:B--2---:R-:W-:Y:S03]  /*23170*/  HMMA.16816.F32.BF16 R12, R8.reuse, R14, R20 ;  /* 0x0000000e080c723c */ /* 0x044fe60000041814 */
[----:B------:R-:W2:Y:S01]  /*23180*/  LDL.LU.64 R22, [R1+0x2b20] ;  /* 0x002b200001167983 */ /* 0x000ea20000300a00 */
[----:B------:R-:W2:Y:S11]  /*23190*/  LDL.LU.64 R20, [R1+0x2b18] ;  /* 0x002b180001147983 */ /* 0x000eb60000300a00 */
[----:B------:R-:W-:Y:S08]  /*231a0*/  @!UPT UIADD3 URZ, URZ, URZ, URZ ;  /* 0x0000003f3f3ff290 */ /* 0x000ff0000fffe03f */
[----:B------:R-:W-:Y:S01]  /*231b0*/  STL.64 [R1+0x3a0], R12 ;  /* 0x0003a00c01007387 */ /* 0x000fe20000100a00 */
[----:B------:R0:W-:Y:S03]  /*231c0*/  STL.64 [R1+0x3a8], R14 ;  /* 0x0003a80e01007387 */ /* 0x0001e60000100a00 */
[----:B0-----:R-:W2:Y:S02]  /*231d0*/  LDL.LU.64 R14, [R1+0x2b10] ;  /* 0x002b1000010e7983 */ /* 0x001ea40000300a00 */
[C---:B--2---:R-:W-:Y:S02]  /*231e0*/  HMMA.16816.F32.BF16 R12, R8.reuse, R14, R20 ;  /* 0x0000000e080c723c */ /* 0x044fe40000041814 */
[----:B------:R-:W2:Y:S01]  /*231f0*/  LDL.LU.64 R22, [R1+0x2b08] ;  /* 0x002b080001167983 */ /* 0x000ea20000300a00 */
[----:B------:R-:W2:Y:S11]  /*23200*/  LDL.LU.64 R20, [R1+0x2b00] ;  /* 0x002b000001147983 */ /* 0x000eb60000300a00 */
[----:B------:R-:W-:Y:S09]  /*23210*/  @!UPT UIADD3 URZ, URZ, URZ, URZ ;  /* 0x0000003f3f3ff290 */ /* 0x000ff2000fffe03f */
        /* <DEDUP_REMOVED lines=25> */
[----:B------:R-:W2:Y:S11]  /*233b0*/  LDL.LU.64 R22, [R1+0x2aa8] ;  /* 0x002aa80001167983 */ /* 0x000eb60000300a00 */
[----:B------:R-:W-:Y:S10]  /*233c0*/  @!UPT UIADD3 URZ, URZ, URZ, URZ ;  /* 0x0000003f3f3ff290 */ /* 0x000ff4000fffe03f */
[----:B------:R-:W-:Y:S01]  /*233d0*/  STL.64 [R1+0xaf0], R12 ;  /* 0x000af00c01007387 */ /* 0x000fe20000100a00 */
[----:B------:R0:W-:Y:S03]  /*233e0*/  STL.64 [R1+0xaf8], R14 ;  /* 0x000af80e01007387 */ /* 0x0001e60000100a00 */
[----:B0-----:R-:W2:Y:S01]  /*233f0*/  LDL.LU.64 R14, [R1+0x2aa0] ;  /* 0x002aa000010e7983 */ /* 0x001ea20000300a00 */
[----:B------:R-:W2:Y:S02]  /*23400*/  LDL.LU.64 R12, [R1+0x2a98] ;  /* 0x002a9800010c7983 */ /* 0x000ea40000300a00 */
[C---:B--2---:R-:W-:Y:S01]  /*23410*/  HMMA.16816.F32.BF16 R20, R8.reuse, R22, R12 ;  /* 0x000000160814723c */ /* 0x044fe2000004180c */
[----:B------:R-:W2:Y:S01]  /*23420*/  LDL.LU.64 R14, [R1+0x2a90] ;  /* 0x002a9000010e7983 */ /* 0x000ea20000300a00 */
[----:B------:R-:W2:Y:S11]  /*23430*/  LDL.LU.64 R12, [R1+0x2a88] ;  /* 0x002a8800010c7983 */ /* 0x000eb60000300a00 */
[----:B------:R-:W-:Y:S10]  /*23440*/  @!UPT UIADD3 URZ, URZ, URZ, URZ ;  /* 0x0000003f3f3ff290 */ /* 0x000ff4000fffe03f */
[----:B------:R-:W-:Y:S01]  /*23450*/  STL.64 [R1+0xc10], R20 ;  /* 0x000c101401007387 */ /* 0x000fe20000100a00 */
[----:B------:R0:W-:Y:S03]  /*23460*/  STL.64 [R1+0xc18], R22 ;  /* 0x000c181601007387 */ /* 0x0001e60000100a00 */
[----:B0-----:R-:W4:Y:S01]  /*23470*/  LDL.LU.64 R22, [R1+0x2a80] ;  /* 0x002a800001167983 */ /* 0x001f220000300a00 */
[----:B------:R-:W4:Y:S01]  /*23480*/  LDL.LU.64 R20, [R1+0x2a78] ;  /* 0x002a780001147983 */ /* 0x000f220000300a00 */
[C---:B--2---:R-:W-:Y:S02]  /*23490*/  HMMA.16816.F32.BF16 R16, R8.reuse, R18, R12 ;  /* 0x000000120810723c */ /* 0x044fe4000004180c */
[----:B------:R-:W3:Y:S01]  /*234a0*/  LDL.LU.64 R14, [R1+0x2a70] ;  /* 0x002a7000010e7983 */ /* 0x000ee20000300a00 */
[----:B------:R-:W3:Y:S11]  /*234b0*/  LDL.LU.64 R12, [R1+0x2a68] ;  /* 0x002a6800010c7983 */ /* 0x000ef60000300a00 */
[----:B------:R-:W-:Y:S09]  /*234c0*/  @!UPT UIADD3 URZ, URZ, URZ, URZ ;  /* 0x0000003f3f3ff290 */ /* 0x000ff2000fffe03f */
[----:B------:R-:W-:Y:S01]  /*234d0*/  STL.64 [R1+0xc00], R16 ;  /* 0x000c001001007387 */ /* 0x000fe20000100a00 */
[----:B------:R0:W-:Y:S03]  /*234e0*/  STL.64 [R1+0xc08], R18 ;  /* 0x000c081201007387 */ /* 0x0001e60000100a00 */
[----:B0-----:R-:W2:Y:S01]  /*234f0*/  LDL.LU.64 R18, [R1+0x2a60] ;  /* 0x002a600001127983 */ /* 0x001ea20000300a00 */
[----:B------:R-:W2:Y:S02]  /*23500*/  LDL.LU.64 R16, [R1+0x2a58] ;  /* 0x002a580001107983 */ /* 0x000ea40000300a00 */
[----:B------:R0:W-:Y:S01]  /*23510*/  STL.64 [R1+0x2988], R26 ;  /* 0x0029881a01007387 */ /* 0x0001e20000100a00 */
[C---:B--2---:R-:W-:Y:S01]  /*23520*/  HMMA.16816.F32.BF16 R16, R8.reuse, R26, R16 ;  /* 0x0000001a0810723c */ /* 0x044fe20000041810 */
[----:B0-----:R-:W2:Y:S11]  /*23530*/  LDL.64 R26, [R1+0xf8] ;  /* 0x0000f800011a7983 */ /* 0x001eb60000100a00 */
[----:B------:R-:W-:Y:S11]  /*23540*/  @!UPT UIADD3 URZ, URZ, URZ, URZ ;  /* 0x0000003f3f3ff290 */ /* 0x000ff6000fffe03f */
[----:B------:R-:W-:Y:S01]  /*23550*/  STL.64 [R1+0xbf0], R16 ;  /* 0x000bf01001007387 */ /* 0x000fe20000100a00 */
[----:B------:R-:W-:Y:S03]  /*23560*/  STL.64 [R1+0xbf8], R18 ;  /* 0x000bf81201007387 */ /* 0x000fe60000100a00 */
[----:B--2---:R0:W-:Y:S04]  /*23570*/  STL.64 [R1+0x2a50], R26 ;  /* 0x002a501a01007387 */ /* 0x0041e80000100a00 */
[----:B0-----:R-:W2:Y:S01]  /*23580*/  LDL.64 R26, [R1+0x118] ;  /* 0x00011800011a7983 */ /* 0x001ea20000100a00 */
[----:B------:R-:W2:Y:S01]  /*23590*/  LDL.LU.64 R18, [R1+0x78] ;  /* 0x0000780001127983 */ /* 0x000ea20000300a00 */
[----:B---3--:R-:W-:Y:S01]  /*235a0*/  HMMA.16816.F32.BF16 R12, R8, R6, R12 ;  /* 0x00000006080c723c */ /* 0x008fe2000004180c */
[----:B------:R-:W-:-:S02]  /*235b0*/  IMAD.MOV.U32 R2, RZ, RZ, R6 ;  /* 0x000000ffff027224 */ /* 0x000fc400078e0006 */
[----:B------:R-:W-:Y:S01]  /*235c0*/  IMAD.MOV.U32 R0, RZ, RZ, R7 ;  /* 0x000000ffff007224 */ /* 0x000fe200078e0007 */
[----:B--2---:R0:W-:Y:S01]  /*235d0*/  STL.64 [R1+0x2a48], R18 ;  /* 0x002a481201007387 */ /* 0x0041e20000100a00 */
[----:B------:R-:W2:Y:S02]  /*235e0*/  LDL.LU R16, [R1+0x4f0] ;  /* 0x0004f00001107983 */ /* 0x000ea40000300800 */
[----:B------:R-:W2:Y:S01]  /*235f0*/  LDL.LU R17, [R1+0x4f4] ;  /* 0x0004f40001117983 */ /* 0x000ea20000300800 */
[----:B0-----:R-:W2:Y:S01]  /*23600*/  LDL.LU R18, [R1+0x4f8] ;  /* 0x0004f80001127983 */ /* 0x001ea20000300800 */
[----:B------:R-:W2:Y:S11]  /*23610*/  LDL.LU R19, [R1+0x4fc] ;  /* 0x0004fc0001137983 */ /* 0x000eb60000300800 */
[----:B------:R-:W-:Y:S03]  /*23620*/  @!UPT UIADD3 URZ, URZ, URZ, URZ ;  /* 0x0000003f3f3ff290 */ /* 0x000fe6000fffe03f */
[----:B------:R-:W-:Y:S02]  /*23630*/  STL.64 [R1+0xbe0], R12 ;  /* 0x000be00c01007387 */ /* 0x000fe40000100a00 */
[----:B------:R0:W-:Y:S02]  /*23640*/  STL.64 [R1+0xbe8], R14 ;  /* 0x000be80e01007387 */ /* 0x0001e40000100a00 */
[----:B0-----:R-:W-:Y:S02]  /*23650*/  IMAD.MOV.U32 R14, RZ, RZ, R25 ;  /* 0x000000ffff0e7224 */ /* 0x001fe400078e0019 */
[----:B------:R-:W-:-:S07]  /*23660*/  IMAD.MOV.U32 R15, RZ, RZ, R24 ;  /* 0x000000ffff0f7224 */ /* 0x000fce00078e0018 */
[----:B----4-:R-:W-:Y:S01]  /*23670*/  HMMA.16816.F32.BF16 R4, R8, R14, R20 ;  /* 0x0000000e0804723c */ /* 0x010fe20000041814 */
[----:B------:R-:W0:Y:S04]  /*23680*/  LDSM.16.MT88.4 R8, [R29+0x12080] ;  /* 0x012080001d08783b */ /* 0x000e280000004200 */
[----:B------:R-:W-:Y:S01]  /*23690*/  STL [R1+0x295c], R14 ;  /* 0x00295c0e01007387 */ /* 0x000fe20000100800 */
[----:B------:R1:W-:Y:S02]  /*236a0*/  STL [R1+0x2958], R15 ;  /* 0x0029580f01007387 */ /* 0x0003e40000100800 */
[----:B------:R-:W-:Y:S02]  /*236b0*/  IMAD.MOV.U32 R22, RZ, RZ, R2 ;  /* 0x000000ffff167224 */ /* 0x000fe400078e0002 */
[----:B------:R-:W-:Y:S11]  /*236c0*/  IMAD.MOV.U32 R23, RZ, RZ, R0 ;  /* 0x000000ffff177224 */ /* 0x000ff600078e0000 */
[----:B------:R-:W-:Y:S02]  /*236d0*/  @!UPT UIADD3 URZ, URZ, URZ, URZ ;  /* 0x0000003f3f3ff290 */ /* 0x000fe4000fffe03f */
[----:B------:R-:W-:Y:S01]  /*236e0*/  STL.64 [R1+0xbd0], R4 ;  /* 0x000bd00401007387 */ /* 0x000fe20000100a00 */
[----:B------:R-:W-:Y:S02]  /*236f0*/  STL.64 [R1+0xbd8], R6 ;  /* 0x000bd80601007387 */ /* 0x000fe40000100a00 */
[----:B-1----:R-:W3:Y:S02]  /*23700*/  LDL.64 R14, [R1+0x108] ;  /* 0x00010800010e7983 */ /* 0x002ee40000100a00 */
[----:B------:R1:W-:Y:S01]  /*23710*/  STL.64 [R1+0x2990], R22 ;  /* 0x0029901601007387 */ /* 0x0003e20000100a00 */
[----:B------:R-:W3:Y:S01]  /*23720*/  LDL.LU R20, [R1+0x500] ;  /* 0x0005000001147983 */ /* 0x000ee20000300800 */
[----:B------:R-:W3:Y:S03]  /*23730*/  LDL.LU R21, [R1+0x504] ;  /* 0x0005040001157983 */ /* 0x000ee60000300800 */
[----:B------:R-:W4:Y:S04]  /*23740*/  LDSM.16.MT88.4 R4, [R29+0x12000] ;  /* 0x012000001d04783b */ /* 0x000f280000004200 */
[----:B-1----:R-:W3:Y:S01]  /*23750*/  LDL.LU R22, [R1+0x508] ;  /* 0x0005080001167983 */ /* 0x002ee20000300800 */
[----:B------:R-:W3:Y:S02]  /*23760*/  LDL.LU R23, [R1+0x50c] ;  /* 0x00050c0001177983 */ /* 0x000ee40000300800 */
[----:B------:R-:W-:Y:S02]  /*23770*/  STL [R1+0x2960], R29 ;  /* 0x0029601d01007387 */ /* 0x000fe40000100800 */
[----:B0-----:R-:W-:Y:S01]  /*23780*/  STL.64 [R1+0x2950], R10 ;  /* 0x0029500a01007387 */ /* 0x001fe20000100a00 */
[----:B------:R0:W-:Y:S04]  /*23790*/  STL.64 [R1+0x2948], R8 ;  /* 0x0029480801007387 */ /* 0x0001e80000100a00 */
[----:B0-----:R-:W4:Y:S01]  /*237a0*/  LDL.LU R8, [R1+0x520] ;  /* 0x0005200001087983 */ /* 0x001f220000300800 */
[----:B------:R-:W4:Y:S02]  /*237b0*/  LDL.LU R9, [R1+0x524] ;  /* 0x0005240001097983 */ /* 0x000f240000300800 */
[----:B------:R-:W4:Y:S02]  /*237c0*/  LDL.LU R10, [R1+0x528] ;  /* 0x00052800010a7983 */ /* 0x000f240000300800 */
[----:B------:R-:W4:Y:S02]  /*237d0*/  LDL.LU R11, [R1+0x52c] ;  /* 0x00052c00010b7983 */ /* 0x000f240000300800 */
[----:B------:R-:W-:Y:S01]  /*237e0*/  IMAD.MOV.U32 R3, RZ, RZ, R27 ;  /* 0x000000ffff037224 */ /* 0x000fe200078e001b */
[C---:B----4-:R-:W-:Y:S11]  /*237f0*/  HMMA.16816.F32.BF16 R8, R4.reuse, R26, R8 ;  /* 0x0000001a0408723c */ /* 0x050ff60000041808 */
[----:B------:R-:W-:Y:S11]  /*23800*/  @!UPT UIADD3 URZ, URZ, URZ, URZ ;  /* 0x0000003f3f3ff290 */ /* 0x000ff6000fffe03f */
[----:B------:R-:W-:Y:S01]  /*23810*/  @!UPT UIADD3 URZ, URZ, URZ, URZ ;  /* 0x0000003f3f3ff290 */ /* 0x000fe2000fffe03f */
[----:B------:R0:W-:Y:S01]  /*23820*/  STL.64 [R1+0x250], R8 ;  /* 0x0002500801007387 */ /* 0x0001e20000100a00 */
[----:B------:R1:W-:Y:S02]  /*23830*/  STL.64 [R1+0x258], R10 ;  /* 0x0002580a01007387 */ /* 0x0003e40000100a00 */
[----:B0-----:R-:W-:Y:S02]  /*23840*/  IMAD.MOV.U32 R8, RZ, RZ, R26 ;  /* 0x000000ffff087224 */ /* 0x001fe400078e001a */
[----:B------:R-:W2:Y:S01]  /*23850*/  LDL.LU.64 R26, [R1+0x2a50] ;  /* 0x002a5000011a7983 */ /* 0x000ea20000300a00 */
[C---:B---3--:R-:W-:Y:S01]  /*23860*/  HMMA.16816.F32.BF16 R20, R4.reuse, R14, R20 ;  /* 0x0000000e0414723c */ /* 0x048fe20000041814 */
[----:B------:R-:W-:Y:S02]  /*23870*/  IMAD.MOV.U32 R9, RZ, RZ, R15 ;  /* 0x000000ffff097224 */ /* 0x000fe400078e000f */
[----:B------:R-:W-:Y:S02]  /*23880*/  STL [R1+0x2968], R3 ;  /* 0x0029680301007387 */ /* 0x000fe40000100800 */
[----:B-1----:R-:W-:Y:S01]  /*23890*/  IMAD.MOV.U32 R10, RZ, RZ, R14 ;  /* 0x000000ffff0a7224 */ /* 0x002fe200078e000e */
[----:B------:R-:W-:Y:S11]  /*238a0*/  STL [R1+0x2964], R8 ;  /* 0x0029640801007387 */ /* 0x000ff60000100800 */
[----:B------:R-:W-:Y:S06]  /*238b0*/  @!UPT UIADD3 URZ, URZ, URZ, URZ ;  /* 0x0000003f3f3ff290 */ /* 0x000fec000fffe03f */
[----:B------:R0:W-:Y:S01]  /*238c0*/  STL.64 [R1+0x240], R20 ;  /* 0x0002401401007387 */ /* 0x0001e20000100a00 */
[----:B------:R1:W-:Y:S02]  /*238d0*/  STL.64 [R1+0x248], R22 ;  /* 0x0002481601007387 */ /* 0x0003e40000100a00 */
[----:B------:R-:W-:Y:S02]  /*238e0*/  STL [R1+0x2970], R9 ;  /* 0x0029700901007387 */ /* 0x000fe40000100800 */
[----:B------:R-:W-:Y:S01]  /*238f0*/  STL [R1+0x296c], R10 ;  /* 0x00296c0a01007387 */ /* 0x000fe20000100800 */
[C---:B--2---:R-:W-:Y:S01]  /*23900*/  HMMA.16816.F32.BF16 R16, R4.reuse, R26, R16 ;  /* 0x0000001a0410723c */ /* 0x044fe20000041810 */
[----:B------:R-:W-:Y:S11]  /*23910*/  IMAD.MOV.U32 R11, RZ, RZ, R27 ;  /* 0x000000ffff0b7224 */ /* 0x000ff600078e001b */
[----:B------:R-:W-:Y:S11]  /*23920*/  @!UPT UIADD3 URZ, URZ, URZ, URZ ;  /* 0x0000003f3f3ff290 */ /* 0x000ff6000fffe03f */
[----:B------:R-:W-:Y:S01]  /*23930*/  STL.64 [R1+0x230], R16 ;  /* 0x0002301001007387 */ /* 0x000fe20000100a00 */
[----:B------:R-:W-:Y:S02]  /*23940*/  STL.64 [R1+0x238], R18 ;  /* 0x0002381201007387 */ /* 0x000fe40000100a00 */
[----:B------:R-:W-:Y:S02]  /*23950*/  STL [R1+0x29f8], R11 ;  /* 0x0029f80b01007387 */ /* 0x000fe40000100800 */
[----:B0-----:R-:W2:Y:S01]  /*23960*/  LDL.LU R20, [R1+0x570] ;  /* 0x0005700001147983 */ /* 0x001ea20000300800 */
[----:B------:R-:W2:Y:S01]  /*23970*/  LDL.LU R21, [R1+0x574] ;  /* 0x0005740001157983 */ /* 0x000ea20000300800 */
[----:B-1----:R-:W3:Y:S02]  /*23980*/  LDL.LU R22, [R1+0x578] ;  /* 0x0005780001167983 */ /* 0x002ee40000300800 */
[----:B------:R-:W3:Y:S02]  /*23990*/  LDL.LU R23, [R1+0x57c] ;  /* 0x00057c0001177983 */ /* 0x000ee40000300800 */
[----:B---3--:R0:W-:Y:S01]  /*239a0*/  STL.64 [R1+0x29a0], R22 ;  /* 0x0029a01601007387 */ /* 0x0081e20000100a00 */
[----:B--2---:R1:W-:Y:S03]  /*239b0*/  STL.64 [R1+0x2998], R20 ;  /* 0x0029981401007387 */ /* 0x0043e60000100a00 */
[----:B0-----:R-:W2:Y:S04]  /*239c0*/  LDL.64 R22, [R1+0x68] ;  /* 0x0000680001167983 */ /* 0x001ea80000100a00 */
[----:B--2---:R0:W-:Y:S01]  /*239d0*/  STL.64 [R1+0x29b0], R22 ;  /* 0x0029b01601007387 */ /* 0x0041e20000100a00 */
[----:B-1----:R-:W2:Y:S02]  /*239e0*/  LDL.LU R20, [R1+0x5a0] ;  /* 0x0005a00001147983 */ /* 0x002ea40000300800 */
[----:B------:R-:W2:Y:S01]  /*239f0*/  LDL.LU R21, [R1+0x5a4] ;  /* 0x0005a40001157983 */ /* 0x000ea20000300800 */
[----:B0-----:R-:W3:Y:S01]  /*23a00*/  LDL.LU R22, [R1+0x5a8] ;  /* 0x0005a80001167983 */ /* 0x001ee20000300800 */
[----:B------:R-:W3:Y:S02]  /*23a10*/  LDL.LU R23, [R1+0x5ac] ;  /* 0x0005ac0001177983 */ /* 0x000ee40000300800 */
[----:B------:R-:W4:Y:S02]  /*23a20*/  LDL.LU R8, [R1+0x590] ;  /* 0x0005900001087983 */ /* 0x000f240000300800 */
[----:B------:R-:W4:Y:S01]  /*23a30*/  LDL.LU R9, [R1+0x594] ;  /* 0x0005940001097983 */ /* 0x000f220000300800 */
[----:B------:R-:W2:Y:S01]  /*23a40*/  LDL.LU R10, [R1+0x598] ;  /* 0x00059800010a7983 */ /* 0x000ea20000300800 */
[----:B------:R-:W2:Y:S03]  /*23a50*/  LDL.LU R11, [R1+0x59c] ;  /* 0x00059c00010b7983 */ /* 0x000ea60000300800 */
[----:B--2---:R0:W-:Y:S01]  /*23a60*/  STL.64 [R1+0x2a08], R10 ;  /* 0x002a080a01007387 */ /* 0x0041e20000100a00 */
[----:B----4-:R-:W-:Y:S03]  /*23a70*/  STL.64 [R1+0x2a00], R8 ;  /* 0x002a000801007387 */ /* 0x010fe60000100a00 */
[----:B0-----:R-:W2:Y:S04]  /*23a80*/  LDL.64 R10, [R1+0xb8] ;  /* 0x0000b800010a7983 */ /* 0x001ea80000100a00 */
[----:B--2---:R0:W-:Y:S04]  /*23a90*/  STL.64 [R1+0x2a18], R10 ;  /* 0x002a180a01007387 */ /* 0x0041e80000100a00 */
[----:B0-----:R-:W2:Y:S04]  /*23aa0*/  LDL.64 R10, [R1+0xc8] ;  /* 0x0000c800010a7983 */ /* 0x001ea80000100a00 */
[----:B--2---:R0:W-:Y:S04]  /*23ab0*/  STL.64 [R1+0x2a30], R10 ;  /* 0x002a300a01007387 */ /* 0x0041e80000100a00 */
[----:B0-----:R-:W2:Y:S01]  /*23ac0*/  LDL.64 R10, [R1+0xd8] ;  /* 0x0000d800010a7983 */ /* 0x001ea20000100a00 */
[----:B---3--:R0:W-:Y:S02]  /*23ad0*/  STL.64 [R1+0x29c0], R22 ;  /* 0x0029c01601007387 */ /* 0x0081e40000100a00 */
[----:B------:R-:W-:Y:S01]  /*23ae0*/  STL.64 [R1+0x29b8], R20 ;  /* 0x0029b81401007387 */ /* 0x000fe20000100a00 */
[----:B0-----:R-:W3:Y:S04]  /*23af0*/  LDL.64 R22, [R1+0x88] ;  /* 0x0000880001167983 */ /* 0x001ee80000100a00 */
[----:B---3--:R0:W-:Y:S04]  /*23b00*/  STL.64 [R1+0x29d8], R22 ;  /* 0x0029d81601007387 */ /* 0x0081e80000100a00 */
[----:B0-----:R-:W3:Y:S04]  /*23b10*/  LDL.64 R22, [R1+0x98] ;  /* 0x0000980001167983 */ /* 0x001ee80000100a00 */
[----:B---3--:R0:W-:Y:S04]  /*23b20*/  STL.64 [R1+0x29f0], R22 ;  /* 0x0029f01601007387 */ /* 0x0081e80000100a00 */
[----:B0-----:R-:W3:Y:S04]  /*23b30*/  LDL.64 R22, [R1+0xa8] ;  /* 0x0000a80001167983 */ /* 0x001ee80000100a00 */
[----:B---3--:R0:W-:Y:S01]  /*23b40*/  STL.64 [R1+0x2a10], R22 ;  /* 0x002a101601007387 */ /* 0x0081e20000100a00 */
[----:B------:R-:W3:Y:S02]  /*23b50*/  LDL.LU R20, [R1+0x540] ;  /* 0x0005400001147983 */ /* 0x000ee40000300800 */
[----:B------:R-:W3:Y:S01]  /*23b60*/  LDL.LU R21, [R1+0x544] ;  /* 0x0005440001157983 */ /* 0x000ee20000300800 */
[----:B0-----:R-:W4:Y:S01]  /*23b70*/  LDL.LU R22, [R1+0x548] ;  /* 0x0005480001167983 */ /* 0x001f220000300800 */
[----:B------:R-:W4:Y:S02]  /*23b80*/  LDL.LU R23, [R1+0x54c] ;  /* 0x00054c0001177983 */ /* 0x000f240000300800 */
[----:B------:R-:W2:Y:S02]  /*23b90*/  LDL.LU R16, [R1+0x4e0] ;  /* 0x0004e00001107983 */ /* 0x000ea40000300800 */
[----:B------:R-:W2:Y:S01]  /*23ba0*/  LDL.LU R17, [R1+0x4e4] ;  /* 0x0004e40001117983 */ /* 0x000ea20000300800 */
[----:B------:R-:W2:Y:S01]  /*23bb0*/  LDL.LU R18, [R1+0x4e8] ;  /* 0x0004e80001127983 */ /* 0x000ea20000300800 */
[----:B------:R-:W2:Y:S03]  /*23bc0*/  LDL.LU R19, [R1+0x4ec] ;  /* 0x0004ec0001137983 */ /* 0x000ea60000300800 */
[----:B----4-:R-:W-:Y:S01]  /*23bd0*/  STL.64 [R1+0x2a28], R22 ;  /* 0x002a281601007387 */ /* 0x010fe20000100a00 */
[----:B---3--:R0:W-:Y:S03]  /*23be0*/  STL.64 [R1+0x2a20], R20 ;  /* 0x002a201401007387 */ /* 0x0081e60000100a00 */
[----:B0-----:R-:W3:Y:S01]  /*23bf0*/  LDL.LU R20, [R1+0x510] ;  /* 0x0005100001147983 */ /* 0x001ee20000300800 */
[----:B------:R-:W3:Y:S02]  /*23c00*/  LDL.LU R21, [R1+0x514] ;  /* 0x0005140001157983 */ /* 0x000ee40000300800 */
[----:B------:R-:W4:Y:S02]  /*23c10*/  LDL.LU R22, [R1+0x518] ;  /* 0x0005180001167983 */ /* 0x000f240000300800 */
[----:B------:R-:W4:Y:S02]  /*23c20*/  LDL.LU R23, [R1+0x51c] ;  /* 0x00051c0001177983 */ /* 0x000f240000300800 */
[----:B------:R-:W-:Y:S01]  /*23c30*/  IMAD.MOV.U32 R12, RZ, RZ, R26 ;  /* 0x000000ffff0c7224 */ /* 0x000fe200078e001a */
[----:B----4-:R-:W-:Y:S01]  /*23c40*/  STL.64 [R1+0x2a40], R22 ;  /* 0x002a401601007387 */ /* 0x010fe20000100a00 */
[----:B---3--:R0:W-:Y:S03]  /*23c50*/  STL.64 [R1+0x2a38], R20 ;  /* 0x002a381401007387 */ /* 0x0081e60000100a00 */
[----:B0-----:R-:W2:Y:S01]  /*23c60*/  LDL.LU R20, [R1+0x4d0] ;  /* 0x0004d00001147983 */ /* 0x001ea20000300800 */
[----:B------:R-:W2:Y:S02]  /*23c70*/  LDL.LU R21, [R1+0x4d4] ;  /* 0x0004d40001157983 */ /* 0x000ea40000300800 */
[----:B------:R-:W2:Y:S02]  /*23c80*/  LDL.LU R22, [R1+0x4d8] ;  /* 0x0004d80001167983 */ /* 0x000ea40000300800 */
[----:B------:R-:W2:Y:S01]  /*23c90*/  LDL.LU R23, [R1+0x4dc] ;  /* 0x0004dc0001177983 */ /* 0x000ea20000300800 */
[----:B------:R-:W3:Y:S04]  /*23ca0*/  LDL.64 R26, [R1+0x58] ;  /* 0x00005800011a7983 */ /* 0x000ee80000100a00 */
[----:B---3--:R0:W-:Y:S01]  /*23cb0*/  STL.64 [R1+0x29a8], R26 ;  /* 0x0029a81a01007387 */ /* 0x0081e20000100a00 */
[----:B------:R-:W3:Y:S02]  /*23cc0*/  LDL.LU R24, [R1+0x580] ;  /* 0x0005800001187983 */ /* 0x000ee40000300800 */
[----:B------:R-:W3:Y:S01]  /*23cd0*/  LDL.LU R25, [R1+0x584] ;  /* 0x0005840001197983 */ /* 0x000ee20000300800 */
[----:B0-----:R-:W4:Y:S01]  /*23ce0*/  LDL.LU R26, [R1+0x588] ;  /* 0x00058800011a7983 */ /* 0x001f220000300800 */
[----:B------:R-:W4:Y:S03]  /*23cf0*/  LDL.LU R27, [R1+0x58c] ;  /* 0x00058c00011b7983 */ /* 0x000f260000300800 */
[----:B----4-:R-:W-:Y:S01]  /*23d00*/  STL.64 [R1+0x29d0], R26 ;  /* 0x0029d01a01007387 */ /* 0x010fe20000100a00 */
[----:B---3--:R0:W-:Y:S03]  /*23d10*/  STL.64 [R1+0x29c8], R24 ;  /* 0x0029c81801007387 */ /* 0x0081e60000100a00 */
[----:B0-----:R-:W3:Y:S01]  /*23d20*/  LDL.LU R24, [R1+0x5b0] ;  /* 0x0005b00001187983 */ /* 0x001ee20000300800 */
[----:B------:R-:W3:Y:S02]  /*23d30*/  LDL.LU R25, [R1+0x5b4] ;  /* 0x0005b40001197983 */ /* 0x000ee40000300800 */
[----:B------:R-:W4:Y:S02]  /*23d40*/  LDL.LU R26, [R1+0x5b8] ;  /* 0x0005b800011a7983 */ /* 0x000f240000300800 */
[----:B------:R-:W4:Y:S02]  /*23d50*/  LDL.LU R27, [R1+0x5bc] ;  /* 0x0005bc00011b7983 */ /* 0x000f240000300800 */
[----:B----4-:R-:W-:Y:S01]  /*23d60*/  STL.64 [R1+0x29e8], R26 ;  /* 0x0029e81a01007387 */ /* 0x010fe20000100a00 */
[----:B---3--:R0:W-:Y:S03]  /*23d70*/  STL.64 [R1+0x29e0], R24 ;  /* 0x0029e01801007387 */ /* 0x0081e60000100a00 */
[----:B0-----:R-:W3:Y:S01]  /*23d80*/  LDL.LU R24, [R1+0x5c0] ;  /* 0x0005c00001187983 */ /* 0x001ee20000300800 */
[----:B------:R-:W3:Y:S02]  /*23d90*/  LDL.LU R25, [R1+0x5c4] ;  /* 0x0005c40001197983 */ /* 0x000ee40000300800 */
[----:B------:R-:W3:Y:S02]  /*23da0*/  LDL.LU R26, [R1+0x5c8] ;  /* 0x0005c800011a7983 */ /* 0x000ee40000300800 */
[----:B------:R-:W3:Y:S01]  /*23db0*/  LDL.LU R27, [R1+0x5cc] ;  /* 0x0005cc00011b7983 */ /* 0x000ee20000300800 */
[----:B------:R-:W-:Y:S01]  /*23dc0*/  STL [R1+0x2974], R12 ;  /* 0x0029740c01007387 */ /* 0x000fe20000100800 */
[----:B------:R-:W4:Y:S01]  /*23dd0*/  LDL.64 R14, [R1+0xe8] ;  /* 0x0000e800010e7983 */ /* 0x000f220000100a00 */
[----:B--2---:R-:W-:Y:S01]  /*23de0*/  HMMA.16816.F32.BF16 R20, R4, R10, R20 ;  /* 0x0000000a0414723c */ /* 0x004fe20000041814 */
[----:B------:R-:W-:-:S02]  /*23df0*/  IMAD.MOV.U32 R2, RZ, RZ, R10 ;  /* 0x000000ffff027224 */ /* 0x000fc400078e000a */
[----:B------:R-:W-:-:S05]  /*23e00*/  IMAD.MOV.U32 R0, RZ, RZ, R11 ;  /* 0x000000ffff007224 */ /* 0x000fca00078e000b */
[C---:B----4-:R-:W-:Y:S11]  /*23e10*/  HMMA.16816.F32.BF16 R16, R4.reuse, R14, R16 ;  /* 0x0000000e0410723c */ /* 0x050ff60000041810 */
[----:B------:R-:W-:Y:S11]  /*23e20*/  @!UPT UIADD3 URZ, URZ, URZ, URZ ;  /* 0x0000003f3f3ff290 */ /* 0x000ff6000fffe03f */
[----:B------:R-:W-:Y:S01]  /*23e30*/  @!UPT UIADD3 URZ, URZ, URZ, URZ ;  /* 0x0000003f3f3ff290 */ /* 0x000fe2000fffe03f */
[----:B------:R-:W-:Y:S01]  /*23e40*/  STL.64 [R1+0x310], R16 ;  /* 0x0003101001007387 */ /* 0x000fe20000100a00 */
[----:B------:R0:W-:Y:S03]  /*23e50*/  STL.64 [R1+0x318], R18 ;  /* 0x0003181201007387 */ /* 0x0001e60000100a00 */
[----:B0-----:R-:W2:Y:S01]  /*23e60*/  LDL.LU.64 R18, [R1+0x2a48] ;  /* 0x002a480001127983 */ /* 0x001ea20000300a00 */
[----:B------:R-:W-:Y:S02]  /*23e70*/  STL.64 [R1+0x300], R20 ;  /* 0x0003001401007387 */ /* 0x000fe40000100a00 */
[----:B------:R0:W-:Y:S02]  /*23e80*/  STL.64 [R1+0x308], R22 ;  /* 0x0003081601007387 */ /* 0x0001e40000100a00 */
[----:B0-----:R-:W4:Y:S01]  /*23e90*/  LDL.LU.64 R22, [R1+0x2a40] ;  /* 0x002a400001167983 */ /* 0x001f220000300a00 */
[----:B------:R-:W4:Y:S02]  /*23ea0*/  LDL.LU.64 R20, [R1+0x2a38] ;  /* 0x002a380001147983 */ /* 0x000f240000300a00 */
[----:B------:R-:W4:Y:S02]  /*23eb0*/  LDL.LU.64 R10, [R1+0x2a30] ;  /* 0x002a3000010a7983 */ /* 0x000f240000300a00 */
[----:B----4-:R-:W-:Y:S01]  /*23ec0*/  HMMA.16816.F32.BF16 R20, R4, R10, R20 ;  /* 0x0000000a0414723c */ /* 0x010fe20000041814 */
[----:B------:R-:W-:-:S02]  /*23ed0*/  IMAD.MOV.U32 R28, RZ, RZ, R10 ;  /* 0x000000ffff1c7224 */ /* 0x000fc400078e000a */
[----:B------:R-:W-:Y:S11]  /*23ee0*/  IMAD.MOV.U32 R17, RZ, RZ, R11 ;  /* 0x000000ffff117224 */ /* 0x000ff600078e000b */
[----:B------:R-:W-:Y:S09]  /*23ef0*/  @!UPT UIADD3 URZ, URZ, URZ, URZ ;  /* 0x0000003f3f3ff290 */ /* 0x000ff2000fffe03f */
[----:B------:R-:W-:Y:S01]  /*23f00*/  STL.64 [R1+0x2f0], R20 ;  /* 0x0002f01401007387 */ /* 0x000fe20000100a00 */
[----:B------:R0:W-:Y:S03]  /*23f10*/  STL.64 [R1+0x2f8], R22 ;  /* 0x0002f81601007387 */ /* 0x0001e60000100a00 */
[----:B0-----:R-:W4:Y:S01]  /*23f20*/  LDL.LU.64 R22, [R1+0x2a28] ;  /* 0x002a280001167983 */ /* 0x001f220000300a00 */
[----:B------:R-:W4:Y:S02]  /*23f30*/  LDL.LU.64 R20, [R1+0x2a20] ;  /* 0x002a200001147983 */ /* 0x000f240000300a00 */
[----:B------:R-:W4:Y:S02]  /*23f40*/  LDL.LU.64 R10, [R1+0x2a18] ;  /* 0x002a1800010a7983 */ /* 0x000f240000300a00 */
[----:B------:R-:W-:Y:S02]  /*23f50*/  IMAD.MOV.U32 R16, RZ, RZ, R14 ;  /* 0x000000ffff107224 */ /* 0x000fe400078e000e */
[----:B------:R-:W-:Y:S01]  /*23f60*/  IMAD.MOV.U32 R13, RZ, RZ, R15 ;  /* 0x000000ffff0d7224 */ /* 0x000fe200078e000f */
        /* <DEDUP_REMOVED lines=9> */
[C---:B----4-:R-:W-:Y:S01]  /*24000*/  HMMA.16816.F32.BF16 R8, R4.reuse, R22, R8 ;  /* 0x000000160408723c */ /* 0x050fe20000041808 */
[----:B------:R-:W-:Y:S11]  /*24010*/  IMAD.MOV.U32 R29, RZ, RZ, R23 ;  /* 0x000000ffff1d7224 */ /* 0x000ff600078e0017 */
[----:B------:R-:W-:Y:S11]  /*24020*/  @!UPT UIADD3 URZ, URZ, URZ, URZ ;  /* 0x0000003f3f3ff290 */ /* 0x000ff6000fffe03f */
[----:B------:R0:W-:Y:S01]  /*24030*/  STL.64 [R1+0x390], R8 ;  /* 0x0003900801007387 */ /* 0x0001e20000100a00 */
[----:B------:R1:W-:Y:S02]  /*24040*/  STL.64 [R1+0x398], R10 ;  /* 0x0003980a01007387 */ /* 0x0003e40000100a00 */
[----:B0-----:R-:W-:Y:S01]  /*24050*/  IMAD.MOV.U32 R8, RZ, RZ, R22 ;  /* 0x000000ffff087224 */ /* 0x001fe200078e0016 */
[----:B-1----:R-:W4:Y:S01]  /*24060*/  LDL.LU R11, [R1+0x29f8] ;  /* 0x0029f800010b7983 */ /* 0x002f220000300800 */
[----:B------:R-:W3:Y:S02]  /*24070*/  LDL.LU.64 R22, [R1+0x29f0] ;  /* 0x0029f00001167983 */ /* 0x000ee40000300a00 */
[C---:B---3--:R-:W-:Y:S01]  /*24080*/  HMMA.16816.F32.BF16 R24, R4.reuse, R22, R24 ;  /* 0x000000160418723c */ /* 0x048fe20000041818 */
        /* <DEDUP_REMOVED lines=16> */
[----:B------:R-:W2:Y:S02]  /*24190*/  LDL.LU.64 R22, [R1+0x29c0] ;  /* 0x0029c00001167983 */ /* 0x000ea40000300a00 */
[----:B------:R-:W2:Y:S01]  /*241a0*/  LDL.LU.64 R20, [R1+0x29b8] ;  /* 0x0029b80001147983 */ /* 0x000ea20000300a00 */
[----:B------:R-:W-:Y:S01]  /*241b0*/  STL.64 [R1+0x2980], R14 ;  /* 0x0029800e01007387 */ /* 0x000fe20000100a00 */
[----:B------:R0:W-:Y:S03]  /*241c0*/  STL.64 [R1+0x2978], R12 ;  /* 0x0029780c01007387 */ /* 0x0001e60000100a00 */
[----:B0-----:R-:W3:Y:S01]  /*241d0*/  LDL.LU R12, [R1+0x560] ;  /* 0x00056000010c7983 */ /* 0x001ee20000300800 */
[----:B------:R-:W3:Y:S02]  /*241e0*/  LDL.LU R13, [R1+0x564] ;  /* 0x00056400010d7983 */ /* 0x000ee40000300800 */
[----:B------:R-:W3:Y:S02]  /*241f0*/  LDL.LU R14, [R1+0x568] ;  /* 0x00056800010e7983 */ /* 0x000ee40000300800 */
[----:B------:R-:W3:Y:S01]  /*24200*/  LDL.LU R15, [R1+0x56c] ;  /* 0x00056c00010f7983 */ /* 0x000ee20000300800 */
[C---:B--2---:R-:W-:Y:S11]  /*24210*/  HMMA.16816.F32.BF16 R20, R4.reuse, R18, R20 ;  /* 0x000000120414723c */ /* 0x044ff60000041814 */
[----:B------:R-:W-:Y:S11]  /*24220*/  @!UPT UIADD3 URZ, URZ, URZ, URZ ;  /* 0x0000003f3f3ff290 */ /* 0x000ff6000fffe03f */
[----:B------:R-:W-:Y:S01]  /*24230*/  @!UPT UIADD3 URZ, URZ, URZ, URZ ;  /* 0x0000003f3f3ff290 */ /* 0x000fe2000fffe03f */
[----:B------:R-:W-:Y:S01]  /*24240*/  STL.64 [R1+0x9e0], R20 ;  /* 0x0009e01401007387 */ /* 0x000fe20000100a00 */
[----:B------:R0:W-:Y:S03]  /*24250*/  STL.64 [R1+0x9e8], R22 ;  /* 0x0009e81601007387 */ /* 0x0001e60000100a00 */
[----:B0-----:R-:W3:Y:S01]  /*24260*/  LDL.LU.64 R22, [R1+0x29b0] ;  /* 0x0029b00001167983 */ /* 0x001ee20000300a00 */
[----:B------:R0:W-:Y:S01]  /*24270*/  STL.64 [R1+0x2870], R18 ;  /* 0x0028701201007387 */ /* 0x0001e20000100a00 */
[C---:B---3--:R-:W-:Y:S01]  /*24280*/  HMMA.16816.F32.BF16 R24, R4.reuse, R22, R24 ;  /* 0x000000160418723c */ /* 0x048fe20000041818 */
        /* <DEDUP_REMOVED lines=11> */
[----:B------:R0:W-:Y:S01]  /*24340*/  STL.64 [R1+0xad0], R20 ;  /* 0x000ad01401007387 */ /* 0x0001e20000100a00 */
[----:B------:R1:W-:Y:S02]  /*24350*/  STL.64 [R1+0xad8], R22 ;  /* 0x000ad81601007387 */ /* 0x0003e40000100a00 */
[----:B0-----:R-:W-:Y:S01]  /*24360*/  IMAD.MOV.U32 R21, RZ, RZ, R26 ;  /* 0x000000ffff157224 */ /* 0x001fe200078e001a */
[----:B-1----:R-:W2:Y:S01]  /*24370*/  LDL.LU.64 R22, [R1+0x2990] ;  /* 0x0029900001167983 */ /* 0x002ea20000300a00 */
[----:B------:R-:W-:Y:S02]  /*24380*/  IMAD.MOV.U32 R20, RZ, RZ, R27 ;  /* 0x000000ffff147224 */ /* 0x000fe400078e001b */
[----:B------:R-:W3:Y:S02]  /*24390*/  LDL.LU.64 R26, [R1+0x2988] ;  /* 0x00298800011a7983 */ /* 0x000ee40000300a00 */
[C---:B---3--:R-:W-:Y:S11]  /*243a0*/  HMMA.16816.F32.BF16 R12, R4.reuse, R26, R12 ;  /* 0x0000001a040c723c */ /* 0x048ff6000004180c */
[----:B------:R-:W-:Y:S11]  /*243b0*/  @!UPT UIADD3 URZ, URZ, URZ, URZ ;  /* 0x0000003f3f3ff290 */ /* 0x000ff6000fffe03f */
[----:B------:R-:W-:Y:S01]  /*243c0*/  @!UPT UIADD3 URZ, URZ, URZ, URZ ;  /* 0x0000003f3f3ff290 */ /* 0x000fe2000fffe03f */
[----:B------:R-:W-:Y:S01]  /*243d0*/  STL.64 [R1+0xac0], R12 ;  /* 0x000ac00c01007387 */ /* 0x000fe20000100a00 */
[----:B------:R0:W-:Y:S03]  /*243e0*/  STL.64 [R1+0xac8], R14 ;  /* 0x000ac80e01007387 */ /* 0x0001e60000100a00 */
[----:B0-----:R-:W3:Y:S01]  /*243f0*/  LDL.LU.64 R14, [R1+0x2980] ;  /* 0x00298000010e7983 */ /* 0x001ee20000300a00 */
[----:B------:R-:W2:Y:S02]  /*24400*/  LDL.LU.64 R12, [R1+0x2978] ;  /* 0x00297800010c7983 */ /* 0x000ea40000300a00 */
[----:B------:R0:W-:Y:S02]  /*24410*/  STL.64 [R1+0x2838], R26 ;  /* 0x0028381a01007387 */ /* 0x0001e40000100a00 */
[----:B------:R-:W2:Y:S01]  /*24420*/  LDL.LU R24, [R1+0x550] ;  /* 0x0005500001187983 */ /* 0x000ea20000300800 */
[----:B------:R-:W2:Y:S04]  /*24430*/  LDL.LU R25, [R1+0x554] ;  /* 0x0005540001197983 */ /* 0x000ea80000300800 */
        /* <DEDUP_REMOVED lines=9> */
[----:B------:R0:W-:Y:S01]  /*244d0*/  STL.64 [R1+0x2850], R26 ;  /* 0x0028501a01007387 */ /* 0x0001e20000100a00 */
[----:B------:R1:W-:Y:S02]  /*244e0*/  STL.64 [R1+0x2830], R22 ;  /* 0x0028301601007387 */ /* 0x0003e40000100a00 */
[----:B------:R-:W2:Y:S02]  /*244f0*/  LDL.LU R20, [R1+0x670] ;  /* 0x0006700001147983 */ /* 0x000ea40000300800 */
[----:B------:R-:W2:Y:S02]  /*24500*/  LDL.LU R21, [R1+0x674] ;  /* 0x0006740001157983 */ /* 0x000ea40000300800 */
[----:B0-----:R-:W-:Y:S02]  /*24510*/  IMAD.MOV.U32 R26, RZ, RZ, R19 ;  /* 0x000000ffff1a7224 */ /* 0x001fe400078e0013 */
[----:B------:R-:W-:Y:S01]  /*24520*/  IMAD.MOV.U32 R27, RZ, RZ, R18 ;  /* 0x000000ffff1b7224 */ /* 0x000fe200078e0012 */
[----:B-1----:R-:W2:Y:S01]  /*24530*/  LDL.LU R22, [R1+0x678] ;  /* 0x0006780001167983 */ /* 0x002ea20000300800 */
[----:B------:R-:W2:Y:S03]  /*24540*/  LDL.LU R23, [R1+0x67c] ;  /* 0x00067c0001177983 */ /* 0x000ea60000300800 */
[----:B------:R0:W-:Y:S01]  /*24550*/  STL.64 [R1+0x2868], R26 ;  /* 0x0028681a01007387 */ /* 0x0001e20000100a00 */
[----:B------:R-:W2:Y:S02]  /*24560*/  LDL.LU R24, [R1+0x6d0] ;  /* 0x0006d00001187983 */ /* 0x000ea40000300800 */
[----:B------:R-:W2:Y:S01]  /*24570*/  LDL.LU R25, [R1+0x6d4] ;  /* 0x0006d40001197983 */ /* 0x000ea20000300800 */
[----:B0-----:R-:W2:Y:S01]  /*24580*/  LDL.LU R26, [R1+0x6d8] ;  /* 0x0006d800011a7983 */ /* 0x001ea20000300800 */
[----:B------:R-:W2:Y:S02]  /*24590*/  LDL.LU R27, [R1+0x6dc] ;  /* 0x0006dc00011b7983 */ /* 0x000ea40000300800 */
[----:B------:R-:W-:-:S02]  /*245a0*/  IMAD.MOV.U32 R18, RZ, RZ, R12 ;  /* 0x000000ffff127224 */ /* 0x000fc400078e000c */
[----:B------:R-:W-:Y:S01]  /*245b0*/  IMAD.MOV.U32 R19, RZ, RZ, R9 ;  /* 0x000000ffff137224 */ /* 0x000fe200078e0009 */
[----:B--2---:R-:W-:Y:S01]  /*245c0*/  STL.64 [R1+0x2880], R26 ;  /* 0x0028801a01007387 */ /* 0x004fe20000100a00 */
[----:B------:R0:W-:Y:S02]  /*245d0*/  STL.64 [R1+0x2878], R24 ;  /* 0x0028781801007387 */ /* 0x0001e40000100a00 */
[----:B------:R-:W2:Y:S02]  /*245e0*/  LDL.LU R12, [R1+0x2974] ;  /* 0x00297400010c7983 */ /* 0x000ea40000300800 */
[----:B------:R-:W2:Y:S01]  /*245f0*/  LDL.LU R9, [R1+0x2970] ;  /* 0x0029700001097983 */ /* 0x000ea20000300800 */
        /* <DEDUP_REMOVED lines=21> */
[----:B---3--:R-:W-:-:S02]  /*24750*/  IMAD.MOV.U32 R18, RZ, RZ, R14 ;  /* 0x000000ffff127224 */ /* 0x008fc400078e000e */
        /* <DEDUP_REMOVED lines=23> */
[----:B----4-:R-:W-:-:S05]  /*248d0*/  IMAD.MOV.U32 R19, RZ, RZ, R11 ;  /* 0x000000ffff137224 */ /* 0x010fca00078e000b */
[----:B------:R-:W-:Y:S04]  /*248e0*/  STL.64 [R1+0x2918], R18 ;  /* 0x0029181201007387 */ /* 0x000fe80000100a00 */
[----:B--2---:R-:W-:Y:S01]  /*248f0*/  STL.64 [R1+0x28e0], R26 ;  /* 0x0028e01a01007387 */ /* 0x004fe20000100a00 */
[----:B------:R0:W-:Y:S03]  /*24900*/  STL.64 [R1+0x28d8], R24 ;  /* 0x0028d81801007387 */ /* 0x0001e60000100a00 */
[----:B0-----:R-:W2:Y:S01]  /*24910*/  LDL.LU R24, [R1+0x620] ;  /* 0x0006200001187983 */ /* 0x001ea20000300800 */
[----:B------:R-:W2:Y:S02]  /*24920*/  LDL.LU R25, [R1+0x624] ;  /* 0x0006240001197983 */ /* 0x000ea40000300800 */
[----:B------:R-:W4:Y:S02]  /*24930*/  LDL.LU R26, [R1+0x628] ;  /* 0x00062800011a7983 */ /* 0x000f240000300800 */
[----:B------:R-:W4:Y:S02]  /*24940*/  LDL.LU R27, [R1+0x62c] ;  /* 0x00062c00011b7983 */ /* 0x000f240000300800 */
[----:B------:R-:W-:-:S02]  /*24950*/  IMAD.MOV.U32 R18, RZ, RZ, R10 ;  /* 0x000000ffff127224 */ /* 0x000fc400078e000a */
[----:B------:R-:W-:-:S05]  /*24960*/  IMAD.MOV.U32 R19, RZ, RZ, R9 ;  /* 0x000000ffff137224 */ /* 0x000fca00078e0009 */
        /* <DEDUP_REMOVED lines=8> */
[----:B------:R-:W3:Y:S01]  /*249f0*/  LDL.LU R8, [R1+0x530] ;  /* 0x0005300001087983 */ /* 0x000ee20000300800 */
[----:B------:R-:W3:Y:S02]  /*24a00*/  LDL.LU R9, [R1+0x534] ;  /* 0x0005340001097983 */ /* 0x000ee40000300800 */
[----:B------:R-:W3:Y:S02]  /*24a10*/  LDL.LU R10, [R1+0x538] ;  /* 0x00053800010a7983 */ /* 0x000ee40000300800 */
[----:B------:R-:W3:Y:S01]  /*24a20*/  LDL.LU R11, [R1+0x53c] ;  /* 0x00053c00010b7983 */ /* 0x000ee20000300800 */
[----:B----4-:R-:W-:Y:S01]  /*24a30*/  STL.64 [R1+0x2910], R26 ;  /* 0x0029101a01007387 */ /* 0x010fe20000100a00 */
[----:B--2---:R0:W-:Y:S03]  /*24a40*/  STL.64 [R1+0x2908], R24 ;  /* 0x0029081801007387 */ /* 0x0041e60000100a00 */
[----:B0-----:R-:W2:Y:S01]  /*24a50*/  LDL.LU R24, [R1+0x600] ;  /* 0x0006000001187983 */ /* 0x001ea20000300800 */
[----:B------:R-:W2:Y:S02]  /*24a60*/  LDL.LU R25, [R1+0x604] ;  /* 0x0006040001197983 */ /* 0x000ea40000300800 */
[----:B------:R-:W4:Y:S02]  /*24a70*/  LDL.LU R26, [R1+0x608] ;  /* 0x00060800011a7983 */ /* 0x000f240000300800 */
[----:B------:R-:W4:Y:S02]  /*24a80*/  LDL.LU R27, [R1+0x60c] ;  /* 0x00060c00011b7983 */ /* 0x000f240000300800 */
        /* <DEDUP_REMOVED lines=10> */
[----:B------:R-:W2:Y:S02]  /*24b30*/  LDL.LU R26, [R1+0x638] ;  /* 0x00063800011a7983 */ /* 0x000ea40000300800 */
[----:B------:R-:W2:Y:S01]  /*24b40*/  LDL.LU R27, [R1+0x63c] ;  /* 0x00063c00011b7983 */ /* 0x000ea20000300800 */
[----:B------:R-:W-:Y:S01]  /*24b50*/  STL.64 [R1+0x2848], R22 ;  /* 0x0028481601007387 */ /* 0x000fe20000100a00 */
[----:B------:R0:W-:Y:S03]  /*24b60*/  STL.64 [R1+0x2840], R20 ;  /* 0x0028401401007387 */ /* 0x0001e60000100a00 */
[----:B0-----:R-:W4:Y:S01]  /*24b70*/  LDL.LU R20, [R1+0x680] ;  /* 0x0006800001147983 */ /* 0x001f220000300800 */
[----:B------:R-:W4:Y:S02]  /*24b80*/  LDL.LU R21, [R1+0x684] ;  /* 0x0006840001157983 */ /* 0x000f240000300800 */
[----:B------:R-:W2:Y:S02]  /*24b90*/  LDL.LU R22, [R1+0x688] ;  /* 0x0006880001167983 */ /* 0x000ea40000300800 */
[----:B------:R-:W2:Y:S01]  /*24ba0*/  LDL.LU R23, [R1+0x68c] ;  /* 0x00068c0001177983 */ /* 0x000ea20000300800 */
[----:B---3--:R-:W-:Y:S01]  /*24bb0*/  HMMA.16816.F32.BF16 R4, R4, R14, R8 ;  /* 0x0000000e0404723c */ /* 0x008fe20000041808 */
[----:B--2---:R-:W-:Y:S01]  /*24bc0*/  STL.64 [R1+0x2860], R22 ;  /* 0x0028601601007387 */ /* 0x004fe20000100a00 */
[----:B----4-:R0:W-:Y:S03]  /*24bd0*/  STL.64 [R1+0x2858], R20 ;  /* 0x0028581401007387 */ /* 0x0101e60000100a00 */
[----:B0-----:R-:W2:Y:S01]  /*24be0*/  LDL.LU R20, [R1+0x690] ;  /* 0x0006900001147983 */ /* 0x001ea20000300800 */
[----:B------:R-:W2:Y:S02]  /*24bf0*/  LDL.LU R21, [R1+0x694] ;  /* 0x0006940001157983 */ /* 0x000ea40000300800 */
[----:B------:R-:W2:Y:S02]  /*24c00*/  LDL.LU R22, [R1+0x698] ;  /* 0x0006980001167983 */ /* 0x000ea40000300800 */
[----:B------:R-:W2:Y:S01]  /*24c10*/  LDL.LU R23, [R1+0x69c] ;  /* 0x00069c0001177983 */ /* 0x000ea20000300800 */
[----:B------:R-:W3:Y:S01]  /*24c20*/  LDL.LU.64 R10, [R1+0x2950] ;  /* 0x00295000010a7983 */ /* 0x000ee20000300a00 */
[----:B------:R-:W3:Y:S02]  /*24c30*/  LDL.LU.64 R8, [R1+0x2948] ;  /* 0x0029480001087983 */ /* 0x000ee40000300a00 */
[----:B------:R-:W-:-:S09]  /*24c40*/  IMAD.MOV.U32 R19, RZ, RZ, R3 ;  /* 0x000000ffff137224 */ /* 0x000fd200078e0003 */
[----:B------:R-:W-:Y:S01]  /*24c50*/  STL.64 [R1+0xaa0], R4 ;  /* 0x000aa00401007387 */ /* 0x000fe20000100a00 */
[----:B------:R-:W-:Y:S01]  /*24c60*/  STL.64 [R1+0xaa8], R6 ;  /* 0x000aa80601007387 */ /* 0x000fe20000100a00 */
[----:B------:R0:W-:Y:S02]  /*24c70*/  STL.64 [R1+0x2828], R14 ;  /* 0x0028280e01007387 */ /* 0x0001e40000100a00 */
[----:B------:R-:W4:Y:S02]  /*24c80*/  LDL.LU R12, [R1+0x5e0] ;  /* 0x0005e000010c7983 */ /* 0x000f240000300800 */
[----:B------:R-:W4:Y:S01]  /*24c90*/  LDL.LU R13, [R1+0x5e4] ;  /* 0x0005e400010d7983 */ /* 0x000f220000300800 */
[----:B0-----:R-:W4:Y:S01]  /*24ca0*/  LDL.LU R14, [R1+0x5e8] ;  /* 0x0005e800010e7983 */ /* 0x001f220000300800 */
[----:B------:R-:W4:Y:S01]  /*24cb0*/  LDL.LU R15, [R1+0x5ec] ;  /* 0x0005ec00010f7983 */ /* 0x000f220000300800 */
[C---:B---3--:R-:W-:Y:S02]  /*24cc0*/  HMMA.16816.F32.BF16 R16, R8.reuse, R18, R24 ;  /* 0x000000120810723c */ /* 0x048fe40000041818 */
[----:B------:R-:W3:Y:S01]  /*24cd0*/  LDL.LU.64 R26, [R1+0x2940] ;  /* 0x00294000011a7983 */ /* 0x000ee20000300a00 */
[----:B------:R-:W3:Y:S11]  /*24ce0*/  LDL.LU.64 R24, [R1+0x2938] ;  /* 0x0029380001187983 */ /* 0x000ef60000300a00 */
[----:B------:R-:W-:Y:S09]  /*24cf0*/  @!UPT UIADD3 URZ, URZ, URZ, URZ ;  /* 0x0000003f3f3ff290 */ /* 0x000ff2000fffe03f */
[----:B------:R-:W-:Y:S01]  /*24d00*/  STL.64 [R1+0x220], R16 ;  /* 0x0002201001007387 */ /* 0x000fe20000100a00 */
[----:B------:R0:W-:Y:S03]  /*24d10*/  STL.64 [R1+0x228], R18 ;  /* 0x0002281201007387 */ /* 0x0001e60000100a00 */
[----:B0-----:R-:W3:Y:S02]  /*24d20*/  LDL.LU.64 R18, [R1+0x2930] ;  /* 0x0029300001127983 */ /* 0x001ee40000300a00 */
        /* <DEDUP_REMOVED lines=14> */
[----:B---3--:R-:W-:Y:S02]  /*24e10*/  HMMA.16816.F32.BF16 R16, R8, R18, R24 ;  /* 0x000000120810723c */ /* 0x008fe40000041818 */
[----:B------:R-:W3:Y:S01]  /*24e20*/  LDL.LU.64 R26, [R1+0x28f8] ;  /* 0x0028f800011a7983 */ /* 0x000ee20000300a00 */
[----:B------:R-:W3:Y:S11]  /*24e30*/  LDL.LU.64 R24, [R1+0x28f0] ;  /* 0x0028f00001187983 */ /* 0x000ef60000300a00 */
[----:B------:R-:W-:Y:S09]  /*24e40*/  @!UPT UIADD3 URZ, URZ, URZ, URZ ;  /* 0x0000003f3f3ff290 */ /* 0x000ff2000fffe03f */
[----:B------:R-:W-:Y:S01]  /*24e50*/  STL.64 [R1+0x2d0], R16 ;  /* 0x0002d01001007387 */ /* 0x000fe20000100a00 */
[----:B------:R0:W-:Y:S03]  /*24e60*/  STL.64 [R1+0x2d8], R18 ;  /* 0x0002d81201007387 */ /* 0x0001e60000100a00 */
[----:B0-----:R-:W3:Y:S01]  /*24e70*/  LDL.LU.64 R18, [R1+0x28e8] ;  /* 0x0028e80001127983 */ /* 0x001ee20000300a00 */
[----:B------:R-:W-:Y:S02]  /*24e80*/  IMAD.MOV.U32 R6, RZ, RZ, R2 ;  /* 0x000000ffff067224 */ /* 0x000fe400078e0002 */
[----:B------:R-:W-:-:S07]  /*24e90*/  IMAD.MOV.U32 R7, RZ, RZ, R0 ;  /* 0x000000ffff077224 */ /* 0x000fce00078e0000 */
[C---:B----4-:R-:W-:Y:S01]  /*24ea0*/  HMMA.16816.F32.BF16 R4, R8.reuse, R6, R12 ;  /* 0x000000060804723c */ /* 0x050fe2000004180c */
[----:B------:R-:W4:Y:S11]  /*24eb0*/  LDL.LU R12, [R1+0x660] ;  /* 0x00066000010c7983 */ /* 0x000f360000300800 */
[----:B------:R-:W-:Y:S11]  /*24ec0*/  @!UPT UIADD3 URZ, URZ, URZ, URZ ;  /* 0x0000003f3f3ff290 */ /* 0x000ff6000fffe03f */
[----:B------:R0:W-:Y:S01]  /*24ed0*/  STL.64 [R1+0x2c0], R4 ;  /* 0x0002c00401007387 */ /* 0x0001e20000100a00 */
[----:B------:R1:W-:Y:S02]  /*24ee0*/  STL.64 [R1+0x2c8], R6 ;  /* 0x0002c80601007387 */ /* 0x0003e40000100a00 */
[----:B------:R-:W4:Y:S02]  /*24ef0*/  LDL.LU R13, [R1+0x664] ;  /* 0x00066400010d7983 */ /* 0x000f240000300800 */
[----:B------:R-:W4:Y:S01]  /*24f00*/  LDL.LU R14, [R1+0x668] ;  /* 0x00066800010e7983 */ /* 0x000f220000300800 */
[----:B------:R-:W4:Y:S04]  /*24f10*/  LDL.LU R15, [R1+0x66c] ;  /* 0x00066c00010f7983 */ /* 0x000f280000300800 */
[----:B0-----:R-:W2:Y:S01]  /*24f20*/  LDL.LU R4, [R1+0x640] ;  /* 0x0006400001047983 */ /* 0x001ea20000300800 */
[----:B------:R-:W2:Y:S02]  /*24f30*/  LDL.LU R5, [R1+0x644] ;  /* 0x0006440001057983 */ /* 0x000ea40000300800 */
[----:B-1----:R-:W2:Y:S02]  /*24f40*/  LDL.LU R6, [R1+0x648] ;  /* 0x0006480001067983 */ /* 0x002ea40000300800 */
[----:B------:R-:W2:Y:S01]  /*24f50*/  LDL.LU R7, [R1+0x64c] ;  /* 0x00064c0001077983 */ /* 0x000ea20000300800 */
[C---:B---3--:R-:W-:Y:S01]  /*24f60*/  HMMA.16816.F32.BF16 R16, R8.reuse, R18, R24 ;  /* 0x000000120810723c */ /* 0x048fe20000041818 */
[----:B------:R-:W3:Y:S01]  /*24f70*/  LDL.LU.64 R26, [R1+0x28e0] ;  /* 0x0028e000011a7983 */ /* 0x000ee20000300a00 */
[----:B------:R-:W3:Y:S11]  /*24f80*/  LDL.LU.64 R24, [R1+0x28d8] ;  /* 0x0028d80001187983 */ /* 0x000ef60000300a00 */
[----:B------:R-:W-:Y:S10]  /*24f90*/  @!UPT UIADD3 URZ, URZ, URZ, URZ ;  /* 0x0000003f3f3ff290 */ /* 0x000ff4000fffe03f */
        /* <DEDUP_REMOVED lines=36> */
[----:B0-----:R-:W2:Y:S01]  /*251e0*/  LDL.LU.64 R26, [R1+0x2868] ;  /* 0x00286800011a7983 */ /* 0x001ea20000300a00 */
[----:B------:R0:W-:Y:S03]  /*251f0*/  STL.64 [R1+0x2790], R18 ;  /* 0x0027901201007387 */ /* 0x0001e60000100a00 */
[----:B0-----:R-:W3:Y:S04]  /*25200*/  LDL.LU.64 R18, [R1+0xe8] ;  /* 0x0000e80001127983 */ /* 0x001ee80000300a00 */
[----:B---3--:R0:W-:Y:S04]  /*25210*/  STL.64 [R1+0x2808], R18 ;  /* 0x0028081201007387 */ /* 0x0081e80000100a00 */
[----:B0-----:R-:W3:Y:S01]  /*25220*/  LDL.LU.64 R18, [R1+0x108] ;  /* 0x0001080001127983 */ /* 0x001ee20000300a00 */
[C---:B--2---:R-:W-:Y:S03]  /*25230*/  HMMA.16816.F32.BF16 R24, R8.reuse, R26, R20 ;  /* 0x0000001a0818723c */ /* 0x044fe60000041814 */
[----:B---3--:R0:W-:Y:S04]  /*25240*/  STL.64 [R1+0x2810], R18 ;  /* 0x0028101201007387 */ /* 0x0081e80000100a00 */
[----:B0-----:R-:W2:Y:S01]  /*25250*/  LDL.LU.64 R18, [R1+0x118] ;  /* 0x0001180001127983 */ /* 0x001ea20000300a00 */
[----:B------:R-:W3:Y:S02]  /*25260*/  LDL.LU.64 R22, [R1+0x2860] ;  /* 0x0028600001167983 */ /* 0x000ee40000300a00 */
[----:B------:R-:W3:Y:S11]  /*25270*/  LDL.LU.64 R20, [R1+0x2858] ;  /* 0x0028580001147983 */ /* 0x000ef60000300a00 */
[----:B------:R-:W-:Y:S02]  /*25280*/  @!UPT UIADD3 URZ, URZ, URZ, URZ ;  /* 0x0000003f3f3ff290 */ /* 0x000fe4000fffe03f */
[----:B------:R-:W-:Y:S01]  /*25290*/  STL.64 [R1+0xa50], R24 ;  /* 0x000a501801007387 */ /* 0x000fe20000100a00 */
[----:B------:R0:W-:Y:S04]  /*252a0*/  STL.64 [R1+0xa58], R26 ;  /* 0x000a581a01007387 */ /* 0x0001e80000100a00 */
        /* <DEDUP_REMOVED lines=13> */
[----:B0-----:R-:W4:Y:S01]  /*25380*/  LDL.LU.64 R22, [R1+0x2830] ;  /* 0x0028300001167983 */ /* 0x001f220000300a00 */
[----:B------:R0:W-:Y:S02]  /*25390*/  STL.64 [R1+0x2778], R26 ;  /* 0x0027781a01007387 */ /* 0x0001e40000100a00 */
[----:B------:R-:W3:Y:S02]  /*253a0*/  LDL.LU R24, [R1+0x6f0] ;  /* 0x0006f00001187983 */ /* 0x000ee40000300800 */
[----:B------:R-:W3:Y:S01]  /*253b0*/  LDL.LU R25, [R1+0x6f4] ;  /* 0x0006f40001197983 */ /* 0x000ee20000300800 */
[----:B0-----:R-:W2:Y:S01]  /*253c0*/  LDL.LU R26, [R1+0x6f8] ;  /* 0x0006f800011a7983 */ /* 0x001ea20000300800 */
[----:B------:R-:W2:Y:S01]  /*253d0*/  LDL.LU R27, [R1+0x6fc] ;  /* 0x0006fc00011b7983 */ /* 0x000ea20000300800 */
[----:B----4-:R-:W-:Y:S02]  /*253e0*/  HMMA.16816.F32.BF16 R12, R8, R22, R12 ;  /* 0x00000016080c723c */ /* 0x010fe4000004180c */
[----:B--2---:R-:W-:Y:S01]  /*253f0*/  STL.64 [R1+0x2820], R26 ;  /* 0x0028201a01007387 */ /* 0x004fe20000100a00 */
[----:B---3--:R0:W-:Y:S03]  /*25400*/  STL.64 [R1+0x2818], R24 ;  /* 0x0028181801007387 */ /* 0x0081e60000100a00 */
[----:B0-----:R-:W2:Y:S01]  /*25410*/  LDL.LU R24, [R1+0x720] ;  /* 0x0007200001187983 */ /* 0x001ea20000300800 */
[----:B------:R-:W2:Y:S02]  /*25420*/  LDL.LU R25, [R1+0x724] ;  /* 0x0007240001197983 */ /* 0x000ea40000300800 */
[----:B------:R-:W2:Y:S02]  /*25430*/  LDL.LU R26, [R1+0x728] ;  /* 0x00072800011a7983 */ /* 0x000ea40000300800 */
[----:B------:R-:W2:Y:S11]  /*25440*/  LDL.LU R27, [R1+0x72c] ;  /* 0x00072c00011b7983 */ /* 0x000eb60000300800 */
[----:B------:R-:W-:Y:S01]  /*25450*/  @!UPT UIADD3 URZ, URZ, URZ, URZ ;  /* 0x0000003f3f3ff290 */ /* 0x000fe2000fffe03f */
[----:B------:R-:W-:Y:S01]  /*25460*/  STL.64 [R1+0xa20], R12 ;  /* 0x000a200c01007387 */ /* 0x000fe20000100a00 */
[----:B------:R0:W-:Y:S03]  /*25470*/  STL.64 [R1+0xa28], R14 ;  /* 0x000a280e01007387 */ /* 0x0001e60000100a00 */
[----:B0-----:R-:W3:Y:S01]  /*25480*/  LDL.LU.64 R14, [R1+0x2828] ;  /* 0x00282800010e7983 */ /* 0x001ee20000300a00 */
[----:B------:R-:W-:Y:S02]  /*25490*/  STL [R1+0x2750], R22 ;  /* 0x0027501601007387 */ /* 0x000fe40000100800 */
[----:B------:R0:W-:Y:S02]  /*254a0*/  STL [R1+0x274c], R23 ;  /* 0x00274c1701007387 */ /* 0x0001e40000100800 */
[----:B0-----:R-:W4:Y:S01]  /*254b0*/  LDL.LU.64 R22, [R1+0xf8] ;  /* 0x0000f80001167983 */ /* 0x001f220000300a00 */
[----:B------:R-:W-:-:S02]  /*254c0*/  IMAD.MOV.U32 R2, RZ, RZ, R18 ;  /* 0x000000ffff027224 */ /* 0x000fc400078e0012 */
[----:B------:R-:W-:Y:S01]  /*254d0*/  IMAD.MOV.U32 R0, RZ, RZ, R19 ;  /* 0x000000ffff007224 */ /* 0x000fe200078e0013 */
[----:B---3--:R-:W-:Y:S01]  /*254e0*/  HMMA.16816.F32.BF16 R4, R8, R14, R4 ;  /* 0x0000000e0804723c */ /* 0x008fe20000041804 */
[----:B------:R0:W-:Y:S01]  /*254f0*/  STL.64 [R1+0x2740], R14 ;  /* 0x0027400e01007387 */ /* 0x0001e20000100a00 */
[----:B------:R-:W4:Y:S03]  /*25500*/  LDL.LU R12, [R1+0x700] ;  /* 0x00070000010c7983 */ /* 0x000f260000300800 */
[----:B------:R-:W1:Y:S11]  /*25510*/  LDSM.16.MT88.4 R8, [R29+0x12180] ;  /* 0x012180001d08783b */ /* 0x000e760000004200 */
[----:B------:R-:W-:Y:S07]  /*25520*/  @!UPT UIADD3 URZ, URZ, URZ, URZ ;  /* 0x0000003f3f3ff290 */ /* 0x000fee000fffe03f */
[----:B------:R-:W-:Y:S01]  /*25530*/  STL.64 [R1+0xa10], R4 ;  /* 0x000a100401007387 */ /* 0x000fe20000100a00 */
[----:B------:R-:W-:Y:S02]  /*25540*/  STL.64 [R1+0xa18], R6 ;  /* 0x000a180601007387 */ /* 0x000fe40000100a00 */
[----:B------:R-:W2:Y:S04]  /*25550*/  LDSM.16.MT88.4 R4, [R29+0x12100] ;  /* 0x012100001d04783b */ /* 0x000ea80000004200 */
[----:B------:R-:W4:Y:S01]  /*25560*/  LDL.LU R13, [R1+0x704] ;  /* 0x00070400010d7983 */ /* 0x000f220000300800 */
[----:B0-----:R-:W4:Y:S01]  /*25570*/  LDL.LU R14, [R1+0x708] ;  /* 0x00070800010e7983 */ /* 0x001f220000300800 */
[----:B------:R-:W4:Y:S03]  /*25580*/  LDL.LU R15, [R1+0x70c] ;  /* 0x00070c00010f7983 */ /* 0x000f260000300800 */
[----:B-1----:R-:W-:Y:S01]  /*25590*/  STL.64 [R1+0x2738], R10 ;  /* 0x0027380a01007387 */ /* 0x002fe20000100a00 */
        /* <DEDUP_REMOVED lines=12> */
[----:B------:R-:W3:Y:S02]  /*25660*/  LDL.LU.64 R18, [R1+0x2810] ;  /* 0x0028100001127983 */ /* 0x000ee40000300a00 */
[----:B------:R-:W-:Y:S01]  /*25670*/  STL [R1+0x2758], R0 ;  /* 0x0027580001007387 */ /* 0x000fe20000100800 */
[----:B------:R-:W-:Y:S01]  /*25680*/  STL [R1+0x2754], R2 ;  /* 0x0027540201007387 */ /* 0x000fe20000100800 */
[C---:B---3--:R-:W-:Y:S01]  /*25690*/  HMMA.16816.F32.BF16 R8, R4.reuse, R18, R8 ;  /* 0x000000120408723c */ /* 0x048fe20000041808 */
[----:B------:R-:W-:Y:S11]  /*256a0*/  IMAD.MOV.U32 R3, RZ, RZ, R19 ;  /* 0x000000ffff037224 */ /* 0x000ff600078e0013 */
[----:B------:R-:W-:Y:S11]  /*256b0*/  @!UPT UIADD3 URZ, URZ, URZ, URZ ;  /* 0x0000003f3f3ff290 */ /* 0x000ff6000fffe03f */
[----:B------:R0:W-:Y:S01]  /*256c0*/  STL.64 [R1+0x1e0], R8 ;  /* 0x0001e00801007387 */ /* 0x0001e20000100a00 */
[----:B------:R1:W-:Y:S02]  /*256d0*/  STL.64 [R1+0x1e8], R10 ;  /* 0x0001e80a01007387 */ /* 0x0003e40000100a00 */
[----:B0-----:R-:W-:Y:S02]  /*256e0*/  IMAD.MOV.U32 R8, RZ, RZ, R18 ;  /* 0x000000ffff087224 */ /* 0x001fe400078e0012 */
[----:B------:R-:W2:Y:S01]  /*256f0*/  LDL.LU.64 R18, [R1+0x2808] ;  /* 0x0028080001127983 */ /* 0x000ea20000300a00 */
[C---:B----4-:R-:W-:Y:S01]  /*25700*/  HMMA.16816.F32.BF16 R12, R4.reuse, R22, R12 ;  /* 0x00000016040c723c */ /* 0x050fe2000004180c */
[----:B-1----:R-:W-:Y:S02]  /*25710*/  IMAD.MOV.U32 R10, RZ, RZ, R22 ;  /* 0x000000ffff0a7224 */ /* 0x002fe400078e0016 */
[----:B------:R-:W-:Y:S01]  /*25720*/  IMAD.MOV.U32 R9, RZ, RZ, R23 ;  /* 0x000000ffff097224 */ /* 0x000fe200078e0017 */
[----:B------:R-:W-:Y:S01]  /*25730*/  STL [R1+0x2760], R3 ;  /* 0x0027600301007387 */ /* 0x000fe20000100800 */
[----:B------:R-:W-:Y:S11]  /*25740*/  STL [R1+0x275c], R8 ;  /* 0x00275c0801007387 */ /* 0x000ff60000100800 */
[----:B------:R-:W-:Y:S07]  /*25750*/  @!UPT UIADD3 URZ, URZ, URZ, URZ ;  /* 0x0000003f3f3ff290 */ /* 0x000fee000fffe03f */
[----:B------:R0:W-:Y:S01]  /*25760*/  STL.64 [R1+0x1d0], R12 ;  /* 0x0001d00c01007387 */ /* 0x0001e20000100a00 */
[----:B------:R-:W-:Y:S02]  /*25770*/  STL.64 [R1+0x1d8], R14 ;  /* 0x0001d80e01007387 */ /* 0x000fe40000100a00 */
[----:B------:R-:W-:Y:S01]  /*25780*/  STL [R1+0x2764], R10 ;  /* 0x0027640a01007387 */ /* 0x000fe20000100800 */
[C---:B--2---:R-:W-:Y:S01]  /*25790*/  HMMA.16816.F32.BF16 R20, R4.reuse, R18, R24 ;  /* 0x000000120414723c */ /* 0x044fe20000041818 */
[----:B0-----:R-:W-:Y:S02]  /*257a0*/  IMAD.MOV.U32 R12, RZ, RZ, R18 ;  /* 0x000000ffff0c7224 */ /* 0x001fe400078e0012 */
[----:B------:R-:W-:Y:S11]  /*257b0*/  IMAD.MOV.U32 R11, RZ, RZ, R19 ;  /* 0x000000ffff0b7224 */ /* 0x000ff600078e0013 */
[----:B------:R-:W-:Y:S09]  /*257c0*/  @!UPT UIADD3 URZ, URZ, URZ, URZ ;  /* 0x0000003f3f3ff290 */ /* 0x000ff2000fffe03f */
[----:B------:R-:W-:Y:S01]  /*257d0*/  STL.64 [R1+0x290], R20 ;  /* 0x0002901401007387 */ /* 0x000fe20000100a00 */
[----:B------:R-:W-:Y:S02]  /*257e0*/  STL.64 [R1+0x298], R22 ;  /* 0x0002981601007387 */ /* 0x000fe40000100a00 */
[----:B------:R-:W-:Y:S02]  /*257f0*/  STL [R1+0x2800], R12 ;  /* 0x0028000c01007387 */ /* 0x000fe40000100800 */
[----:B------:R-:W-:Y:S01]  /*25800*/  STL [R1+0x279c], R11 ;  /* 0x00279c0b01007387 */ /* 0x000fe20000100800 */
[----:B------:R0:W-:Y:S01]  /*25810*/  STL [R1+0x2798], R9 ;  /* 0x0027980901007387 */ /* 0x0001e20000100800 */
[----:B------:R-:W2:Y:S03]  /*25820*/  LDL.LU R8, [R1+0x7e0] ;  /* 0x0007e00001087983 */ /* 0x000ea60000300800 */
[----:B0-----:R-:W2:Y:S01]  /*25830*/  LDL.LU R9, [R1+0x7e4] ;  /* 0x0007e40001097983 */ /* 0x001ea20000300800 */
[----:B------:R-:W3:Y:S02]  /*25840*/  LDL.LU R10, [R1+0x7e8] ;  /* 0x0007e800010a7983 */ /* 0x000ee40000300800 */
[----:B------:R-:W3:Y:S02]  /*25850*/  LDL.LU R11, [R1+0x7ec] ;  /* 0x0007ec00010b7983 */ /* 0x000ee40000300800 */
[----:B------:R-:W4:Y:S01]  /*25860*/  LDL.LU R20, [R1+0x740] ;  /* 0x0007400001147983 */ /* 0x000f220000300800 */
[----:B------:R-:W4:Y:S01]  /*25870*/  LDL.LU R21, [R1+0x744] ;  /* 0x0007440001157983 */ /* 0x000f220000300800 */
[----:B------:R-:W2:Y:S02]  /*25880*/  LDL.LU R22, [R1+0x748] ;  /* 0x0007480001167983 */ /* 0x000ea40000300800 */
[----:B------:R-:W2:Y:S02]  /*25890*/  LDL.LU R23, [R1+0x74c] ;  /* 0x00074c0001177983 */ /* 0x000ea40000300800 */
[----:B------:R-:W3:Y:S01]  /*258a0*/  LDL.LU R12, [R1+0x6e0] ;  /* 0x0006e000010c7983 */ /* 0x000ee20000300800 */
[----:B------:R-:W3:Y:S01]  /*258b0*/  LDL.LU R13, [R1+0x6e4] ;  /* 0x0006e400010d7983 */ /* 0x000ee20000300800 */
[----:B------:R-:W3:Y:S02]  /*258c0*/  LDL.LU R14, [R1+0x6e8] ;  /* 0x0006e800010e7983 */ /* 0x000ee40000300800 */
[----:B------:R-:W3:Y:S01]  /*258d0*/  LDL.LU R15, [R1+0x6ec] ;  /* 0x0006ec00010f7983 */ /* 0x000ee20000300800 */
[----:B--2---:R0:W-:Y:S01]  /*258e0*/  STL.64 [R1+0x27f8], R22 ;  /* 0x0027f81601007387 */ /* 0x0041e20000100a00 */
[----:B----4-:R-:W-:Y:S03]  /*258f0*/  STL.64 [R1+0x27f0], R20 ;  /* 0x0027f01401007387 */ /* 0x010fe60000100a00 */
[----:B0-----:R-:W2:Y:S01]  /*25900*/  LDL.LU.64 R22, [R1+0xd8] ;  /* 0x0000d80001167983 */ /* 0x001ea20000300a00 */
[----:B---3--:R0:W-:Y:S02]  /*25910*/  STL.64 [R1+0x27a8], R10 ;  /* 0x0027a80a01007387 */ /* 0x0081e40000100a00 */
[----:B------:R-:W-:Y:S01]  /*25920*/  STL.64 [R1+0x27a0], R8 ;  /* 0x0027a00801007387 */ /* 0x000fe20000100a00 */
[----:B0-----:R-:W3:Y:S04]  /*25930*/  LDL.LU.64 R10, [R1+0x98] ;  /* 0x00009800010a7983 */ /* 0x001ee80000300a00 */
[----:B---3--:R0:W-:Y:S04]  /*25940*/  STL.64 [R1+0x27b8], R10 ;  /* 0x0027b80a01007387 */ /* 0x0081e80000100a00 */
[----:B0-----:R-:W3:Y:S04]  /*25950*/  LDL.LU.64 R10, [R1+0xa8] ;  /* 0x0000a800010a7983 */ /* 0x001ee80000300a00 */
[----:B---3--:R0:W-:Y:S04]  /*25960*/  STL.64 [R1+0x27d0], R10 ;  /* 0x0027d00a01007387 */ /* 0x0081e80000100a00 */
[----:B0-----:R-:W3:Y:S04]  /*25970*/  LDL.LU.64 R10, [R1+0xb8] ;  /* 0x0000b800010a7983 */ /* 0x001ee80000300a00 */
[----:B---3--:R0:W-:Y:S04]  /*25980*/  STL.64 [R1+0x27e8], R10 ;  /* 0x0027e80a01007387 */ /* 0x0081e80000100a00 */
[----:B0-----:R-:W3:Y:S01]  /*25990*/  LDL.LU.64 R10, [R1+0xc8] ;  /* 0x0000c800010a7983 */ /* 0x001ee20000300a00 */
[----:B------:R-:W4:Y:S03]  /*259a0*/  LDL.LU.64 R18, [R1+0x88] ;  /* 0x0000880001127983 */ /* 0x000f260000300a00 */
[----:B----4-:R0:W-:Y:S01]  /*259b0*/  STL.64 [R1+0x27b0], R18 ;  /* 0x0027b01201007387 */ /* 0x0101e20000100a00 */
[----:B------:R-:W4:Y:S02]  /*259c0*/  LDL.LU R16, [R1+0x7d0] ;  /* 0x0007d00001107983 */ /* 0x000f240000300800 */
[----:B------:R-:W4:Y:S01]  /*259d0*/  LDL.LU R17, [R1+0x7d4] ;  /* 0x0007d40001117983 */ /* 0x000f220000300800 */
[----:B0-----:R-:W2:Y:S01]  /*259e0*/  LDL.LU R18, [R1+0x7d8] ;  /* 0x0007d80001127983 */ /* 0x001ea20000300800 */
[----:B------:R-:W2:Y:S03]  /*259f0*/  LDL.LU R19, [R1+0x7dc] ;  /* 0x0007dc0001137983 */ /* 0x000ea60000300800 */
[----:B--2---:R-:W-:Y:S01]  /*25a00*/  STL.64 [R1+0x27c8], R18 ;  /* 0x0027c81201007387 */ /* 0x004fe20000100a00 */
[----:B----4-:R0:W-:Y:S03]  /*25a10*/  STL.64 [R1+0x27c0], R16 ;  /* 0x0027c01001007387 */ /* 0x0101e60000100a00 */
[----:B0-----:R-:W2:Y:S01]  /*25a20*/  LDL.LU R16, [R1+0x7c0] ;  /* 0x0007c00001107983 */ /* 0x001ea20000300800 */
[----:B------:R-:W2:Y:S02]  /*25a30*/  LDL.LU R17, [R1+0x7c4] ;  /* 0x0007c40001117983 */ /* 0x000ea40000300800 */
[----:B------:R-:W4:Y:S02]  /*25a40*/  LDL.LU R18, [R1+0x7c8] ;  /* 0x0007c80001127983 */ /* 0x000f240000300800 */
[----:B------:R-:W4:Y:S01]  /*25a50*/  LDL.LU R19, [R1+0x7cc] ;  /* 0x0007cc0001137983 */ /* 0x000f220000300800 */
[----:B------:R-:W-:Y:S01]  /*25a60*/  HMMA.16816.F32.BF16 R12, R4, R22, R12 ;  /* 0x00000016040c723c */ /* 0x000fe2000004180c */
[----:B----4-:R-:W-:Y:S01]  /*25a70*/  STL.64 [R1+0x27e0], R18 ;  /* 0x0027e01201007387 */ /* 0x010fe20000100a00 */
[----:B--2---:R0:W-:Y:S03]  /*25a80*/  STL.64 [R1+0x27d8], R16 ;  /* 0x0027d81001007387 */ /* 0x0041e60000100a00 */
[----:B0-----:R-:W2:Y:S01]  /*25a90*/  LDL.LU R16, [R1+0x7a0] ;  /* 0x0007a00001107983 */ /* 0x001ea20000300800 */
[----:B------:R-:W2:Y:S02]  /*25aa0*/  LDL.LU R17, [R1+0x7a4] ;  /* 0x0007a40001117983 */ /* 0x000ea40000300800 */
[----:B------:R-:W2:Y:S02]  /*25ab0*/  LDL.LU R18, [R1+0x7a8] ;  /* 0x0007a80001127983 */ /* 0x000ea40000300800 */
[----:B------:R-:W2:Y:S01]  /*25ac0*/  LDL.LU R19, [R1+0x7ac] ;  /* 0x0007ac0001137983 */ /* 0x000ea20000300800 */
[----:B------:R-:W4:Y:S01]  /*25ad0*/  LDL.LU R24, [R1+0x790] ;  /* 0x0007900001187983 */ /* 0x000f220000300800 */
[----:B------:R-:W4:Y:S02]  /*25ae0*/  LDL.LU R25, [R1+0x794] ;  /* 0x0007940001197983 */ /* 0x000f240000300800 */
[----:B------:R-:W2:Y:S02]  /*25af0*/  LDL.LU R26, [R1+0x798] ;  /* 0x00079800011a7983 */ /* 0x000ea40000300800 */
[----:B------:R-:W2:Y:S02]  /*25b00*/  LDL.LU R27, [R1+0x79c] ;  /* 0x00079c00011b7983 */ /* 0x000ea40000300800 */
[----:B--2---:R-:W-:Y:S01]  /*25b10*/  STL.64 [R1+0x2788], R26 ;  /* 0x0027881a01007387 */ /* 0x004fe20000100a00 */
[----:B----4-:R0:W-:Y:S03]  /*25b20*/  STL.64 [R1+0x2780], R24 ;  /* 0x0027801801007387 */ /* 0x0101e60000100a00 */
[----:B0-----:R-:W2:Y:S01]  /*25b30*/  LDL.LU R24, [R1+0x7f0] ;  /* 0x0007f00001187983 */ /* 0x001ea20000300800 */
[----:B------:R-:W2:Y:S02]  /*25b40*/  LDL.LU R25, [R1+0x7f4] ;  /* 0x0007f40001197983 */ /* 0x000ea40000300800 */
[----:B------:R-:W2:Y:S02]  /*25b50*/  LDL.LU R26, [R1+0x7f8] ;  /* 0x0007f800011a7983 */ /* 0x000ea40000300800 */
[----:B------:R-:W2:Y:S01]  /*25b60*/  LDL.LU R27, [R1+0x7fc] ;  /* 0x0007fc00011b7983 */ /* 0x000ea20000300800 */
[----:B------:R0:W-:Y:S01]  /*25b70*/  STL.64 [R1+0x280], R12 ;  /* 0x0002800c01007387 */ /* 0x0001e20000100a00 */
[----:B------:R1:W-:Y:S03]  /*25b80*/  STL.64 [R1+0x288], R14 ;  /* 0x0002880e01007387 */ /* 0x0003e60000100a00 */
[----:B0-----:R-:W4:Y:S01]  /*25b90*/  LDL.LU R12, [R1+0x2800] ;  /* 0x00280000010c7983 */ /* 0x001f220000300800 */
[----:B-1----:R-:W-:-:S02]  /*25ba0*/  IMAD.MOV.U32 R14, RZ, RZ, R22 ;  /* 0x000000ffff0e7224 */ /* 0x002fc400078e0016 */
[----:B------:R-:W-:Y:S02]  /*25bb0*/  IMAD.MOV.U32 R13, RZ, RZ, R23 ;  /* 0x000000ffff0d7224 */ /* 0x000fe400078e0017 */
[----:B------:R-:W2:Y:S01]  /*25bc0*/  LDL.LU.64 R22, [R1+0x27f8] ;  /* 0x0027f80001167983 */ /* 0x000ea20000300a00 */
[----:B------:R-:W2:Y:S02]  /*25bd0*/  LDL.LU.64 R20, [R1+0x27f0] ;  /* 0x0027f00001147983 */ /* 0x000ea40000300a00 */
[----:B---3--:R-:W-:Y:S01]  /*25be0*/  IMAD.MOV.U32 R15, RZ, RZ, R11 ;  /* 0x000000ffff0f7224 */ /* 0x008fe200078e000b */
[C---:B--2---:R-:W-:Y:S11]  /*25bf0*/  HMMA.16816.F32.BF16 R20, R4.reuse, R10, R20 ;  /* 0x0000000a0414723c */ /* 0x044ff60000041814 */
[----:B------:R-:W-:Y:S11]  /*25c00*/  @!UPT UIADD3 URZ, URZ, URZ, URZ ;  /* 0x0000003f3f3ff290 */ /* 0x000ff6000fffe03f */
[----:B------:R-:W-:Y:S01]  /*25c10*/  @!UPT UIADD3 URZ, URZ, URZ, URZ ;  /* 0x0000003f3f3ff290 */ /* 0x000fe2000fffe03f */
[----:B------:R0:W-:Y:S01]  /*25c20*/  STL.64 [R1+0x270], R20 ;  /* 0x0002701401007387 */ /* 0x0001e20000100a00 */
[----:B------:R-:W-:Y:S02]  /*25c30*/  STL.64 [R1+0x278], R22 ;  /* 0x0002781601007387 */ /* 0x000fe40000100a00 */
[----:B0-----:R-:W-:Y:S02]  /*25c40*/  IMAD.MOV.U32 R20, RZ, RZ, R10 ;  /* 0x000000ffff147224 */ /* 0x001fe400078e000a */
[----:B------:R-:W2:Y:S01]  /*25c50*/  LDL.LU.64 R10, [R1+0x27e8] ;  /* 0x0027e800010a7983 */ /* 0x000ea20000300a00 */
[----:B------:R-:W-:Y:S02]  /*25c60*/  STL.64 [R1+0x2770], R14 ;  /* 0x0027700e01007387 */ /* 0x000fe40000100a00 */
[----:B----4-:R0:W-:Y:S02]  /*25c70*/  STL.64 [R1+0x2768], R12 ;  /* 0x0027680c01007387 */ /* 0x0101e40000100a00 */
[----:B0-----:R-:W3:Y:S01]  /*25c80*/  LDL.LU R12, [R1+0x780] ;  /* 0x00078000010c7983 */ /* 0x001ee20000300800 */
[----:B------:R-:W3:Y:S02]  /*25c90*/  LDL.LU R13, [R1+0x784] ;  /* 0x00078400010d7983 */ /* 0x000ee40000300800 */
[----:B------:R-:W3:Y:S02]  /*25ca0*/  LDL.LU R14, [R1+0x788] ;  /* 0x00078800010e7983 */ /* 0x000ee40000300800 */
[----:B------:R-:W3:Y:S01]  /*25cb0*/  LDL.LU R15, [R1+0x78c] ;  /* 0x00078c00010f7983 */ /* 0x000ee20000300800 */
        /* <DEDUP_REMOVED lines=27> */
[C---:B--2---:R-:W-:Y:S01]  /*25e70*/  HMMA.16816.F32.BF16 R8, R4.reuse, R18, R8 ;  /* 0x000000120408723c */ /* 0x044fe20000041808 */
[----:B------:R-:W-:Y:S11]  /*25e80*/  IMAD.MOV.U32 R0, RZ, RZ, R19 ;  /* 0x000000ffff007224 */ /* 0x000ff600078e0013 */
[----:B------:R-:W-:Y:S11]  /*25e90*/  @!UPT UIADD3 URZ, URZ, URZ, URZ ;  /* 0x0000003f3f3ff290 */ /* 0x000ff6000fffe03f */
[----:B------:R0:W-:Y:S01]  /*25ea0*/  STL.64 [R1+0x3e0], R8 ;  /* 0x0003e00801007387 */ /* 0x0001e20000100a00 */
[----:B------:R1:W-:Y:S02]  /*25eb0*/  STL.64 [R1+0x3e8], R10 ;  /* 0x0003e80a01007387 */ /* 0x0003e40000100a00 */
[----:B0-----:R-:W-:Y:S01]  /*25ec0*/  IMAD.MOV.U32 R8, RZ, RZ, R18 ;  /* 0x000000ffff087224 */ /* 0x001fe200078e0012 */
[----:B-1----:R-:W2:Y:S01]  /*25ed0*/  LDL.LU R11, [R1+0x279c] ;  /* 0x00279c00010b7983 */ /* 0x002ea20000300800 */
[----:B------:R-:W4:Y:S02]  /*25ee0*/  LDL.LU R9, [R1+0x2798] ;  /* 0x0027980001097983 */ /* 0x000f240000300800 */
[----:B------:R-:W2:Y:S02]  /*25ef0*/  LDL.LU.64 R18, [R1+0x2790] ;  /* 0x0027900001127983 */ /* 0x000ea40000300a00 */
[C---:B--2---:R-:W-:Y:S01]  /*25f00*/  HMMA.16816.F32.BF16 R24, R4.reuse, R18, R24 ;  /* 0x000000120418723c */ /* 0x044fe20000041818 */
[----:B------:R-:W-:Y:S11]  /*25f10*/  IMAD.MOV.U32 R3, RZ, RZ, R19 ;  /* 0x000000ffff037224 */ /* 0x000ff600078e0013 */
[----:B------:R-:W-:Y:S11]  /*25f20*/  @!UPT UIADD3 URZ, URZ, URZ, URZ ;  /* 0x0000003f3f3ff290 */ /* 0x000ff6000fffe03f */
[----:B------:R-:W-:Y:S01]  /*25f30*/  STL.64 [R1+0x430], R24 ;  /* 0x0004301801007387 */ /* 0x000fe20000100a00 */
[----:B------:R0:W-:Y:S03]  /*25f40*/  STL.64 [R1+0x438], R26 ;  /* 0x0004381a01007387 */ /* 0x0001e60000100a00 */
[----:B0-----:R-:W2:Y:S01]  /*25f50*/  LDL.LU.64 R26, [R1+0x2788] ;  /* 0x00278800011a7983 */ /* 0x001ea20000300a00 */
[----:B------:R-:W2:Y:S02]  /*25f60*/  LDL.LU.64 R24, [R1+0x2780] ;  /* 0x0027800001187983 */ /* 0x000ea40000300a00 */
[----:B------:R-:W2:Y:S02]  /*25f70*/  LDL R19, [R1+0xd38] ;  /* 0x000d380001137983 */ /* 0x000ea40000100800 */
[----:B------:R-:W-:Y:S01]  /*25f80*/  IMAD.MOV.U32 R10, RZ, RZ, R18 ;  /* 0x000000ffff0a7224 */ /* 0x000fe200078e0012 */
[----:B--2---:R0:W-:Y:S04]  /*25f90*/  STL [R1+0x25e8], R19 ;  /* 0x0025e81301007387 */ /* 0x0041e80000100800 */
[----:B0-----:R-:W2:Y:S02]  /*25fa0*/  LDL.LU.64 R18, [R1+0x68] ;  /* 0x0000680001127983 */ /* 0x001ea40000300a00 */
[C---:B--2---:R-:W-:Y:S11]  /*25fb0*/  HMMA.16816.F32.BF16 R24, R4.reuse, R18, R24 ;  /* 0x000000120418723c */ /* 0x044ff60000041818 */
[----:B------:R-:W-:Y:S11]  /*25fc0*/  @!UPT UIADD3 URZ, URZ, URZ, URZ ;  /* 0x0000003f3f3ff290 */ /* 0x000ff6000fffe03f */
[----:B------:R-:W-:Y:S01]  /*25fd0*/  @!UPT UIADD3 URZ, URZ, URZ, URZ ;  /* 0x0000003f3f3ff290 */ /* 0x000fe2000fffe03f */
[----:B------:R-:W-:Y:S01]  /*25fe0*/  STL.64 [R1+0x9c0], R24 ;  /* 0x0009c01801007387 */ /* 0x000fe20000100a00 */
[----:B------:R0:W-:Y:S03]  /*25ff0*/  STL.64 [R1+0x9c8], R26 ;  /* 0x0009c81a01007387 */ /* 0x0001e60000100a00 */
[----:B0-----:R-:W2:Y:S01]  /*26000*/  LDL.LU.64 R26, [R1+0x2778] ;  /* 0x00277800011a7983 */ /* 0x001ea20000300a00 */
[----:B------:R-:W2:Y:S02]  /*26010*/  LDL.LU R16, [R1+0x850] ;  /* 0x0008500001107983 */ /* 0x000ea40000300800 */
[----:B------:R-:W-:Y:S02]  /*26020*/  IMAD.MOV.U32 R25, RZ, RZ, R18 ;  /* 0x000000ffff197224 */ /* 0x000fe400078e0012 */
[----:B------:R-:W2:Y:S02]  /*26030*/  LDL.LU R17, [R1+0x854] ;  /* 0x0008540001117983 */ /* 0x000ea40000300800 */
[----:B------:R-:W-:Y:S01]  /*26040*/  IMAD.MOV.U32 R24, RZ, RZ, R19 ;  /* 0x000000ffff187224 */ /* 0x000fe200078e0013 */
[----:B------:R-:W2:Y:S01]  /*26050*/  LDL.LU R18, [R1+0x858] ;  /* 0x0008580001127983 */ /* 0x000ea20000300800 */
[----:B------:R-:W2:Y:S03]  /*26060*/  LDL.LU R19, [R1+0x85c] ;  /* 0x00085c0001137983 */ /* 0x000ea60000300800 */
[----:B--2---:R0:W-:Y:S01]  /*26070*/  STL.64 [R1+0x25f8], R18 ;  /* 0x0025f81201007387 */ /* 0x0041e20000100a00 */
[----:B------:R-:W-:Y:S03]  /*26080*/  STL.64 [R1+0x25f0], R16 ;  /* 0x0025f01001007387 */ /* 0x000fe60000100a00 */
[----:B0-----:R-:W3:Y:S01]  /*26090*/  LDL.LU R18, [R1+0x58] ;  /* 0x0000580001127983 */ /* 0x001ee20000300800 */
[----:B------:R-:W3:Y:S02]  /*260a0*/  LDL.LU R19, [R1+0x5c] ;  /* 0x00005c0001137983 */ /* 0x000ee40000300800 */
[C---:B---3--:R-:W-:Y:S11]  /*260b0*/  HMMA.16816.F32.BF16 R12, R4.reuse, R18, R12 ;  /* 0x00000012040c723c */ /* 0x048ff6000004180c */
[----:B------:R-:W-:Y:S11]  /*260c0*/  @!UPT UIADD3 URZ, URZ, URZ, URZ ;  /* 0x0000003f3f3ff290 */ /* 0x000ff6000fffe03f */
[----:B------:R-:W-:Y:S01]  /*260d0*/  @!UPT UIADD3 URZ, URZ, URZ, URZ ;  /* 0x0000003f3f3ff290 */ /* 0x000fe2000fffe03f */
[----:B------:R-:W-:Y:S01]  /*260e0*/  STL.64 [R1+0x9b0], R12 ;  /* 0x0009b00c01007387 */ /* 0x000fe20000100a00 */
[----:B------:R0:W-:Y:S03]  /*260f0*/  STL.64 [R1+0x9b8], R14 ;  /* 0x0009b80e01007387 */ /* 0x0001e60000100a00 */
[----:B0-----:R-:W2:Y:S01]  /*26100*/  LDL.LU.64 R14, [R1+0x2770] ;  /* 0x00277000010e7983 */ /* 0x001ea20000300a00 */
[----:B------:R-:W3:Y:S02]  /*26110*/  LDL.LU.64 R12, [R1+0x2768] ;  /* 0x00276800010c7983 */ /* 0x000ee40000300a00 */
        /* <DEDUP_REMOVED lines=16> */
[----:B0-----:R-:W2:Y:S01]  /*26220*/  LDL.LU R26, [R1+0x868] ;  /* 0x00086800011a7983 */ /* 0x001ea20000300800 */
[----:B------:R-:W2:Y:S02]  /*26230*/  LDL.LU R27, [R1+0x86c] ;  /* 0x00086c00011b7983 */ /* 0x000ea40000300800 */
[----:B------:R-:W-:Y:S02]  /*26240*/  IMAD.MOV.U32 R18, RZ, RZ, R10 ;  /* 0x000000ffff127224 */ /* 0x000fe400078e000a */
        /* <DEDUP_REMOVED lines=12> */
[----:B------:R-:W3:Y:S01]  /*26310*/  LDL.LU R8, [R1+0x275c] ;  /* 0x00275c0001087983 */ /* 0x000ee20000300800 */
[----:B------:R-:W3:Y:S03]  /*26320*/  LDL.LU R0, [R1+0x2758] ;  /* 0x0027580001007983 */ /* 0x000ee60000300800 */
[----:B------:R0:W-:Y:S02]  /*26330*/  STL.64 [R1+0x2650], R18 ;  /* 0x0026501201007387 */ /* 0x0001e40000100a00 */
[----:B0-----:R-:W-:Y:S02]  /*26340*/  IMAD.MOV.U32 R18, RZ, RZ, R2 ;  /* 0x000000ffff127224 */ /* 0x001fe400078e0002 */
        /* <DEDUP_REMOVED lines=40> */
[----:B---3--:R-:W-:-:S05]  /*265d0*/  IMAD.MOV.U32 R19, RZ, RZ, R13 ;  /* 0x000000ffff137224 */ /* 0x008fca00078e000d */
[----:B------:R0:W-:Y:S02]  /*265e0*/  STL.64 [R1+0x26c8], R18 ;  /* 0x0026c81201007387 */ /* 0x0001e40000100a00 */
[----:B0-----:R-:W-:Y:S02]  /*265f0*/  IMAD.MOV.U32 R18, RZ, RZ, R12 ;  /* 0x000000ffff127224 */ /* 0x001fe400078e000c */
[----:B------:R-:W-:-:S05]  /*26600*/  IMAD.MOV.U32 R19, RZ, RZ, R11 ;  /* 0x000000ffff137224 */ /* 0x000fca00078e000b */
[----:B------:R0:W-:Y:S02]  /*26610*/  STL.64 [R1+0x26e0], R18 ;  /* 0x0026e01201007387 */ /* 0x0001e40000100a00 */
[----:B0-----:R-:W-:Y:S02]  /*26620*/  IMAD.MOV.U32 R18, RZ, RZ, R10 ;  /* 0x000000ffff127224 */ /* 0x001fe400078e000a */
[----:B----4-:R-:W-:-:S05]  /*26630*/  IMAD.MOV.U32 R19, RZ, RZ, R9 ;  /* 0x000000ffff137224 */ /* 0x010fca00078e0009 */
[----:B------:R-:W-:Y:S04]  /*26640*/  STL.64 [R1+0x26f8], R18 ;  /* 0x0026f81201007387 */ /* 0x000fe80000100a00 */
[----:B--2---:R-:W-:Y:S01]  /*26650*/  STL.64 [R1+0x2690], R26 ;  /* 0x0026901a01007387 */ /* 0x004fe20000100a00 */
[----:B------:R0:W-:Y:S03]  /*26660*/  STL.64 [R1+0x2688], R24 ;  /* 0x0026881801007387 */ /* 0x0001e60000100a00 */
[----:B0-----:R-:W2:Y:S01]  /*26670*/  LDL.LU R24, [R1+0x8a0] ;  /* 0x0008a00001187983 */ /* 0x001ea20000300800 */
[----:B------:R-:W2:Y:S02]  /*26680*/  LDL.LU R25, [R1+0x8a4] ;  /* 0x0008a40001197983 */ /* 0x000ea40000300800 */
[----:B------:R-:W3:Y:S02]  /*26690*/  LDL.LU R26, [R1+0x8a8] ;  /* 0x0008a800011a7983 */ /* 0x000ee40000300800 */
[----:B------:R-:W3:Y:S02]  /*266a0*/  LDL.LU R27, [R1+0x8ac] ;  /* 0x0008ac00011b7983 */ /* 0x000ee40000300800 */
[----:B------:R-:W-:-:S02]  /*266b0*/  IMAD.MOV.U32 R18, RZ, RZ, R8 ;  /* 0x000000ffff127224 */ /* 0x000fc400078e0008 */
        /* <DEDUP_REMOVED lines=10> */
[----:B------:R-:W4:Y:S02]  /*26760*/  LDL.LU R10, [R1+0x738] ;  /* 0x00073800010a7983 */ /* 0x000f240000300800 */
[----:B------:R-:W4:Y:S01]  /*26770*/  LDL.LU R11, [R1+0x73c] ;  /* 0x00073c00010b7983 */ /* 0x000f220000300800 */
[----:B------:R-:W4:Y:S01]  /*26780*/  LDL.LU R12, [R1+0x760] ;  /* 0x00076000010c7983 */ /* 0x000f220000300800 */
[----:B------:R-:W4:Y:S02]  /*26790*/  LDL.LU R13, [R1+0x764] ;  /* 0x00076400010d7983 */ /* 0x000f240000300800 */
[----:B------:R-:W4:Y:S02]  /*267a0*/  LDL.LU R14, [R1+0x768] ;  /* 0x00076800010e7983 */ /* 0x000f240000300800 */
[----:B------:R-:W4:Y:S01]  /*267b0*/  LDL.LU R15, [R1+0x76c] ;  /* 0x00076c00010f7983 */ /* 0x000f220000300800 */
        /* <DEDUP_REMOVED lines=17> */
[----:B------:R-:W3:Y:S01]  /*268d0*/  LDL.LU R27, [R1+0x81c] ;  /* 0x00081c00011b7983 */ /* 0x000ee20000300800 */
[----:B----4-:R-:W-:Y:S01]  /*268e0*/  HMMA.16816.F32.BF16 R12, R4, R22, R12 ;  /* 0x00000016040c723c */ /* 0x010fe2000004180c */
        /* <DEDUP_REMOVED lines=11> */
[----:B------:R-:W2:Y:S02]  /*269a0*/  LDL.LU R27, [R1+0x83c] ;  /* 0x00083c00011b7983 */ /* 0x000ea40000300800 */
[----:B------:R-:W-:Y:S01]  /*269b0*/  STL.64 [R1+0x990], R12 ;  /* 0x0009900c01007387 */ /* 0x000fe20000100a00 */
[----:B------:R0:W-:Y:S03]  /*269c0*/  STL.64 [R1+0x998], R14 ;  /* 0x0009980e01007387 */ /* 0x0001e60000100a00 */
[----:B0-----:R-:W3:Y:S01]  /*269d0*/  LDL.LU.64 R14, [R1+0x2740] ;  /* 0x00274000010e7983 */ /* 0x001ee20000300a00 */
[----:B------:R-:W-:-:S02]  /*269e0*/  IMAD.MOV.U32 R18, RZ, RZ, R2 ;  /* 0x000000ffff127224 */ /* 0x000fc400078e0002 */
[----:B------:R-:W-:Y:S01]  /*269f0*/  IMAD.MOV.U32 R19, RZ, RZ, R0 ;  /* 0x000000ffff137224 */ /* 0x000fe200078e0000 */
[----:B---3--:R-:W-:Y:S01]  /*26a00*/  HMMA.16816.F32.BF16 R4, R4, R14, R8 ;  /* 0x0000000e0404723c */ /* 0x008fe20000041808 */
[----:B------:R-:W2:Y:S01]  /*26a10*/  LDL.LU.64 R10, [R1+0x2738] ;  /* 0x00273800010a7983 */ /* 0x000ea20000300a00 */
[----:B------:R-:W2:Y:S11]  /*26a20*/  LDL.LU.64 R8, [R1+0x2730] ;  /* 0x0027300001087983 */ /* 0x000eb60000300a00 */
[----:B------:R-:W-:Y:S10]  /*26a30*/  @!UPT UIADD3 URZ, URZ, URZ, URZ ;  /* 0x0000003f3f3ff290 */ /* 0x000ff4000fffe03f */
[----:B------:R0:W-:Y:S01]  /*26a40*/  STL.64 [R1+0x980], R4 ;  /* 0x0009800401007387 */ /* 0x0001e20000100a00 */
[----:B------:R1:W-:Y:S03]  /*26a50*/  STL.64 [R1+0x988], R6 ;  /* 0x0009880601007387 */ /* 0x0003e60000100a00 */
[----:B0-----:R-:W3:Y:S01]  /*26a60*/  LDL.LU R4, [R1+0x840] ;  /* 0x0008400001047983 */ /* 0x001ee20000300800 */
[----:B------:R-:W3:Y:S02]  /*26a70*/  LDL.LU R5, [R1+0x844] ;  /* 0x0008440001057983 */ /* 0x000ee40000300800 */
[----:B-1----:R-:W3:Y:S02]  /*26a80*/  LDL.LU R6, [R1+0x848] ;  /* 0x0008480001067983 */ /* 0x002ee40000300800 */
[----:B------:R-:W-:Y:S02]  /*26a90*/  IMAD.MOV.U32 R7, RZ, RZ, R29 ;  /* 0x000000ffff077224 */ /* 0x000fe400078e001d */
[----:B------:R-:W4:Y:S01]  /*26aa0*/  LDL.LU R29, [R1+0x2728] ;  /* 0x00272800011d7983 */ /* 0x000f220000300800 */
        /* <DEDUP_REMOVED lines=41> */
[----:B0-----:R-:W2:Y:S01]  /*26d40*/  LDL.LU.64 R18, [R1+0x26b0] ;  /* 0x0026b00001127983 */ /* 0x001ea20000300a00 */
[----:B------:R-:W3:Y:S01]  /*26d50*/  LDL R3, [R1+0xd30] ;  /* 0x000d300001037983 */ /* 0x000ee20000100800 */
        /* <DEDUP_REMOVED lines=57> */
[----:B------:R-:W2:Y:S11]  /*270f0*/  LDL.LU R19, [R1+0x25e8] ;  /* 0x0025e80001137983 */ /* 0x000eb60000300800 */
[----:B------:R-:W-:Y:S11]  /*27100*/  @!UPT UIADD3 URZ, URZ, URZ, URZ ;  /* 0x0000003f3f3ff290 */ /* 0x000ff6000fffe03f */
[----:B------:R-:W-:Y:S01]  /*27110*/  STL.64 [R1+0x8e0], R24 ;  /* 0x0008e01801007387 */ /* 0x000fe20000100a00 */
[----:B------:R0:W-:Y:S03]  /*27120*/  STL.64 [R1+0x8e8], R26 ;  /* 0x0008e81a01007387 */ /* 0x0001e60000100a00 */
[----:B0-----:R-:W2:Y:S01]  /*27130*/  LDL.LU.64 R26, [R1+0x25e0] ;  /* 0x0025e000011a7983 */ /* 0x001ea20000300a00 */
[----:B------:R-:W2:Y:S01]  /*27140*/  LDL.LU.64 R24, [R1+0x25d8] ;  /* 0x0025d80001187983 */ /* 0x000ea20000300a00 */
[C---:B---3--:R-:W-:Y:S11]  /*27150*/  HMMA.16816.F32.BF16 R20, R8.reuse, R22, R4 ;  /* 0x000000160814723c */ /* 0x048ff60000041804 */
[----:B------:R-:W-:Y:S11]  /*27160*/  @!UPT UIADD3 URZ, URZ, URZ, URZ ;  /* 0x0000003f3f3ff290 */ /* 0x000ff6000fffe03f */
[----:B------:R-:W-:Y:S01]  /*27170*/  @!UPT UIADD3 URZ, URZ, URZ, URZ ;  /* 0x0000003f3f3ff290 */ /* 0x000fe2000fffe03f */
[----:B------:R-:W-:Y:S01]  /*27180*/  STL.64 [R1+0x880], R20 ;  /* 0x0008801401007387 */ /* 0x000fe20000100a00 */
[----:B------:R-:W-:Y:S02]  /*27190*/  STL.64 [R1+0x888], R22 ;  /* 0x0008881601007387 */ /* 0x000fe40000100a00 */
[----:B----4-:R-:W-:Y:S01]  /*271a0*/  LDSM.16.M88.4 R20, [R29] ;  /* 0x000000001d14783b */ /* 0x010fe20000000200 */
[----:B--2---:R-:W0:Y:S01]  /*271b0*/  LDSM.16.MT88.4 R4, [R19+0x14000] ;  /* 0x014000001304783b */ /* 0x004e220000004200 */
[----:B------:R-:W-:Y:S03]  /*271c0*/  HMMA.16816.F32.BF16 R12, R8, R14, R24 ;  /* 0x0000000e080c723c */ /* 0x000fe60000041818 */
[----:B------:R-:W-:Y:S01]  /*271d0*/  LDSM.16.MT88.4 R24, [R3+0x14180] ;  /* 0x014180000318783b */ /* 0x000fe20000004200 */
[----:B0-----:R-:W-:Y:S02]  /*271e0*/  IMAD.MOV.U32 R2, RZ, RZ, R6 ;  /* 0x000000ffff027224 */ /* 0x001fe400078e0006 */
[----:B------:R-:W-:-:S02]  /*271f0*/  IMAD.MOV.U32 R0, RZ, RZ, R7 ;  /* 0x000000ffff007224 */ /* 0x000fc400078e0007 */
[----:B------:R-:W-:Y:S02]  /*27200*/  IMAD.MOV.U32 R9, RZ, RZ, R4 ;  /* 0x000000ffff097224 */ /* 0x000fe400078e0004 */
[----:B------:R-:W-:Y:S11]  /*27210*/  IMAD.MOV.U32 R8, RZ, RZ, R5 ;  /* 0x000000ffff087224 */ /* 0x000ff600078e0005 */
[----:B------:R-:W-:Y:S02]  /*27220*/  @!UPT UIADD3 URZ, URZ, URZ, URZ ;  /* 0x0000003f3f3ff290 */ /* 0x000fe4000fffe03f */
[----:B------:R-:W-:Y:S01]  /*27230*/  STL.64 [R1+0x840], R12 ;  /* 0x0008400c01007387 */ /* 0x000fe20000100a00 */
[----:B------:R-:W-:Y:S02]  /*27240*/  STL.64 [R1+0x848], R14 ;  /* 0x0008480e01007387 */ /* 0x000fe40000100a00 */
[----:B------:R-:W-:Y:S02]  /*27250*/  STL.64 [R1+0x10], R4 ;  /* 0x0000100401007387 */ /* 0x000fe40000100a00 */
[----:B------:R-:W-:Y:S02]  /*27260*/  STL.64 [R1+0x18], R6 ;  /* 0x0000180601007387 */ /* 0x000fe40000100a00 */
[----:B------:R-:W0:Y:S04]  /*27270*/  LDSM.16.MT88.4 R4, [R19+0x14100] ;  /* 0x014100001304783b */ /* 0x000e280000004200 */
[----:B------:R-:W1:Y:S04]  /*27280*/  LDSM.16.MT88.4 R12, [R19+0x14080] ;  /* 0x01408000130c783b */ /* 0x000e680000004200 */
[----:B------:R-:W-:Y:S01]  /*27290*/  STL.64 [R1+0x110], R20 ;  /* 0x0001101401007387 */ /* 0x000fe20000100a00 */
[----:B------:R-:W-:Y:S02]  /*272a0*/  STL.64 [R1+0x118], R22 ;  /* 0x0001181601007387 */ /* 0x000fe40000100a00 */
[----:B------:R-:W-:Y:S01]  /*272b0*/  LDSM.16.MT88.4 R20, [R3+0x14100] ;  /* 0x014100000314783b */ /* 0x000fe20000004200 */
[----:B0-----:R-:W-:Y:S03]  /*272c0*/  STL.64 [R1+0x25b0], R6 ;  /* 0x0025b00601007387 */ /* 0x001fe60000100a00 */
[----:B-1----:R-:W-:Y:S02]  /*272d0*/  STL.64 [R1], R12 ;  /* 0x0000000c01007387 */ /* 0x002fe40000100a00 */
[----:B------:R-:W-:Y:S02]  /*272e0*/  STL.64 [R1+0x8], R14 ;  /* 0x0000080e01007387 */ /* 0x000fe40000100a00 */
[----:B------:R0:W-:Y:S01]  /*272f0*/  STL.64 [R1+0x25a8], R4 ;  /* 0x0025a80401007387 */ /* 0x0001e20000100a00 */
[----:B------:R-:W-:Y:S01]  /*27300*/  LDSM.16.MT88.4 R12, [R3+0x14000] ;  /* 0x01400000030c783b */ /* 0x000fe20000004200 */
[----:B0-----:R-:W-:-:S02]  /*27310*/  IMAD.MOV.U32 R4, RZ, RZ, R9 ;  /* 0x000000ffff047224 */ /* 0x001fc400078e0009 */
[----:B------:R-:W-:Y:S02]  /*27320*/  IMAD.MOV.U32 R5, RZ, RZ, R8 ;  /* 0x000000ffff057224 */ /* 0x000fe400078e0008 */
[----:B------:R-:W0:Y:S02]  /*27330*/  LDSM.16.MT88.4 R8, [R19+0x14180] ;  /* 0x014180001308783b */ /* 0x000e240000004200 */
[----:B------:R-:W1:Y:S04]  /*27340*/  LDSM.16.MT88.4 R16, [R3+0x14080] ;  /* 0x014080000310783b */ /* 0x000e680000004200 */
[----:B------:R-:W-:Y:S02]  /*27350*/  IMAD.MOV.U32 R6, RZ, RZ, R2 ;  /* 0x000000ffff067224 */ /* 0x000fe400078e0002 */
[----:B------:R-:W-:-:S05]  /*27360*/  IMAD.MOV.U32 R7, RZ, RZ, R0 ;  /* 0x000000ffff077224 */ /* 0x000fca00078e0000 */
[----:B------:R-:W-:Y:S01]  /*27370*/  STL.64 [R1+0x25d0], R6 ;  /* 0x0025d00601007387 */ /* 0x000fe20000100a00 */
[----:B------:R-:W-:Y:S02]  /*27380*/  STL.64 [R1+0x25c8], R4 ;  /* 0x0025c80401007387 */ /* 0x000fe40000100a00 */
[----:B------:R-:W2:Y:S01]  /*27390*/  LDSM.16.M88.4 R4, [R29+0x1000] ;  /* 0x001000001d04783b */ /* 0x000ea20000000200 */
[----:B0-----:R-:W-:Y:S03]  /*273a0*/  STL.64 [R1+0x25c0], R10 ;  /* 0x0025c00a01007387 */ /* 0x001fe60000100a00 */
[----:B------:R0:W-:Y:S02]  /*273b0*/  STL.64 [R1+0x25b8], R8 ;  /* 0x0025b80801007387 */ /* 0x0001e40000100a00 */
[----:B0-----:R-:W3:Y:S01]  /*273c0*/  LDL.LU R8, [R1+0x940] ;  /* 0x0009400001087983 */ /* 0x001ee20000300800 */
[----:B------:R-:W3:Y:S02]  /*273d0*/  LDL.LU R9, [R1+0x944] ;  /* 0x0009440001097983 */ /* 0x000ee40000300800 */
[----:B------:R-:W3:Y:S02]  /*273e0*/  LDL.LU R10, [R1+0x948] ;  /* 0x00094800010a7983 */ /* 0x000ee40000300800 */
[----:B------:R-:W3:Y:S01]  /*273f0*/  LDL.LU R11, [R1+0x94c] ;  /* 0x00094c00010b7983 */ /* 0x000ee20000300800 */
[----:B------:R-:W-:Y:S01]  /*27400*/  STL.64 [R1+0x25a0], R14 ;  /* 0x0025a00e01007387 */ /* 0x000fe20000100a00 */
[----:B------:R0:W-:Y:S03]  /*27410*/  STL.64 [R1+0x2598], R12 ;  /* 0x0025980c01007387 */ /* 0x0001e60000100a00 */
[----:B0-----:R-:W4:Y:S01]  /*27420*/  LDL.LU R12, [R1+0x470] ;  /* 0x00047000010c7983 */ /* 0x001f220000300800 */
[----:B------:R-:W4:Y:S02]  /*27430*/  LDL.LU R13, [R1+0x474] ;  /* 0x00047400010d7983 */ /* 0x000f240000300800 */
[----:B------:R-:W4:Y:S02]  /*27440*/  LDL.LU R14, [R1+0x478] ;  /* 0x00047800010e7983 */ /* 0x000f240000300800 */
[----:B------:R-:W4:Y:S01]  /*27450*/  LDL.LU R15, [R1+0x47c] ;  /* 0x00047c00010f7983 */ /* 0x000f220000300800 */
[----:B-1----:R-:W-:Y:S01]  /*27460*/  STL.64 [R1+0x2580], R18 ;  /* 0x0025801201007387 */ /* 0x002fe20000100a00 */
[----:B------:R0:W-:Y:S03]  /*27470*/  STL.64 [R1+0x2578], R16 ;  /* 0x0025781001007387 */ /* 0x0001e60000100a00 */
[----:B0-----:R-:W3:Y:S01]  /*27480*/  LDL.LU.64 R16, [R1+0x110] ;  /* 0x0001100001107983 */ /* 0x001ee20000300a00 */
[----:B------:R0:W-:Y:S02]  /*27490*/  STL.64 [R1+0x2568], R22 ;  /* 0x0025681601007387 */ /* 0x0001e40000100a00 */
[----:B------:R1:W-:Y:S01]  /*274a0*/  STL.64 [R1+0x2560], R20 ;  /* 0x0025601401007387 */ /* 0x0003e20000100a00 */
[----:B0-----:R-:W3:Y:S04]  /*274b0*/  LDL.64 R22, [R1+0x8] ;  /* 0x0000080001167983 */ /* 0x001ee80000100a00 */
[----:B-1----:R-:W3:Y:S01]  /*274c0*/  LDL.64 R20, [R1] ;  /* 0x0000000001147983 */ /* 0x002ee20000100a00 */
[----:B------:R-:W-:Y:S02]  /*274d0*/  STL.64 [R1+0x2558], R26 ;  /* 0x0025581a01007387 */ /* 0x000fe40000100a00 */
[----:B------:R0:W-:Y:S02]  /*274e0*/  STL.64 [R1+0x2550], R24 ;  /* 0x0025501801007387 */ /* 0x0001e40000100a00 */
[----:B0-----:R-:W3:Y:S01]  /*274f0*/  LDL.LU R24, [R1+0x7b0] ;  /* 0x0007b00001187983 */ /* 0x001ee20000300800 */
[----:B------:R-:W3:Y:S02]  /*27500*/  LDL.LU R25, [R1+0x7b4] ;  /* 0x0007b40001197983 */ /* 0x000ee40000300800 */
[----:B------:R-:W3:Y:S02]  /*27510*/  LDL.LU R26, [R1+0x7b8] ;  /* 0x0007b800011a7983 */ /* 0x000ee40000300800 */
[----:B------:R-:W3:Y:S01]  /*27520*/  LDL.LU R27, [R1+0x7bc] ;  /* 0x0007bc00011b7983 */ /* 0x000ee20000300800 */
[----:B--2---:R-:W-:Y:S01]  /*27530*/  STL.64 [R1+0x100], R4 ;  /* 0x0001000401007387 */ /* 0x004fe20000100a00 */
[----:B------:R-:W-:Y:S02]  /*27540*/  STL.64 [R1+0x108], R6 ;  /* 0x0001080601007387 */ /* 0x000fe40000100a00 */
[----:B------:R-:W0:Y:S02]  /*27550*/  LDSM.16.M88.4 R4, [R29+0x2000] ;  /* 0x002000001d04783b */ /* 0x000e240000000200 */
[----:B0-----:R-:W-:Y:S02]  /*27560*/  STL.64 [R1+0xf0], R4 ;  /* 0x0000f00401007387 */ /* 0x001fe40000100a00 */
[----:B------:R0:W-:Y:S02]  /*27570*/  STL.64 [R1+0xf8], R6 ;  /* 0x0000f80601007387 */ /* 0x0001e40000100a00 */
[----:B0-----:R-:W3:Y:S01]  /*27580*/  LDL.LU.64 R6, [R1+0x25d0] ;  /* 0x0025d00001067983 */ /* 0x001ee20000300a00 */
[----:B------:R-:W3:Y:S02]  /*27590*/  LDL.LU.64 R4, [R1+0x25c8] ;  /* 0x0025c80001047983 */ /* 0x000ee40000300a00 */
[----:B------:R-:W-:Y:S01]  /*275a0*/  STL [R1+0x2450], R29 ;  /* 0x0024501d01007387 */ /* 0x000fe20000100800 */
[-C--:B---3--:R-:W-:Y:S01]  /*275b0*/  HMMA.16816.F32.BF16 R4, R4, R16.reuse, R8 ;  /* 0x000000100404723c */ /* 0x088fe20000041808 */
[----:B------:R-:W2:Y:S01]  /*275c0*/  LDL.LU.64 R10, [R1+0x25c0] ;  /* 0x0025c000010a7983 */ /* 0x000ea20000300a00 */
[----:B------:R-:W2:Y:S11]  /*275d0*/  LDL.LU.64 R8, [R1+0x25b8] ;  /* 0x0025b80001087983 */ /* 0x000eb60000300a00 */
[----:B------:R-:W-:Y:S10]  /*275e0*/  @!UPT UIADD3 URZ, URZ, URZ, URZ ;  /* 0x0000003f3f3ff290 */ /* 0x000ff4000fffe03f */
[----:B------:R-:W-:Y:S01]  /*275f0*/  STL.64 [R1+0x8d0], R4 ;  /* 0x0008d00401007387 */ /* 0x000fe20000100a00 */
[----:B------:R0:W-:Y:S03]  /*27600*/  STL.64 [R1+0x8d8], R6 ;  /* 0x0008d80601007387 */ /* 0x0001e60000100a00 */
[----:B0-----:R-:W4:Y:S01]  /*27610*/  LDL.LU.64 R6, [R1+0x25b0] ;  /* 0x0025b00001067983 */ /* 0x001f220000300a00 */
[----:B------:R-:W4:Y:S01]  /*27620*/  LDL.LU.64 R4, [R1+0x25a8] ;  /* 0x0025a80001047983 */ /* 0x000f220000300a00 */
[----:B------:R-:W-:Y:S01]  /*27630*/  HMMA.16816.F32.BF16 R24, R20, R16, R24 ;  /* 0x000000101418723c */ /* 0x000fe20000041818 */
[----:B------:R-:W-:Y:S02]  /*27640*/  IMAD.MOV.U32 R28, RZ, RZ, R20 ;  /* 0x000000ffff1c7224 */ /* 0x000fe400078e0014 */
[----:B------:R-:W-:Y:S02]  /*27650*/  IMAD.MOV.U32 R3, RZ, RZ, R21 ;  /* 0x000000ffff037224 */ /* 0x000fe400078e0015 */
[----:B------:R-:W-:-:S02]  /*27660*/  IMAD.MOV.U32 R2, RZ, RZ, R22 ;  /* 0x000000ffff027224 */ /* 0x000fc400078e0016 */
[----:B------:R-:W-:Y:S11]  /*27670*/  IMAD.MOV.U32 R0, RZ, RZ, R23 ;  /* 0x000000ffff007224 */ /* 0x000ff600078e0017 */
[----:B------:R-:W-:Y:S05]  /*27680*/  @!UPT UIADD3 URZ, URZ, URZ, URZ ;  /* 0x0000003f3f3ff290 */ /* 0x000fea000fffe03f */
[----:B------:R-:W-:Y:S01]  /*27690*/  STL.64 [R1+0x870], R24 ;  /* 0x0008701801007387 */ /* 0x000fe20000100a00 */
[----:B------:R-:W-:Y:S02]  /*276a0*/  STL.64 [R1+0x878], R26 ;  /* 0x0008781a01007387 */ /* 0x000fe40000100a00 */
[----:B------:R-:W-:Y:S01]  /*276b0*/  STL [R1+0x2570], R28 ;  /* 0x0025701c01007387 */ /* 0x000fe20000100800 */
[-C--:B----4-:R-:W-:Y:S01]  /*276c0*/  HMMA.16816.F32.BF16 R20, R4, R16.reuse, R12 ;  /* 0x000000100414723c */ /* 0x090fe2000004180c */
[----:B------:R-:W2:Y:S11]  /*276d0*/  LDL.LU R12, [R1+0x340] ;  /* 0x00034000010c7983 */ /* 0x000eb60000300800 */
[----:B------:R-:W-:Y:S11]  /*276e0*/  @!UPT UIADD3 URZ, URZ, URZ, URZ ;  /* 0x0000003f3f3ff290 */ /* 0x000ff6000fffe03f */
[----:B------:R0:W-:Y:S01]  /*276f0*/  STL.64 [R1+0x8b0], R20 ;  /* 0x0008b01401007387 */ /* 0x0001e20000100a00 */
[----:B------:R1:W-:Y:S02]  /*27700*/  STL.64 [R1+0x8b8], R22 ;  /* 0x0008b81601007387 */ /* 0x0003e40000100a00 */
[----:B------:R-:W2:Y:S02]  /*27710*/  LDL.LU R13, [R1+0x344] ;  /* 0x00034400010d7983 */ /* 0x000ea40000300800 */
[----:B------:R-:W2:Y:S01]  /*27720*/  LDL.LU R14, [R1+0x348] ;  /* 0x00034800010e7983 */ /* 0x000ea20000300800 */
[----:B------:R-:W2:Y:S04]  /*27730*/  LDL.LU R15, [R1+0x34c] ;  /* 0x00034c00010f7983 */ /* 0x000ea80000300800 */
[----:B0-----:R-:W3:Y:S01]  /*27740*/  LDL.LU R20, [R1+0x220] ;  /* 0x0002200001147983 */ /* 0x001ee20000300800 */
[----:B------:R-:W3:Y:S02]  /*27750*/  LDL.LU R21, [R1+0x224] ;  /* 0x0002240001157983 */ /* 0x000ee40000300800 */
[----:B-1----:R-:W4:Y:S02]  /*27760*/  LDL.LU R22, [R1+0x228] ;  /* 0x0002280001167983 */ /* 0x002f240000300800 */
[----:B------:R-:W4:Y:S02]  /*27770*/  LDL.LU R23, [R1+0x22c] ;  /* 0x00022c0001177983 */ /* 0x000f240000300800 */
[----:B----4-:R-:W-:Y:S01]  /*27780*/  STL.64 [R1+0x2590], R22 ;  /* 0x0025901601007387 */ /* 0x010fe20000100a00 */
[----:B---3--:R0:W-:Y:S03]  /*27790*/  STL.64 [R1+0x2588], R20 ;  /* 0x0025881401007387 */ /* 0x0081e60000100a00 */
[----:B0-----:R-:W3:Y:S01]  /*277a0*/  LDL.LU R20, [R1+0x250] ;  /* 0x0002500001147983 */ /* 0x001ee20000300800 */
[----:B------:R-:W3:Y:S02]  /*277b0*/  LDL.LU R21, [R1+0x254] ;  /* 0x0002540001157983 */ /* 0x000ee40000300800 */
[----:B------:R-:W3:Y:S02]  /*277c0*/  LDL.LU R22, [R1+0x258] ;  /* 0x0002580001167983 */ /* 0x000ee40000300800 */
[----:B------:R-:W3:Y:S01]  /*277d0*/  LDL.LU R23, [R1+0x25c] ;  /* 0x00025c0001177983 */ /* 0x000ee20000300800 */
[----:B------:R-:W4:Y:S01]  /*277e0*/  LDL.LU R24, [R1+0x1f0] ;  /* 0x0001f00001187983 */ /* 0x000f220000300800 */
[----:B------:R-:W4:Y:S02]  /*277f0*/  LDL.LU R25, [R1+0x1f4] ;  /* 0x0001f40001197983 */ /* 0x000f240000300800 */
[----:B------:R-:W4:Y:S02]  /*27800*/  LDL.LU R26, [R1+0x1f8] ;  /* 0x0001f800011a7983 */ /* 0x000f240000300800 */
[----:B------:R-:W4:Y:S01]  /*27810*/  LDL.LU R27, [R1+0x1fc] ;  /* 0x0001fc00011b7983 */ /* 0x000f220000300800 */
[----:B------:R-:W-:Y:S01]  /*27820*/  STL.64 [R1+0x2518], R6 ;  /* 0x0025180601007387 */ /* 0x000fe20000100a00 */
[----:B------:R0:W-:Y:S03]  /*27830*/  STL.64 [R1+0x2510], R4 ;  /* 0x0025100401007387 */ /* 0x0001e60000100a00 */
[----:B0-----:R-:W3:Y:S01]  /*27840*/  LDL.LU R4, [R1+0x750] ;  /* 0x0007500001047983 */ /* 0x001ee20000300800 */
[----:B------:R-:W3:Y:S02]  /*27850*/  LDL.LU R5, [R1+0x754] ;  /* 0x0007540001057983 */ /* 0x000ee40000300800 */
[----:B------:R-:W3:Y:S02]  /*27860*/  LDL.LU R6, [R1+0x758] ;  /* 0x0007580001067983 */ /* 0x000ee40000300800 */
[----:B------:R-:W3:Y:S01]  /*27870*/  LDL.LU R7, [R1+0x75c] ;  /* 0x00075c0001077983 */ /* 0x000ee20000300800 */
[----:B--2---:R-:W-:Y:S01]  /*27880*/  HMMA.16816.F32.BF16 R12, R8, R16, R12 ;  /* 0x00000010080c723c */ /* 0x004fe2000004180c */
[----:B---3--:R0:W-:Y:S01]  /*27890*/  STL.64 [R1+0x2528], R6 ;  /* 0x0025280601007387 */ /* 0x0081e20000100a00 */
[----:B------:R1:W-:Y:S03]  /*278a0*/  STL.64 [R1+0x2520], R4 ;  /* 0x0025200401007387 */ /* 0x0003e60000100a00 */
[----:B0-----:R-:W2:Y:S04]  /*278b0*/  LDL.64 R6, [R1+0x18] ;  /* 0x0000180001067983 */ /* 0x001ea80000100a00 */
[----:B-1----:R-:W3:Y:S04]  /*278c0*/  LDL.64 R4, [R1+0x10] ;  /* 0x0000100001047983 */ /* 0x002ee80000100a00 */
[----:B--2---:R-:W-:Y:S01]  /*278d0*/  STL.64 [R1+0x2548], R6 ;  /* 0x0025480601007387 */ /* 0x004fe20000100a00 */
[----:B---3--:R0:W-:Y:S03]  /*278e0*/  STL.64 [R1+0x2540], R4 ;  /* 0x0025400401007387 */ /* 0x0081e60000100a00 */
[----:B0-----:R-:W2:Y:S01]  /*278f0*/  LDL.LU R4, [R1+0x1a0] ;  /* 0x0001a00001047983 */ /* 0x001ea20000300800 */
[----:B------:R-:W2:Y:S02]  /*27900*/  LDL.LU R5, [R1+0x1a4] ;  /* 0x0001a40001057983 */ /* 0x000ea40000300800 */
[----:B------:R-:W2:Y:S02]  /*27910*/  LDL.LU R6, [R1+0x1a8] ;  /* 0x0001a80001067983 */ /* 0x000ea40000300800 */
[----:B------:R-:W2:Y:S01]  /*27920*/  LDL.LU R7, [R1+0x1ac] ;  /* 0x0001ac0001077983 */ /* 0x000ea20000300800 */
[----:B------:R-:W-:Y:S01]  /*27930*/  STL.64 [R1+0x850], R12 ;  /* 0x0008500c01007387 */ /* 0x000fe20000100a00 */
[----:B------:R0:W-:Y:S03]  /*27940*/  STL.64 [R1+0x858], R14 ;  /* 0x0008580e01007387 */ /* 0x0001e60000100a00 */
[----:B0-----:R-:W3:Y:S01]  /*27950*/  LDL.LU.64 R14, [R1+0x25a0] ;  /* 0x0025a000010e7983 */ /* 0x001ee20000300a00 */
[----:B------:R-:W3:Y:S02]  /*27960*/  LDL.LU.64 R12, [R1+0x2598] ;  /* 0x00259800010c7983 */ /* 0x000ee40000300a00 */
[----:B------:R-:W-:Y:S02]  /*27970*/  STL.64 [R1+0x2538], R10 ;  /* 0x0025380a01007387 */ /* 0x000fe40000100a00 */
[----:B------:R0:W-:Y:S02]  /*27980*/  STL.64 [R1+0x2530], R8 ;  /* 0x0025300801007387 */ /* 0x0001e40000100a00 */
[----:B------:R-:W-:-:S02]  /*27990*/  IMAD.MOV.U32 R28, RZ, RZ, R16 ;  /* 0x000000ffff1c7224 */ /* 0x000fc400078e0010 */
[----:B------:R-:W-:Y:S01]  /*279a0*/  IMAD.MOV.U32 R29, RZ, RZ, R17 ;  /* 0x000000ffff1d7224 */ /* 0x000fe200078e0011 */
[----:B0-----:R-:W2:Y:S01]  /*279b0*/  LDL.LU R8, [R1+0x960] ;  /* 0x0009600001087983 */ /* 0x001ea20000300800 */
[----:B------:R-:W2:Y:S02]  /*279c0*/  LDL.LU R9, [R1+0x964] ;  /* 0x0009640001097983 */ /* 0x000ea40000300800 */
[----:B------:R-:W2:Y:S02]  /*279d0*/  LDL.LU R10, [R1+0x968] ;  /* 0x00096800010a7983 */ /* 0x000ea40000300800 */
[----:B------:R-:W2:Y:S01]  /*279e0*/  LDL.LU R11, [R1+0x96c] ;  /* 0x00096c00010b7983 */ /* 0x000ea20000300800 */
[----:B---3--:R-:W-:Y:S11]  /*279f0*/  HMMA.16816.F32.BF16 R20, R12, R16, R20 ;  /* 0x000000100c14723c */ /* 0x008ff60000041814 */
[----:B------:R-:W-:Y:S11]  /*27a00*/  @!UPT UIADD3 URZ, URZ, URZ, URZ ;  /* 0x0000003f3f3ff290 */ /* 0x000ff6000fffe03f */
[----:B------:R-:W-:Y:S01]  /*27a10*/  @!UPT UIADD3 URZ, URZ, URZ, URZ ;  /* 0x0000003f3f3ff290 */ /* 0x000fe2000fffe03f */
[----:B------:R-:W-:Y:S01]  /*27a20*/  STL.64 [R1+0x8c0], R20 ;  /* 0x0008c01401007387 */ /* 0x000fe20000100a00 */
[----:B------:R0:W-:Y:S03]  /*27a30*/  STL.64 [R1+0x8c8], R22 ;  /* 0x0008c81601007387 */ /* 0x0001e60000100a00 */
[----:B0-----:R-:W3:Y:S01]  /*27a40*/  LDL.LU.64 R22, [R1+0x2590] ;  /* 0x0025900001167983 */ /* 0x001ee20000300a00 */
[----:B------:R-:W3:Y:S02]  /*27a50*/  LDL.LU.64 R20, [R1+0x2588] ;  /* 0x0025880001147983 */ /* 0x000ee40000300a00 */
[----:B------:R-:W3:Y:S02]  /*27a60*/  LDL.LU.64 R18, [R1+0x2580] ;  /* 0x0025800001127983 */ /* 0x000ee40000300a00 */
[----:B------:R-:W3:Y:S01]  /*27a70*/  LDL.LU.64 R16, [R1+0x2578] ;  /* 0x0025780001107983 */ /* 0x000ee20000300a00 */
[----:B------:R-:W-:Y:S01]  /*27a80*/  STL.64 [R1+0x2500], R14 ;  /* 0x0025000e01007387 */ /* 0x000fe20000100a00 */
[----:B------:R0:W-:Y:S02]  /*27a90*/  STL.64 [R1+0x24f8], R12 ;  /* 0x0024f80c01007387 */ /* 0x0001e40000100a00 */
[----:B0-----:R-:W-:-:S02]  /*27aa0*/  IMAD.MOV.U32 R12, RZ, RZ, R28 ;  /* 0x000000ffff0c7224 */ /* 0x001fc400078e001c */
[----:B------:R-:W-:Y:S01]  /*27ab0*/  IMAD.MOV.U32 R13, RZ, RZ, R29 ;  /* 0x000000ffff0d7224 */ /* 0x000fe200078e001d */
[----:B------:R-:W2:Y:S06]  /*27ac0*/  LDL.LU R28, [R1+0x2570] ;  /* 0x00257000011c7983 */ /* 0x000eac0000300800 */
[-C--:B---3--:R-:W-:Y:S11]  /*27ad0*/  HMMA.16816.F32.BF16 R20, R16, R12.reuse, R20 ;  /* 0x0000000c1014723c */ /* 0x088ff60000041814 */
[----:B------:R-:W-:Y:S11]  /*27ae0*/  @!UPT UIADD3 URZ, URZ, URZ, URZ ;  /* 0x0000003f3f3ff290 */ /* 0x000ff6000fffe03f */
[----:B------:R-:W-:Y:S01]  /*27af0*/  @!UPT UIADD3 URZ, URZ, URZ, URZ ;  /* 0x0000003f3f3ff290 */ /* 0x000fe2000fffe03f */
[----:B------:R-:W-:Y:S01]  /*27b00*/  STL.64 [R1+0x860], R20 ;  /* 0x0008601401007387 */ /* 0x000fe20000100a00 */
[----:B------:R0:W-:Y:S03]  /*27b10*/  STL.64 [R1+0x868], R22 ;  /* 0x0008681601007387 */ /* 0x0001e60000100a00 */
[----:B0-----:R-:W4:Y:S01]  /*27b20*/  LDL.LU.64 R22, [R1+0x2568] ;  /* 0x0025680001167983 */ /* 0x001f220000300a00 */
[----:B------:R-:W4:Y:S02]  /*27b30*/  LDL.LU.64 R20, [R1+0x2560] ;  /* 0x0025600001147983 */ /* 0x000f240000300a00 */
[----:B------:R-:W-:Y:S02]  /*27b40*/  STL.64 [R1+0x24e8], R18 ;  /* 0x0024e81201007387 */ /* 0x000fe40000100a00 */
[----:B------:R0:W-:Y:S02]  /*27b50*/  STL.64 [R1+0x24e0], R16 ;  /* 0x0024e01001007387 */ /* 0x0001e40000100a00 */
[----:B0-----:R-:W3:Y:S01]  /*27b60*/  LDL.LU.64 R16, [R1+0x100] ;  /* 0x0001000001107983 */ /* 0x001ee20000300a00 */
        /* <DEDUP_REMOVED lines=9> */
[----:B0-----:R-:W4:Y:S01]  /*27c00*/  LDL.LU R20, [R1+0x3f0] ;  /* 0x0003f00001147983 */ /* 0x001f220000300800 */
[----:B------:R-:W4:Y:S02]  /*27c10*/  LDL.LU R21, [R1+0x3f4] ;  /* 0x0003f40001157983 */ /* 0x000f240000300800 */
[----:B------:R-:W4:Y:S02]  /*27c20*/  LDL.LU R22, [R1+0x3f8] ;  /* 0x0003f80001167983 */ /* 0x000f240000300800 */
[----:B------:R-:W4:Y:S01]  /*27c30*/  LDL.LU R23, [R1+0x3fc] ;  /* 0x0003fc0001177983 */ /* 0x000f220000300800 */
[----:B--2---:R-:W-:Y:S01]  /*27c40*/  HMMA.16816.F32.BF16 R12, R24, R12, R4 ;  /* 0x0000000c180c723c */ /* 0x004fe20000041804 */
[----:B------:R-:W3:Y:S01]  /*27c50*/  LDL.LU.64 R6, [R1+0x2548] ;  /* 0x0025480001067983 */ /* 0x000ee20000300a00 */
[----:B------:R-:W3:Y:S11]  /*27c60*/  LDL.LU.64 R4, [R1+0x2540] ;  /* 0x0025400001047983 */ /* 0x000ef60000300a00 */
[----:B------:R-:W-:Y:S10]  /*27c70*/  @!UPT UIADD3 URZ, URZ, URZ, URZ ;  /* 0x0000003f3f3ff290 */ /* 0x000ff4000fffe03f */
[----:B------:R0:W-:Y:S01]  /*27c80*/  STL.64 [R1+0x890], R12 ;  /* 0x0008900c01007387 */ /* 0x0001e20000100a00 */
[----:B------:R1:W-:Y:S03]  /*27c90*/  STL.64 [R1+0x898], R14 ;  /* 0x0008980e01007387 */ /* 0x0003e60000100a00 */
[----:B0-----:R-:W2:Y:S01]  /*27ca0*/  LDL.LU R12, [R1+0x330] ;  /* 0x00033000010c7983 */ /* 0x001ea20000300800 */
[----:B------:R-:W2:Y:S02]  /*27cb0*/  LDL.LU R13, [R1+0x334] ;  /* 0x00033400010d7983 */ /* 0x000ea40000300800 */
[----:B-1----:R-:W2:Y:S02]  /*27cc0*/  LDL.LU R14, [R1+0x338] ;  /* 0x00033800010e7983 */ /* 0x002ea40000300800 */
[----:B------:R-:W2:Y:S01]  /*27cd0*/  LDL.LU R15, [R1+0x33c] ;  /* 0x00033c00010f7983 */ /* 0x000ea20000300800 */
[----:B------:R-:W-:Y:S01]  /*27ce0*/  STL.64 [R1+0x24c8], R26 ;  /* 0x0024c81a01007387 */ /* 0x000fe20000100a00 */
[----:B------:R0:W-:Y:S02]  /*27cf0*/  STL.64 [R1+0x24c0], R24 ;  /* 0x0024c01801007387 */ /* 0x0001e40000100a00 */
[----:B0-----:R-:W-:-:S02]  /*27d00*/  IMAD.MOV.U32 R24, RZ, RZ, R28 ;  /* 0x000000ffff187224 */ /* 0x001fc400078e001c */
[----:B------:R-:W-:Y:S01]  /*27d10*/  IMAD.MOV.U32 R25, RZ, RZ, R3 ;  /* 0x000000ffff197224 */ /* 0x000fe200078e0003 */
[----:B---3--:R-:W-:Y:S01]  /*27d20*/  HMMA.16816.F32.BF16 R8, R4, R16, R8 ;  /* 0x000000100408723c */ /* 0x008fe20000041808 */
[----:B------:R-:W-:Y:S02]  /*27d30*/  IMAD.MOV.U32 R29, RZ, RZ, R6 ;  /* 0x000000ffff1d7224 */ /* 0x000fe400078e0006 */
[----:B------:R-:W-:Y:S02]  /*27d40*/  IMAD.MOV.U32 R28, RZ, RZ, R7 ;  /* 0x000000ffff1c7224 */ /* 0x000fe400078e0007 */
[----:B------:R-:W-:Y:S11]  /*27d50*/  IMAD.MOV.U32 R3, RZ, RZ, R5 ;  /* 0x000000ffff037224 */ /* 0x000ff600078e0005 */
[----:B------:R-:W-:Y:S07]  /*27d60*/  @!UPT UIADD3 URZ, URZ, URZ, URZ ;  /* 0x0000003f3f3ff290 */ /* 0x000fee000fffe03f */
[----:B------:R-:W-:Y:S01]  /*27d70*/  STL.64 [R1+0x810], R8 ;  /* 0x0008100801007387 */ /* 0x000fe20000100a00 */
[----:B------:R0:W-:Y:S03]  /*27d80*/  STL.64 [R1+0x818], R10 ;  /* 0x0008180a01007387 */ /* 0x0001e60000100a00 */
[----:B0-----:R-:W2:Y:S01]  /*27d90*/  LDL.LU.64 R10, [R1+0x2538] ;  /* 0x00253800010a7983 */ /* 0x001ea20000300a00 */
[----:B------:R-:W2:Y:S02]  /*27da0*/  LDL.LU.64 R8, [R1+0x2530] ;  /* 0x0025300001087983 */ /* 0x000ea40000300a00 */
[----:B------:R-:W3:Y:S02]  /*27db0*/  LDL.LU.64 R6, [R1+0x2528] ;  /* 0x0025280001067983 */ /* 0x000ee40000300a00 */
[----:B------:R-:W3:Y:S02]  /*27dc0*/  LDL.LU.64 R4, [R1+0x2520] ;  /* 0x0025200001047983 */ /* 0x000ee40000300a00 */
[----:B------:R-:W-:-:S02]  /*27dd0*/  IMAD.MOV.U32 R26, RZ, RZ, R2 ;  /* 0x000000ffff1a7224 */ /* 0x000fc400078e0002 */
[----:B------:R-:W-:-:S07]  /*27de0*/  IMAD.MOV.U32 R27, RZ, RZ, R0 ;  /* 0x000000ffff1b7224 */ /* 0x000fce00078e0000 */
[-C--:B---3--:R-:W-:Y:S01]  /*27df0*/  HMMA.16816.F32.BF16 R24, R24, R16.reuse, R4 ;  /* 0x000000101818723c */ /* 0x088fe20000041804 */
[----:B------:R-:W4:Y:S01]  /*27e00*/  LDL.LU.64 R6, [R1+0x2518] ;  /* 0x0025180001067983 */ /* 0x000f220000300a00 */
[----:B------:R-:W4:Y:S02]  /*27e10*/  LDL.LU.64 R4, [R1+0x2510] ;  /* 0x0025100001047983 */ /* 0x000f240000300a00 */
[----:B------:R-:W-:Y:S02]  /*27e20*/  IMAD.MOV.U32 R2, RZ, RZ, R16 ;  /* 0x000000ffff027224 */ /* 0x000fe400078e0010 */
[----:B------:R-:W-:Y:S11]  /*27e30*/  IMAD.MOV.U32 R0, RZ, RZ, R17 ;  /* 0x000000ffff007224 */ /* 0x000ff600078e0011 */
[----:B------:R-:W-:Y:S06]  /*27e40*/  @!UPT UIADD3 URZ, URZ, URZ, URZ ;  /* 0x0000003f3f3ff290 */ /* 0x000fec000fffe03f */
[----:B------:R0:W-:Y:S01]  /*27e50*/  STL.64 [R1+0x7e0], R24 ;  /* 0x0007e01801007387 */ /* 0x0001e20000100a00 */
[----:B------:R1:W-:Y:S01]  /*27e60*/  STL.64 [R1+0x7e8], R26 ;  /* 0x0007e81a01007387 */ /* 0x0003e20000100a00 */
[----:B----4-:R-:W-:Y:S11]  /*27e70*/  HMMA.16816.F32.BF16 R20, R4, R16, R20 ;  /* 0x000000100414723c */ /* 0x010ff60000041814 */
[----:B------:R-:W-:Y:S11]  /*27e80*/  @!UPT UIADD3 URZ, URZ, URZ, URZ ;  /* 0x0000003f3f3ff290 */ /* 0x000ff6000fffe03f */
[----:B------:R-:W-:Y:S01]  /*27e90*/  @!UPT UIADD3 URZ, URZ, URZ, URZ ;  /* 0x0000003f3f3ff290 */ /* 0x000fe2000fffe03f */
[----:B------:R3:W-:Y:S01]  /*27ea0*/  STL.64 [R1+0x7f0], R20 ;  /* 0x0007f01401007387 */ /* 0x0007e20000100a00 */
[----:B------:R4:W-:Y:S02]  /*27eb0*/  STL.64 [R1+0x7f8], R22 ;  /* 0x0007f81601007387 */ /* 0x0009e40000100a00 */
[----:B0-----:R-:W2:Y:S02]  /*27ec0*/  LDL.LU R24, [R1+0x1e0] ;  /* 0x0001e00001187983 */ /* 0x001ea40000300800 */
[----:B------:R-:W2:Y:S01]  /*27ed0*/  LDL.LU R25, [R1+0x1e4] ;  /* 0x0001e40001197983 */ /* 0x000ea20000300800 */
[----:B-1----:R-:W2:Y:S01]  /*27ee0*/  LDL.LU R26, [R1+0x1e8] ;  /* 0x0001e800011a7983 */ /* 0x002ea20000300800 */
[----:B------:R-:W2:Y:S03]  /*27ef0*/  LDL.LU R27, [R1+0x1ec] ;  /* 0x0001ec00011b7983 */ /* 0x000ea60000300800 */
[----:B---3--:R-:W3:Y:S01]  /*27f00*/  LDL.LU R20, [R1+0x210] ;  /* 0x0002100001147983 */ /* 0x008ee20000300800 */
[----:B------:R-:W3:Y:S02]  /*27f10*/  LDL.LU R21, [R1+0x214] ;  /* 0x0002140001157983 */ /* 0x000ee40000300800 */
[----:B----4-:R-:W3:Y:S02]  /*27f20*/  LDL.LU R22, [R1+0x218] ;  /* 0x0002180001167983 */ /* 0x010ee40000300800 */
[----:B------:R-:W3:Y:S01]  /*27f30*/  LDL.LU R23, [R1+0x21c] ;  /* 0x00021c0001177983 */ /* 0x000ee20000300800 */
[----:B------:R-:W4:Y:S01]  /*27f40*/  LDL.LU R16, [R1+0x240] ;  /* 0x0002400001107983 */ /* 0x000f220000300800 */
[----:B------:R-:W4:Y:S02]  /*27f50*/  LDL.LU R17, [R1+0x244] ;  /* 0x0002440001117983 */ /* 0x000f240000300800 */
[----:B------:R-:W4:Y:S02]  /*27f60*/  LDL.LU R18, [R1+0x248] ;  /* 0x0002480001127983 */ /* 0x000f240000300800 */
[----:B------:R-:W4:Y:S01]  /*27f70*/  LDL.LU R19, [R1+0x24c] ;  /* 0x00024c0001137983 */ /* 0x000f220000300800 */
[----:B------:R0:W-:Y:S01]  /*27f80*/  STL.64 [R1+0x2460], R6 ;  /* 0x0024600601007387 */ /* 0x0001e20000100a00 */
[----:B------:R1:W-:Y:S03]  /*27f90*/  STL.64 [R1+0x2458], R4 ;  /* 0x0024580401007387 */ /* 0x0003e60000100a00 */
[----:B0-----:R-:W2:Y:S04]  /*27fa0*/  LDL.64 R6, [R1+0x8] ;  /* 0x0000080001067983 */ /* 0x001ea80000100a00 */
[----:B-1----:R-:W3:Y:S04]  /*27fb0*/  LDL.64 R4, [R1] ;  /* 0x0000000001047983 */ /* 0x002ee80000100a00 */
[----:B--2---:R-:W-:Y:S01]  /*27fc0*/  STL.64 [R1+0x2480], R6 ;  /* 0x0024800601007387 */ /* 0x004fe20000100a00 */
[----:B---3--:R0:W-:Y:S03]  /*27fd0*/  STL.64 [R1+0x2478], R4 ;  /* 0x0024780401007387 */ /* 0x0081e60000100a00 */
[----:B0-----:R-:W2:Y:S01]  /*27fe0*/  LDL R4, [R1+0x10] ;  /* 0x0000100001047983 */ /* 0x001ea20000100800 */
[----:B------:R-:W-:-:S02]  /*27ff0*/  IMAD.MOV.U32 R6, RZ, RZ, R29 ;  /* 0x000000ffff067224 */ /* 0x000fc400078e001d */
[----:B------:R-:W-:Y:S02]  /*28000*/  IMAD.MOV.U32 R7, RZ, RZ, R28 ;  /* 0x000000ffff077224 */ /* 0x000fe400078e001c */
[----:B------:R-:W-:Y:S02]  /*28010*/  IMAD.MOV.U32 R5, RZ, RZ, R3 ;  /* 0x000000ffff057224 */ /* 0x000fe400078e0003 */
[----:B------:R-:W3:Y:S01]  /*28020*/  LDL.LU R3, [R1+0x2508] ;  /* 0x0025080001037983 */ /* 0x000ee20000300800 */
[----:B------:R-:W-:Y:S03]  /*28030*/  STL.64 [R1+0x24a0], R6 ;  /* 0x0024a00601007387 */ /* 0x000fe60000100a00 */
[----:B--2---:R0:W-:Y:S02]  /*28040*/  STL.64 [R1+0x2498], R4 ;  /* 0x0024980401007387 */ /* 0x0041e40000100a00 */
[----:B0-----:R-:W-:-:S02]  /*28050*/  IMAD.MOV.U32 R4, RZ, RZ, R2 ;  /* 0x000000ffff047224 */ /* 0x001fc400078e0002 */
[----:B------:R-:W-:-:S07]  /*28060*/  IMAD.MOV.U32 R5, RZ, RZ, R0 ;  /* 0x000000ffff057224 */ /* 0x000fce00078e0000 */
[-C--:B------:R-:W-:Y:S11]  /*28070*/  HMMA.16816.F32.BF16 R12, R8, R4.reuse, R12 ;  /* 0x00000004080c723c */ /* 0x080ff6000004180c */
        /* <DEDUP_REMOVED lines=8> */
[----:B0-----:R-:W2:Y:S01]  /*28100*/  LDL.LU R8, [R1+0x920] ;  /* 0x0009200001087983 */ /* 0x001ea20000300800 */
[----:B------:R-:W2:Y:S02]  /*28110*/  LDL.LU R9, [R1+0x924] ;  /* 0x0009240001097983 */ /* 0x000ea40000300800 */
[----:B------:R-:W2:Y:S02]  /*28120*/  LDL.LU R10, [R1+0x928] ;  /* 0x00092800010a7983 */ /* 0x000ea40000300800 */
[----:B------:R-:W2:Y:S02]  /*28130*/  LDL.LU R11, [R1+0x92c] ;  /* 0x00092c00010b7983 */ /* 0x000ea40000300800 */
[----:B--2---:R-:W-:Y:S01]  /*28140*/  STL.64 [R1+0x2490], R10 ;  /* 0x0024900a01007387 */ /* 0x004fe20000100a00 */
[----:B------:R0:W-:Y:S03]  /*28150*/  STL.64 [R1+0x2488], R8 ;  /* 0x0024880801007387 */ /* 0x0001e60000100a00 */
[----:B0-----:R-:W2:Y:S01]  /*28160*/  LDL.LU R8, [R1+0x9f0] ;  /* 0x0009f00001087983 */ /* 0x001ea20000300800 */
[----:B------:R-:W2:Y:S02]  /*28170*/  LDL.LU R9, [R1+0x9f4] ;  /* 0x0009f40001097983 */ /* 0x000ea40000300800 */
[----:B------:R-:W2:Y:S02]  /*28180*/  LDL.LU R10, [R1+0x9f8] ;  /* 0x0009f800010a7983 */ /* 0x000ea40000300800 */
[----:B------:R-:W2:Y:S01]  /*28190*/  LDL.LU R11, [R1+0x9fc] ;  /* 0x0009fc00010b7983 */ /* 0x000ea20000300800 */
[----:B----4-:R-:W-:Y:S01]  /*281a0*/  HMMA.16816.F32.BF16 R16, R12, R4, R16 ;  /* 0x000000040c10723c */ /* 0x010fe20000041810 */
[----:B--2---:R-:W-:Y:S01]  /*281b0*/  STL.64 [R1+0x24b0], R10 ;  /* 0x0024b00a01007387 */ /* 0x004fe20000100a00 */
[----:B------:R0:W-:Y:S03]  /*281c0*/  STL.64 [R1+0x24a8], R8 ;  /* 0x0024a80801007387 */ /* 0x0001e60000100a00 */
[----:B0-----:R-:W2:Y:S01]  /*281d0*/  LDL.LU R8, [R1+0x170] ;  /* 0x0001700001087983 */ /* 0x001ea20000300800 */
[----:B------:R-:W2:Y:S02]  /*281e0*/  LDL.LU R9, [R1+0x174] ;  /* 0x0001740001097983 */ /* 0x000ea40000300800 */
[----:B------:R-:W2:Y:S02]  /*281f0*/  LDL.LU R10, [R1+0x178] ;  /* 0x00017800010a7983 */ /* 0x000ea40000300800 */
[----:B---3--:R-:W-:-:S02]  /*28200*/  IMAD.MOV.U32 R11, RZ, RZ, R3 ;  /* 0x000000ffff0b7224 */ /* 0x008fc400078e0003 */
[----:B------:R-:W3:Y:S11]  /*28210*/  LDL.LU R3, [R1+0x24f0] ;  /* 0x0024f00001037983 */ /* 0x000ef60000300800 */
[----:B------:R-:W-:Y:S02]  /*28220*/  STL.64 [R1+0x800], R16 ;  /* 0x0008001001007387 */ /* 0x000fe40000100a00 */
[----:B------:R0:W-:Y:S02]  /*28230*/  STL.64 [R1+0x808], R18 ;  /* 0x0008081201007387 */ /* 0x0001e40000100a00 */
[----:B0-----:R-:W4:Y:S01]  /*28240*/  LDL.LU.64 R18, [R1+0x24e8] ;  /* 0x0024e80001127983 */ /* 0x001f220000300a00 */
[----:B------:R-:W4:Y:S02]  /*28250*/  LDL.LU.64 R16, [R1+0x24e0] ;  /* 0x0024e00001107983 */ /* 0x000f240000300a00 */
[----:B------:R-:W-:Y:S01]  /*28260*/  STL [R1+0x2454], R15 ;  /* 0x0024540f01007387 */ /* 0x000fe20000100800 */
[-C--:B----4-:R-:W-:Y:S11]  /*28270*/  HMMA.16816.F32.BF16 R20, R16, R4.reuse, R20 ;  /* 0x000000041014723c */ /* 0x090ff60000041814 */
        /* <DEDUP_REMOVED lines=8> */
[----:B0-----:R-:W2:Y:S01]  /*28300*/  LDL.LU.64 R16, [R1+0xf0] ;  /* 0x0000f00001107983 */ /* 0x001ea20000300a00 */
[----:B----4-:R-:W-:Y:S11]  /*28310*/  HMMA.16816.F32.BF16 R24, R20, R4, R24 ;  /* 0x000000041418723c */ /* 0x010ff60000041818 */
        /* <DEDUP_REMOVED lines=11> */
[----:B---3--:R-:W-:-:S02]  /*283d0*/  IMAD.MOV.U32 R23, RZ, RZ, R3 ;  /* 0x000000ffff177224 */ /* 0x008fc400078e0003 */
[----:B------:R-:W3:Y:S01]  /*283e0*/  LDL.LU R3, [R1+0x24b8] ;  /* 0x0024b80001037983 */ /* 0x000ee20000300800 */
[----:B--2---:R-:W-:Y:S03]  /*283f0*/  HMMA.16816.F32.BF16 R4, R24, R4, R8 ;  /* 0x000000041804723c */ /* 0x004fe60000041808 */
[----:B------:R-:W2:Y:S01]  /*28400*/  LDL.LU.64 R10, [R1+0x24b0] ;  /* 0x0024b000010a7983 */ /* 0x000ea20000300a00 */
[----:B------:R-:W2:Y:S11]  /*28410*/  LDL.LU.64 R8, [R1+0x24a8] ;  /* 0x0024a80001087983 */ /* 0x000eb60000300a00 */
[----:B------:R-:W-:Y:S08]  /*28420*/  @!UPT UIADD3 URZ, URZ, URZ, URZ ;  /* 0x0000003f3f3ff290 */ /* 0x000ff0000fffe03f */
        /* <DEDUP_REMOVED lines=9> */
[----:B---3--:R-:W-:Y:S01]  /*284c0*/  IMAD.MOV.U32 R27, RZ, RZ, R3 ;  /* 0x000000ffff1b7224 */ /* 0x008fe200078e0003 */
[-C--:B--2---:R-:W-:Y:S01]  /*284d0*/  HMMA.16816.F32.BF16 R4, R4, R16.reuse, R8 ;  /* 0x000000100404723c */ /* 0x084fe20000041808 */
[----:B------:R-:W2:Y:S01]  /*284e0*/  LDL.LU.64 R10, [R1+0x2490] ;  /* 0x00249000010a7983 */ /* 0x000ea20000300a00 */
[----:B------:R-:W2:Y:S11]  /*284f0*/  LDL.LU.64 R8, [R1+0x2488] ;  /* 0x0024880001087983 */ /* 0x000eb60000300a00 */
[----:B------:R-:W-:Y:S10]  /*28500*/  @!UPT UIADD3 URZ, URZ, URZ, URZ ;  /* 0x0000003f3f3ff290 */ /* 0x000ff4000fffe03f */
[----:B------:R-:W-:Y:S01]  /*28510*/  STL.64 [R1+0x770], R4 ;  /* 0x0007700401007387 */ /* 0x000fe20000100a00 */
[----:B------:R0:W-:Y:S02]  /*28520*/  STL [R1+0x778], R6 ;  /* 0x0007780601007387 */ /* 0x0001e40000100800 */
[----:B------:R-:W-:Y:S02]  /*28530*/  IMAD.MOV.U32 R3, RZ, RZ, R7 ;  /* 0x000000ffff037224 */ /* 0x000fe400078e0007 */
[----:B0-----:R-:W2:Y:S01]  /*28540*/  LDL.LU.64 R6, [R1+0x2480] ;  /* 0x0024800001067983 */ /* 0x001ea20000300a00 */
[----:B------:R-:W2:Y:S02]  /*28550*/  LDL.LU.64 R4, [R1+0x2478] ;  /* 0x0024780001047983 */ /* 0x000ea40000300a00 */
[----:B------:R0:W-:Y:S01]  /*28560*/  STL [R1+0x1d48], R3 ;  /* 0x001d480301007387 */ /* 0x0001e20000100800 */
[----:B--2---:R-:W-:Y:S01]  /*28570*/  HMMA.16816.F32.BF16 R8, R4, R16, R8 ;  /* 0x000000100408723c */ /* 0x004fe20000041808 */
[----:B------:R-:W-:-:S02]  /*28580*/  IMAD.MOV.U32 R28, RZ, RZ, R6 ;  /* 0x000000ffff1c7224 */ /* 0x000fc400078e0006 */
[----:B0-----:R-:W-:Y:S02]  /*28590*/  IMAD.MOV.U32 R3, RZ, RZ, R7 ;  /* 0x000000ffff037224 */ /* 0x001fe400078e0007 */
[----:B------:R-:W-:Y:S02]  /*285a0*/  IMAD.MOV.U32 R15, RZ, RZ, R4 ;  /* 0x000000ffff0f7224 */ /* 0x000fe400078e0004 */
[----:B------:R-:W-:Y:S11]  /*285b0*/  IMAD.MOV.U32 R29, RZ, RZ, R5 ;  /* 0x000000ffff1d7224 */ /* 0x000ff600078e0005 */
[----:B------:R-:W-:Y:S05]  /*285c0*/  @!UPT UIADD3 URZ, URZ, URZ, URZ ;  /* 0x0000003f3f3ff290 */ /* 0x000fea000fffe03f */
[----:B------:R-:W-:Y:S01]  /*285d0*/  STL.64 [R1+0x760], R8 ;  /* 0x0007600801007387 */ /* 0x000fe20000100a00 */
[----:B------:R0:W-:Y:S03]  /*285e0*/  STL.64 [R1+0x768], R10 ;  /* 0x0007680a01007387 */ /* 0x0001e60000100a00 */
[----:B0-----:R-:W2:Y:S01]  /*285f0*/  LDL.LU.64 R10, [R1+0x2470] ;  /* 0x00247000010a7983 */ /* 0x001ea20000300a00 */
[----:B------:R-:W2:Y:S02]  /*28600*/  LDL.LU.64 R8, [R1+0x2468] ;  /* 0x0024680001087983 */ /* 0x000ea40000300a00 */
[----:B------:R-:W3:Y:S02]  /*28610*/  LDL.LU.64 R6, [R1+0x2460] ;  /* 0x0024600001067983 */ /* 0x000ee40000300a00 */
[----:B------:R-:W4:Y:S02]  /*28620*/  LDL.LU.64 R4, [R1+0x2458] ;  /* 0x0024580001047983 */ /* 0x000f240000300a00 */
[----:B------:R-:W-:-:S02]  /*28630*/  IMAD.MOV.U32 R2, RZ, RZ, R16 ;  /* 0x000000ffff027224 */ /* 0x000fc400078e0010 */
[----:B------:R-:W-:Y:S01]  /*28640*/  IMAD.MOV.U32 R0, RZ, RZ, R17 ;  /* 0x000000ffff007224 */ /* 0x000fe200078e0011 */
[----:B---3--:R-:W-:Y:S01]  /*28650*/  STL.64 [R1+0x23d8], R6 ;  /* 0x0023d80601007387 */ /* 0x008fe20000100a00 */
[-C--:B----4-:R-:W-:Y:S01]  /*28660*/  HMMA.16816.F32.BF16 R24, R4, R16.reuse, R24 ;  /* 0x000000100418723c */ /* 0x090fe20000041818 */
[----:B------:R2:W-:Y:S07]  /*28670*/  STL.64 [R1+0x23d0], R4 ;  /* 0x0023d00401007387 */ /* 0x0005ee0000100a00 */
[----:B--2---:R-:W-:Y:S11]  /*28680*/  HMMA.16816.F32.BF16 R4, R8, R16, R20 ;  /* 0x000000100804723c */ /* 0x004ff60000041814 */
[----:B------:R-:W-:Y:S04]  /*28690*/  @!UPT UIADD3 URZ, URZ, URZ, URZ ;  /* 0x0000003f3f3ff290 */ /* 0x000fe8000fffe03f */
[----:B------:R0:W-:Y:S01]  /*286a0*/  STL.64 [R1+0x780], R24 ;  /* 0x0007801801007387 */ /* 0x0001e20000100a00 */
[----:B------:R1:W-:Y:S07]  /*286b0*/  STL.64 [R1+0x788], R26 ;  /* 0x0007881a01007387 */ /* 0x0003ee0000100a00 */
[----:B------:R-:W-:Y:S01]  /*286c0*/  STL.64 [R1+0x740], R4 ;  /* 0x0007400401007387 */ /* 0x000fe20000100a00 */
[----:B------:R2:W-:Y:S02]  /*286d0*/  STL.64 [R1+0x748], R6 ;  /* 0x0007480601007387 */ /* 0x0005e40000100a00 */
[----:B------:R-:W3:Y:S02]  /*286e0*/  LDL.LU R16, [R1+0x230] ;  /* 0x0002300001107983 */ /* 0x000ee40000300800 */
[----:B------:R-:W3:Y:S01]  /*286f0*/  LDL.LU R17, [R1+0x234] ;  /* 0x0002340001117983 */ /* 0x000ee20000300800 */
[----:B------:R-:W3:Y:S01]  /*28700*/  LDL.LU R18, [R1+0x238] ;  /* 0x0002380001127983 */ /* 0x000ee20000300800 */
[----:B------:R-:W3:Y:S02]  /*28710*/  LDL.LU R19, [R1+0x23c] ;  /* 0x00023c0001137983 */ /* 0x000ee40000300800 */
[----:B------:R-:W4:Y:S02]  /*28720*/  LDL.LU R20, [R1+0x200] ;  /* 0x0002000001147983 */ /* 0x000f240000300800 */
[----:B------:R-:W4:Y:S01]  /*28730*/  LDL.LU R21, [R1+0x204] ;  /* 0x0002040001157983 */ /* 0x000f220000300800 */
[----:B------:R-:W4:Y:S01]  /*28740*/  LDL.LU R22, [R1+0x208] ;  /* 0x0002080001167983 */ /* 0x000f220000300800 */
[----:B------:R-:W4:Y:S02]  /*28750*/  LDL.LU R23, [R1+0x20c] ;  /* 0x00020c0001177983 */ /* 0x000f240000300800 */
[----:B0-----:R-:W3:Y:S02]  /*28760*/  LDL.LU R24, [R1+0x1d0] ;  /* 0x0001d00001187983 */ /* 0x001ee40000300800 */
[----:B------:R-:W3:Y:S01]  /*28770*/  LDL.LU R25, [R1+0x1d4] ;  /* 0x0001d40001197983 */ /* 0x000ee20000300800 */
[----:B-1----:R-:W3:Y:S01]  /*28780*/  LDL.LU R26, [R1+0x1d8] ;  /* 0x0001d800011a7983 */ /* 0x002ee20000300800 */
[----:B------:R-:W3:Y:S02]  /*28790*/  LDL.LU R27, [R1+0x1dc] ;  /* 0x0001dc00011b7983 */ /* 0x000ee40000300800 */
[----:B--2---:R-:W-:-:S02]  /*287a0*/  IMAD.MOV.U32 R6, RZ, RZ, R28 ;  /* 0x000000ffff067224 */ /* 0x004fc400078e001c */
[----:B------:R-:W-:Y:S01]  /*287b0*/  IMAD.MOV.U32 R7, RZ, RZ, R3 ;  /* 0x000000ffff077224 */ /* 0x000fe200078e0003 */
[----:B------:R-:W-:Y:S01]  /*287c0*/  STL.64 [R1+0x23e8], R10 ;  /* 0x0023e80a01007387 */ /* 0x000fe20000100a00 */
[----:B------:R-:W-:Y:S02]  /*287d0*/  IMAD.MOV.U32 R4, RZ, RZ, R15 ;  /* 0x000000ffff047224 */ /* 0x000fe400078e000f */
[----:B------:R-:W-:Y:S02]  /*287e0*/  IMAD.MOV.U32 R5, RZ, RZ, R29 ;  /* 0x000000ffff057224 */ /* 0x000fe400078e001d */
[----:B------:R-:W-:Y:S01]  /*287f0*/  STL.64 [R1+0x23e0], R8 ;  /* 0x0023e00801007387 */ /* 0x000fe20000100a00 */
[----:B------:R-:W3:Y:S01]  /*28800*/  LDL.LU R15, [R1+0x2454] ;  /* 0x00245400010f7983 */ /* 0x000ee20000300800 */
[----:B------:R-:W2:Y:S02]  /*28810*/  LDL.LU R29, [R1+0x2450] ;  /* 0x00245000011d7983 */ /* 0x000ea40000300800 */
[----:B------:R0:W-:Y:S02]  /*28820*/  STL.64 [R1+0x23f8], R6 ;  /* 0x0023f80601007387 */ /* 0x0001e40000100a00 */
[----:B------:R1:W-:Y:S01]  /*28830*/  STL.64 [R1+0x23f0], R4 ;  /* 0x0023f00401007387 */ /* 0x0003e20000100a00 */
[----:B0-----:R-:W2:Y:S04]  /*28840*/  LDL.64 R6, [R1+0x18] ;  /* 0x0000180001067983 */ /* 0x001ea80000100a00 */
[----:B-1----:R-:W3:Y:S04]  /*28850*/  LDL.64 R4, [R1+0x10] ;  /* 0x0000100001047983 */ /* 0x002ee80000100a00 */
[----:B--2---:R-:W-:Y:S01]  /*28860*/  STL.64 [R1+0x2418], R6 ;  /* 0x0024180601007387 */ /* 0x004fe20000100a00 */
[----:B---3--:R0:W-:Y:S02]  /*28870*/  STL.64 [R1+0x2410], R4 ;  /* 0x0024100401007387 */ /* 0x0081e40000100a00 */
[----:B------:R-:W2:Y:S02]  /*28880*/  LDL.LU R8, [R1+0x970] ;  /* 0x0009700001087983 */ /* 0x000ea40000300800 */
[----:B------:R-:W2:Y:S01]  /*28890*/  LDL.LU R9, [R1+0x974] ;  /* 0x0009740001097983 */ /* 0x000ea20000300800 */
[----:B------:R-:W3:Y:S01]  /*288a0*/  LDL.LU R10, [R1+0x978] ;  /* 0x00097800010a7983 */ /* 0x000ee20000300800 */
[----:B------:R-:W3:Y:S02]  /*288b0*/  LDL.LU R11, [R1+0x97c] ;  /* 0x00097c00010b7983 */ /* 0x000ee40000300800 */
[----:B0-----:R-:W-:-:S02]  /*288c0*/  IMAD.MOV.U32 R4, RZ, RZ, R2 ;  /* 0x000000ffff047224 */ /* 0x001fc400078e0002 */
[----:B------:R-:W-:-:S07]  /*288d0*/  IMAD.MOV.U32 R5, RZ, RZ, R0 ;  /* 0x000000ffff057224 */ /* 0x000fce00078e0000 */
[-C--:B------:R-:W-:Y:S01]  /*288e0*/  HMMA.16816.F32.BF16 R16, R12, R4.reuse, R16 ;  /* 0x000000040c10723c */ /* 0x080fe20000041810 */
[----:B---3--:R-:W-:Y:S01]  /*288f0*/  STL.64 [R1+0x2408], R10 ;  /* 0x0024080a01007387 */ /* 0x008fe20000100a00 */
[----:B--2---:R0:W-:Y:S03]  /*28900*/  STL.64 [R1+0x2400], R8 ;  /* 0x0024000801007387 */ /* 0x0041e60000100a00 */
[----:B0-----:R-:W2:Y:S01]  /*28910*/  LDL.LU R8, [R1+0xa90] ;  /* 0x000a900001087983 */ /* 0x001ea20000300800 */
[----:B------:R-:W2:Y:S02]  /*28920*/  LDL.LU R9, [R1+0xa94] ;  /* 0x000a940001097983 */ /* 0x000ea40000300800 */
[----:B------:R-:W2:Y:S02]  /*28930*/  LDL.LU R10, [R1+0xa98] ;  /* 0x000a9800010a7983 */ /* 0x000ea40000300800 */
[----:B------:R-:W2:Y:S11]  /*28940*/  LDL.LU R11, [R1+0xa9c] ;  /* 0x000a9c00010b7983 */ /* 0x000eb60000300800 */
[----:B------:R-:W-:Y:S02]  /*28950*/  @!UPT UIADD3 URZ, URZ, URZ, URZ ;  /* 0x0000003f3f3ff290 */ /* 0x000fe4000fffe03f */
[----:B------:R-:W-:Y:S01]  /*28960*/  STL.64 [R1+0x790], R16 ;  /* 0x0007901001007387 */ /* 0x000fe20000100a00 */
[----:B------:R0:W-:Y:S03]  /*28970*/  STL.64 [R1+0x798], R18 ;  /* 0x0007981201007387 */ /* 0x0001e60000100a00 */
        /* <DEDUP_REMOVED lines=12> */
[----:B0-----:R-:W4:Y:S01]  /*28a40*/  LDL.LU R16, [R1+0x140] ;  /* 0x0001400001107983 */ /* 0x001f220000300800 */
[----:B------:R-:W4:Y:S02]  /*28a50*/  LDL.LU R17, [R1+0x144] ;  /* 0x0001440001117983 */ /* 0x000f240000300800 */
[----:B------:R-:W4:Y:S02]  /*28a60*/  LDL.LU R18, [R1+0x148] ;  /* 0x0001480001127983 */ /* 0x000f240000300800 */
[----:B------:R-:W4:Y:S01]  /*28a70*/  LDL.LU R19, [R1+0x14c] ;  /* 0x00014c0001137983 */ /* 0x000f220000300800 */
        /* <DEDUP_REMOVED lines=9> */
[----:B0-----:R-:W3:Y:S01]  /*28b10*/  LDL.LU R20, [R1+0x3c0] ;  /* 0x0003c00001147983 */ /* 0x001ee20000300800 */
[----:B------:R-:W3:Y:S02]  /*28b20*/  LDL.LU R21, [R1+0x3c4] ;  /* 0x0003c40001157983 */ /* 0x000ee40000300800 */
[----:B------:R-:W3:Y:S02]  /*28b30*/  LDL.LU R22, [R1+0x3c8] ;  /* 0x0003c80001167983 */ /* 0x000ee40000300800 */
[----:B------:R-:W3:Y:S01]  /*28b40*/  LDL.LU R23, [R1+0x3cc] ;  /* 0x0003cc0001177983 */ /* 0x000ee20000300800 */
[----:B----4-:R-:W-:Y:S01]  /*28b50*/  HMMA.16816.F32.BF16 R4, R24, R4, R16 ;  /* 0x000000041804723c */ /* 0x010fe20000041810 */
[----:B------:R-:W-:Y:S01]  /*28b60*/  STL.64 [R1+0x2388], R26 ;  /* 0x0023881a01007387 */ /* 0x000fe20000100a00 */
[----:B------:R0:W-:Y:S03]  /*28b70*/  STL.64 [R1+0x2380], R24 ;  /* 0x0023801801007387 */ /* 0x0001e60000100a00 */
[----:B------:R-:W-:Y:S11]  /*28b80*/  LDSM.16.M88.4 R16, [R29+0x3000] ;  /* 0x003000001d10783b */ /* 0x000ff60000000200 */
[----:B------:R-:W-:Y:S07]  /*28b90*/  @!UPT UIADD3 URZ, URZ, URZ, URZ ;  /* 0x0000003f3f3ff290 */ /* 0x000fee000fffe03f */
[----:B------:R-:W-:Y:S01]  /*28ba0*/  STL.64 [R1+0x7b0], R4 ;  /* 0x0007b00401007387 */ /* 0x000fe20000100a00 */
[----:B------:R-:W-:Y:S02]  /*28bb0*/  STL.64 [R1+0x7b8], R6 ;  /* 0x0007b80601007387 */ /* 0x000fe40000100a00 */
[----:B------:R-:W1:Y:S04]  /*28bc0*/  LDSM.16.M88.4 R4, [R29+0x4000] ;  /* 0x004000001d04783b */ /* 0x000e680000000200 */
[----:B0-----:R-:W4:Y:S01]  /*28bd0*/  LDL.LU R24, [R1+0x5d0] ;  /* 0x0005d00001187983 */ /* 0x001f220000300800 */
[----:B------:R-:W4:Y:S01]  /*28be0*/  LDL.LU R25, [R1+0x5d4] ;  /* 0x0005d40001197983 */ /* 0x000f220000300800 */
[----:B------:R-:W4:Y:S02]  /*28bf0*/  LDL.LU R26, [R1+0x5d8] ;  /* 0x0005d800011a7983 */ /* 0x000f240000300800 */
[----:B------:R-:W4:Y:S01]  /*28c00*/  LDL.LU R27, [R1+0x5dc] ;  /* 0x0005dc00011b7983 */ /* 0x000f220000300800 */
        /* <DEDUP_REMOVED lines=12> */
[----:B--2---:R-:W-:Y:S01]  /*28cd0*/  HMMA.16816.F32.BF16 R8, R4, R16, R8 ;  /* 0x000000100408723c */ /* 0x004fe20000041808 */
[----:B------:R-:W-:-:S02]  /*28ce0*/  IMAD.MOV.U32 R2, RZ, RZ, R6 ;  /* 0x000000ffff027224 */ /* 0x000fc400078e0006 */
[----:B------:R-:W-:Y:S02]  /*28cf0*/  IMAD.MOV.U32 R0, RZ, RZ, R7 ;  /* 0x000000ffff007224 */ /* 0x000fe400078e0007 */
[----:B------:R-:W-:Y:S02]  /*28d00*/  IMAD.MOV.U32 R15, RZ, RZ, R4 ;  /* 0x000000ffff0f7224 */ /* 0x000fe400078e0004 */
[----:B------:R-:W-:Y:S11]  /*28d10*/  IMAD.MOV.U32 R28, RZ, RZ, R5 ;  /* 0x000000ffff1c7224 */ /* 0x000ff600078e0005 */
[----:B------:R-:W-:Y:S05]  /*28d20*/  @!UPT UIADD3 URZ, URZ, URZ, URZ ;  /* 0x0000003f3f3ff290 */ /* 0x000fea000fffe03f */
[----:B------:R-:W-:Y:S01]  /*28d30*/  STL.64 [R1+0x6f0], R8 ;  /* 0x0006f00801007387 */ /* 0x000fe20000100a00 */
[----:B------:R0:W-:Y:S03]  /*28d40*/  STL.64 [R1+0x6f8], R10 ;  /* 0x0006f80a01007387 */ /* 0x0001e60000100a00 */
[----:B0-----:R-:W2:Y:S01]  /*28d50*/  LDL.LU.64 R10, [R1+0x2408] ;  /* 0x00240800010a7983 */ /* 0x001ea20000300a00 */
[----:B------:R-:W2:Y:S02]  /*28d60*/  LDL.LU.64 R8, [R1+0x2400] ;  /* 0x0024000001087983 */ /* 0x000ea40000300a00 */
[----:B------:R-:W2:Y:S02]  /*28d70*/  LDL.LU.64 R6, [R1+0x23f8] ;  /* 0x0023f80001067983 */ /* 0x000ea40000300a00 */
[----:B------:R-:W2:Y:S02]  /*28d80*/  LDL.LU.64 R4, [R1+0x23f0] ;  /* 0x0023f00001047983 */ /* 0x000ea40000300a00 */
[-C--:B--2---:R-:W-:Y:S01]  /*28d90*/  HMMA.16816.F32.BF16 R4, R4, R16.reuse, R8 ;  /* 0x000000100404723c */ /* 0x084fe20000041808 */
[----:B------:R-:W3:Y:S01]  /*28da0*/  LDL.LU.64 R10, [R1+0x23e8] ;  /* 0x0023e800010a7983 */ /* 0x000ee20000300a00 */
[----:B------:R-:W3:Y:S11]  /*28db0*/  LDL.LU.64 R8, [R1+0x23e0] ;  /* 0x0023e00001087983 */ /* 0x000ef60000300a00 */
[----:B------:R-:W-:Y:S10]  /*28dc0*/  @!UPT UIADD3 URZ, URZ, URZ, URZ ;  /* 0x0000003f3f3ff290 */ /* 0x000ff4000fffe03f */
[----:B------:R-:W-:Y:S01]  /*28dd0*/  STL.64 [R1+0x6e0], R4 ;  /* 0x0006e00401007387 */ /* 0x000fe20000100a00 */
[----:B------:R0:W-:Y:S03]  /*28de0*/  STL.64 [R1+0x6e8], R6 ;  /* 0x0006e80601007387 */ /* 0x0001e60000100a00 */
[----:B0-----:R-:W4:Y:S01]  /*28df0*/  LDL.LU.64 R6, [R1+0x23d8] ;  /* 0x0023d80001067983 */ /* 0x001f220000300a00 */
[----:B------:R-:W4:Y:S02]  /*28e00*/  LDL.LU.64 R4, [R1+0x23d0] ;  /* 0x0023d00001047983 */ /* 0x000f240000300a00 */
[-C--:B----4-:R-:W-:Y:S01]  /*28e10*/  HMMA.16816.F32.BF16 R24, R4, R16.reuse, R24 ;  /* 0x000000100418723c */ /* 0x090fe20000041818 */
[----:B------:R0:W-:Y:S01]  /*28e20*/  STL.64 [R1+0x2328], R6 ;  /* 0x0023280601007387 */ /* 0x0001e20000100a00 */
[----:B------:R1:W-:Y:S11]  /*28e30*/  STL.64 [R1+0x2320], R4 ;  /* 0x0023200401007387 */ /* 0x0003f60000100a00 */
[----:B------:R-:W-:Y:S10]  /*28e40*/  @!UPT UIADD3 URZ, URZ, URZ, URZ ;  /* 0x0000003f3f3ff290 */ /* 0x000ff4000fffe03f */
[----:B------:R-:W-:Y:S01]  /*28e50*/  STL.64 [R1+0x700], R24 ;  /* 0x0007001801007387 */ /* 0x000fe20000100a00 */
[----:B------:R-:W-:Y:S02]  /*28e60*/  STL.64 [R1+0x708], R26 ;  /* 0x0007081a01007387 */ /* 0x000fe40000100a00 */
[----:B0-----:R-:W2:Y:S02]  /*28e70*/  LDL.64 R6, [R1+0x8] ;  /* 0x0000080001067983 */ /* 0x001ea40000100a00 */
[----:B-1----:R-:W4:Y:S02]  /*28e80*/  LDL.64 R4, [R1] ;  /* 0x0000000001047983 */ /* 0x002f240000100a00 */
[----:B------:R-:W-:Y:S02]  /*28e90*/  IMAD.MOV.U32 R29, RZ, RZ, R16 ;  /* 0x000000ffff1d7224 */ /* 0x000fe400078e0010 */
[----:B------:R-:W-:Y:S01]  /*28ea0*/  IMAD.MOV.U32 R3, RZ, RZ, R17 ;  /* 0x000000ffff037224 */ /* 0x000fe200078e0011 */
[----:B--2---:R-:W-:Y:S01]  /*28eb0*/  STL.64 [R1+0x2348], R6 ;  /* 0x0023480601007387 */ /* 0x004fe20000100a00 */
[----:B----4-:R3:W-:Y:S02]  /*28ec0*/  STL.64 [R1+0x2340], R4 ;  /* 0x0023400401007387 */ /* 0x0107e40000100a00 */
[----:B---3--:R-:W-:Y:S11]  /*28ed0*/  HMMA.16816.F32.BF16 R4, R8, R16, R20 ;  /* 0x000000100804723c */ /* 0x008ff60000041814 */
[----:B------:R-:W-:Y:S11]  /*28ee0*/  @!UPT UIADD3 URZ, URZ, URZ, URZ ;  /* 0x0000003f3f3ff290 */ /* 0x000ff6000fffe03f */
[----:B------:R-:W-:Y:S01]  /*28ef0*/  @!UPT UIADD3 URZ, URZ, URZ, URZ ;  /* 0x0000003f3f3ff290 */ /* 0x000fe2000fffe03f */
[----:B------:R0:W-:Y:S01]  /*28f00*/  STL.64 [R1+0x6c0], R4 ;  /* 0x0006c00401007387 */ /* 0x0001e20000100a00 */
[----:B------:R1:W-:Y:S02]  /*28f10*/  STL.64 [R1+0x6c8], R6 ;  /* 0x0006c80601007387 */ /* 0x0003e40000100a00 */
[----:B------:R-:W2:Y:S02]  /*28f20*/  LDL.LU R20, [R1+0x2d0] ;  /* 0x0002d00001147983 */ /* 0x000ea40000300800 */
[----:B------:R-:W2:Y:S01]  /*28f30*/  LDL.LU R21, [R1+0x2d4] ;  /* 0x0002d40001157983 */ /* 0x000ea20000300800 */
[----:B------:R-:W2:Y:S01]  /*28f40*/  LDL.LU R22, [R1+0x2d8] ;  /* 0x0002d80001167983 */ /* 0x000ea20000300800 */
[----:B------:R-:W2:Y:S02]  /*28f50*/  LDL.LU R23, [R1+0x2dc] ;  /* 0x0002dc0001177983 */ /* 0x000ea40000300800 */
        /* <DEDUP_REMOVED lines=8> */
[----:B0-----:R-:W-:-:S02]  /*28fe0*/  IMAD.MOV.U32 R4, RZ, RZ, R15 ;  /* 0x000000ffff047224 */ /* 0x001fc400078e000f */
[----:B-1----:R-:W-:Y:S02]  /*28ff0*/  IMAD.MOV.U32 R6, RZ, RZ, R2 ;  /* 0x000000ffff067224 */ /* 0x002fe400078e0002 */
[----:B------:R-:W-:Y:S01]  /*29000*/  IMAD.MOV.U32 R7, RZ, RZ, R0 ;  /* 0x000000ffff077224 */ /* 0x000fe200078e0000 */
[----:B------:R-:W3:Y:S01]  /*29010*/  LDL.LU R15, [R1+0x23c8] ;  /* 0x0023c800010f7983 */ /* 0x000ee20000300800 */
[----:B------:R-:W-:Y:S02]  /*29020*/  IMAD.MOV.U32 R5, RZ, RZ, R28 ;  /* 0x000000ffff057224 */ /* 0x000fe400078e001c */
[----:B------:R-:W2:Y:S02]  /*29030*/  LDL.LU R28, [R1+0x23c4] ;  /* 0x0023c400011c7983 */ /* 0x000ea40000300800 */
[----:B------:R-:W2:Y:S01]  /*29040*/  LDL.LU R2, [R1+0x23c0] ;  /* 0x0023c00001027983 */ /* 0x000ea20000300800 */
[----:B------:R-:W2:Y:S01]  /*29050*/  LDL.LU R0, [R1+0x23bc] ;  /* 0x0023bc0001007983 */ /* 0x000ea20000300800 */
[----:B------:R-:W-:Y:S02]  /*29060*/  STL.64 [R1+0x2368], R6 ;  /* 0x0023680601007387 */ /* 0x000fe40000100a00 */
[----:B------:R-:W-:Y:S02]  /*29070*/  STL.64 [R1+0x2360], R4 ;  /* 0x0023600401007387 */ /* 0x000fe40000100a00 */
[----:B------:R-:W-:Y:S01]  /*29080*/  STL.64 [R1+0x2338], R10 ;  /* 0x0023380a01007387 */ /* 0x000fe20000100a00 */
[----:B------:R0:W-:Y:S04]  /*29090*/  STL.64 [R1+0x2330], R8 ;  /* 0x0023300801007387 */ /* 0x0001e80000100a00 */
[----:B0-----:R-:W2:Y:S01]  /*290a0*/  LDL.LU R8, [R1+0xa00] ;  /* 0x000a000001087983 */ /* 0x001ea20000300800 */
[----:B------:R-:W2:Y:S02]  /*290b0*/  LDL.LU R9, [R1+0xa04] ;  /* 0x000a040001097983 */ /* 0x000ea40000300800 */
[----:B------:R-:W2:Y:S02]  /*290c0*/  LDL.LU R10, [R1+0xa08] ;  /* 0x000a0800010a7983 */ /* 0x000ea40000300800 */
[----:B------:R-:W2:Y:S02]  /*290d0*/  LDL.LU R11, [R1+0xa0c] ;  /* 0x000a0c00010b7983 */ /* 0x000ea40000300800 */
[----:B------:R-:W-:-:S02]  /*290e0*/  IMAD.MOV.U32 R4, RZ, RZ, R29 ;  /* 0x000000ffff047224 */ /* 0x000fc400078e001d */
[----:B------:R-:W-:Y:S01]  /*290f0*/  IMAD.MOV.U32 R5, RZ, RZ, R3 ;  /* 0x000000ffff057224 */ /* 0x000fe200078e0003 */
[----:B--2---:R-:W-:Y:S01]  /*29100*/  STL.64 [R1+0x2358], R10 ;  /* 0x0023580a01007387 */ /* 0x004fe20000100a00 */
[----:B------:R0:W-:Y:S03]  /*29110*/  STL.64 [R1+0x2350], R8 ;  /* 0x0023500801007387 */ /* 0x0001e60000100a00 */
[----:B0-----:R-:W2:Y:S01]  /*29120*/  LDL.LU R8, [R1+0xb20] ;  /* 0x000b200001087983 */ /* 0x001ea20000300800 */
[----:B------:R-:W2:Y:S02]  /*29130*/  LDL.LU R9, [R1+0xb24] ;  /* 0x000b240001097983 */ /* 0x000ea40000300800 */
[----:B------:R-:W2:Y:S02]  /*29140*/  LDL.LU R10, [R1+0xb28] ;  /* 0x000b2800010a7983 */ /* 0x000ea40000300800 */
[----:B------:R-:W2:Y:S01]  /*29150*/  LDL.LU R11, [R1+0xb2c] ;  /* 0x000b2c00010b7983 */ /* 0x000ea20000300800 */
[----:B---3--:R-:W-:Y:S01]  /*29160*/  HMMA.16816.F32.BF16 R16, R12, R4, R16 ;  /* 0x000000040c10723c */ /* 0x008fe20000041810 */
[----:B--2---:R0:W-:Y:S01]  /*29170*/  STL.64 [R1+0x2378], R10 ;  /* 0x0023780a01007387 */ /* 0x0041e20000100a00 */
[----:B------:R1:W-:Y:S02]  /*29180*/  STL.64 [R1+0x2370], R8 ;  /* 0x0023700801007387 */ /* 0x0003e40000100a00 */
[----:B0-----:R-:W-:Y:S01]  /*29190*/  IMAD.MOV.U32 R10, RZ, RZ, R2 ;  /* 0x000000ffff0a7224 */ /* 0x001fe200078e0002 */
[----:B-1----:R-:W2:Y:S01]  /*291a0*/  LDL.LU R8, [R1+0x1c0] ;  /* 0x0001c00001087983 */ /* 0x002ea20000300800 */
[----:B------:R-:W-:-:S02]  /*291b0*/  IMAD.MOV.U32 R9, RZ, RZ, R0 ;  /* 0x000000ffff097224 */ /* 0x000fc400078e0000 */
[----:B------:R-:W3:Y:S02]  /*291c0*/  LDL.LU R0, [R1+0x23b8] ;  /* 0x0023b80001007983 */ /* 0x000ee40000300800 */
[----:B------:R-:W2:Y:S02]  /*291d0*/  LDL.LU R2, [R1+0x23b4] ;  /* 0x0023b40001027983 */ /* 0x000ea40000300800 */
[----:B------:R-:W-:Y:S02]  /*291e0*/  IMAD.MOV.U32 R11, RZ, RZ, R28 ;  /* 0x000000ffff0b7224 */ /* 0x000fe400078e001c */
[----:B------:R-:W2:Y:S09]  /*291f0*/  LDL.LU R28, [R1+0x23b0] ;  /* 0x0023b000011c7983 */ /* 0x000eb20000300800 */
[----:B------:R-:W-:Y:S02]  /*29200*/  STL.64 [R1+0x710], R16 ;  /* 0x0007101001007387 */ /* 0x000fe40000100a00 */
[----:B------:R0:W-:Y:S02]  /*29210*/  STL.64 [R1+0x718], R18 ;  /* 0x0007181201007387 */ /* 0x0001e40000100a00 */
[----:B0-----:R-:W2:Y:S01]  /*29220*/  LDL.LU.64 R18, [R1+0x23a8] ;  /* 0x0023a80001127983 */ /* 0x001ea20000300a00 */
[----:B------:R-:W2:Y:S02]  /*29230*/  LDL.LU.64 R16, [R1+0x23a0] ;  /* 0x0023a00001107983 */ /* 0x000ea40000300a00 */
[-C--:B--2---:R-:W-:Y:S11]  /*29240*/  HMMA.16816.F32.BF16 R20, R16, R4.reuse, R20 ;  /* 0x000000041014723c */ /* 0x084ff60000041814 */
        /* <DEDUP_REMOVED lines=19> */
[----:B------:R-:W-:-:S02]  /*29380*/  IMAD.MOV.U32 R21, RZ, RZ, R28 ;  /* 0x000000ffff157224 */ /* 0x000fc400078e001c */
[----:B---3--:R-:W-:Y:S02]  /*29390*/  IMAD.MOV.U32 R23, RZ, RZ, R0 ;  /* 0x000000ffff177224 */ /* 0x008fe400078e0000 */
[----:B------:R-:W-:Y:S01]  /*293a0*/  IMAD.MOV.U32 R22, RZ, RZ, R2 ;  /* 0x000000ffff167224 */ /* 0x000fe200078e0002 */
[----:B----4-:R-:W-:Y:S01]  /*293b0*/  HMMA.16816.F32.BF16 R4, R24, R4, R8 ;  /* 0x000000041804723c */ /* 0x010fe20000041808 */
[----:B------:R-:W2:Y:S01]  /*293c0*/  LDL.LU.64 R10, [R1+0x2378] ;  /* 0x00237800010a7983 */ /* 0x000ea20000300a00 */
[----:B------:R-:W2:Y:S11]  /*293d0*/  LDL.LU.64 R8, [R1+0x2370] ;  /* 0x0023700001087983 */ /* 0x000eb60000300a00 */
[----:B------:R-:W-:Y:S10]  /*293e0*/  @!UPT UIADD3 URZ, URZ, URZ, URZ ;  /* 0x0000003f3f3ff290 */ /* 0x000ff4000fffe03f */
[----:B------:R0:W-:Y:S01]  /*293f0*/  STL [R1+0x730], R4 ;  /* 0x0007300401007387 */ /* 0x0001e20000100800 */
[----:B------:R-:W-:Y:S02]  /*29400*/  IMAD.MOV.U32 R28, RZ, RZ, R6 ;  /* 0x000000ffff1c7224 */ /* 0x000fe400078e0006 */
[----:B------:R-:W-:Y:S02]  /*29410*/  IMAD.MOV.U32 R0, RZ, RZ, R7 ;  /* 0x000000ffff007224 */ /* 0x000fe400078e0007 */
[----:B------:R-:W-:Y:S01]  /*29420*/  IMAD.MOV.U32 R2, RZ, RZ, R5 ;  /* 0x000000ffff027224 */ /* 0x000fe200078e0005 */
[----:B------:R-:W2:Y:S04]  /*29430*/  LDL.LU.64 R6, [R1+0x2368] ;  /* 0x0023680001067983 */ /* 0x000ea80000300a00 */
[----:B0-----:R-:W2:Y:S01]  /*29440*/  LDL.LU.64 R4, [R1+0x2360] ;  /* 0x0023600001047983 */ /* 0x001ea20000300a00 */
[----:B------:R-:W-:Y:S02]  /*29450*/  STL.64 [R1+0x22f8], R26 ;  /* 0x0022f81a01007387 */ /* 0x000fe40000100a00 */
[----:B------:R0:W-:Y:S02]  /*29460*/  STL.64 [R1+0x22f0], R24 ;  /* 0x0022f01801007387 */ /* 0x0001e40000100a00 */
[----:B0-----:R-:W3:Y:S01]  /*29470*/  LDL.LU R24, [R1+0x930] ;  /* 0x0009300001187983 */ /* 0x001ee20000300800 */
[----:B------:R-:W3:Y:S02]  /*29480*/  LDL.LU R25, [R1+0x934] ;  /* 0x0009340001197983 */ /* 0x000ee40000300800 */
[----:B------:R-:W3:Y:S02]  /*29490*/  LDL.LU R26, [R1+0x938] ;  /* 0x00093800011a7983 */ /* 0x000ee40000300800 */
[----:B------:R-:W3:Y:S01]  /*294a0*/  LDL.LU R27, [R1+0x93c] ;  /* 0x00093c00011b7983 */ /* 0x000ee20000300800 */
[----:B------:R-:W-:Y:S01]  /*294b0*/  STL [R1+0x15ac], R0 ;  /* 0x0015ac0001007387 */ /* 0x000fe20000100800 */
[----:B------:R-:W-:Y:S02]  /*294c0*/  STL [R1+0x15a8], R2 ;  /* 0x0015a80201007387 */ /* 0x000fe40000100800 */
        /* <DEDUP_REMOVED lines=9> */
[----:B--2---:R-:W-:Y:S01]  /*29560*/  HMMA.16816.F32.BF16 R8, R4, R16, R8 ;  /* 0x000000100408723c */ /* 0x004fe20000041808 */
[----:B------:R-:W-:Y:S02]  /*29570*/  IMAD.MOV.U32 R2, RZ, RZ, R6 ;  /* 0x000000ffff027224 */ /* 0x000fe400078e0006 */
[----:B------:R-:W-:-:S02]  /*29580*/  IMAD.MOV.U32 R0, RZ, RZ, R7 ;  /* 0x000000ffff007224 */ /* 0x000fc400078e0007 */
        /* <DEDUP_REMOVED lines=8> */
[----:B------:R-:W3:Y:S02]  /*29610*/  LDL.LU.64 R4, [R1+0x2320] ;  /* 0x0023200001047983 */ /* 0x000ee40000300a00 */
[----:B---3--:R-:W-:Y:S01]  /*29620*/  HMMA.16816.F32.BF16 R24, R4, R16, R24 ;  /* 0x000000100418723c */ /* 0x008fe20000041818 */
[----:B------:R0:W-:Y:S01]  /*29630*/  STL.64 [R1+0x2298], R6 ;  /* 0x0022980601007387 */ /* 0x0001e20000100a00 */
[----:B------:R1:W-:Y:S05]  /*29640*/  STL.64 [R1+0x2290], R4 ;  /* 0x0022900401007387 */ /* 0x0003ea0000100a00 */
[----:B0-----:R-:W-:-:S02]  /*29650*/  IMAD.MOV.U32 R6, RZ, RZ, R2 ;  /* 0x000000ffff067224 */ /* 0x001fc400078e0002 */
[----:B------:R-:W-:Y:S02]  /*29660*/  IMAD.MOV.U32 R7, RZ, RZ, R0 ;  /* 0x000000ffff077224 */ /* 0x000fe400078e0000 */
[----:B-1----:R-:W-:Y:S02]  /*29670*/  IMAD.MOV.U32 R4, RZ, RZ, R18 ;  /* 0x000000ffff047224 */ /* 0x002fe400078e0012 */
[----:B------:R-:W-:-:S10]  /*29680*/  IMAD.MOV.U32 R5, RZ, RZ, R3 ;  /* 0x000000ffff057224 */ /* 0x000fd400078e0003 */
[----:B------:R-:W-:Y:S01]  /*29690*/  STL.64 [R1+0x680], R24 ;  /* 0x0006801801007387 */ /* 0x000fe20000100a00 */
[----:B------:R-:W-:Y:S02]  /*296a0*/  STL.64 [R1+0x688], R26 ;  /* 0x0006881a01007387 */ /* 0x000fe40000100a00 */
[----:B------:R-:W-:Y:S02]  /*296b0*/  STL.64 [R1+0x22b8], R6 ;  /* 0x0022b80601007387 */ /* 0x000fe40000100a00 */
[----:B------:R2:W-:Y:S02]  /*296c0*/  STL.64 [R1+0x22b0], R4 ;  /* 0x0022b00401007387 */ /* 0x0005e40000100a00 */
[----:B--2---:R-:W-:Y:S11]  /*296d0*/  HMMA.16816.F32.BF16 R4, R8, R16, R20 ;  /* 0x000000100804723c */ /* 0x004ff60000041814 */
[----:B------:R-:W-:Y:S11]  /*296e0*/  @!UPT UIADD3 URZ, URZ, URZ, URZ ;  /* 0x0000003f3f3ff290 */ /* 0x000ff6000fffe03f */
[----:B------:R-:W-:Y:S01]  /*296f0*/  @!UPT UIADD3 URZ, URZ, URZ, URZ ;  /* 0x0000003f3f3ff290 */ /* 0x000fe2000fffe03f */
[----:B------:R0:W-:Y:S01]  /*29700*/  STL.64 [R1+0x660], R4 ;  /* 0x0006600401007387 */ /* 0x0001e20000100a00 */
[----:B------:R1:W-:Y:S03]  /*29710*/  STL.64 [R1+0x668], R6 ;  /* 0x0006680601007387 */ /* 0x0003e60000100a00 */
[----:B0-----:R-:W2:Y:S04]  /*29720*/  LDL.64 R4, [R1+0x10] ;  /* 0x0000100001047983 */ /* 0x001ea80000100a00 */
[----:B-1----:R-:W3:Y:S01]  /*29730*/  LDL.64 R6, [R1+0x18] ;  /* 0x0000180001067983 */ /* 0x002ee20000100a00 */
[----:B------:R-:W-:Y:S02]  /*29740*/  IMAD.MOV.U32 R2, RZ, RZ, R16 ;  /* 0x000000ffff027224 */ /* 0x000fe400078e0010 */
[----:B------:R-:W-:Y:S01]  /*29750*/  IMAD.MOV.U32 R0, RZ, RZ, R17 ;  /* 0x000000ffff007224 */ /* 0x000fe200078e0011 */
[----:B---3--:R-:W-:Y:S01]  /*29760*/  STL.64 [R1+0x22d8], R6 ;  /* 0x0022d80601007387 */ /* 0x008fe20000100a00 */
[----:B--2---:R-:W-:Y:S02]  /*29770*/  STL.64 [R1+0x22d0], R4 ;  /* 0x0022d00401007387 */ /* 0x004fe40000100a00 */
        /* <DEDUP_REMOVED lines=23> */
[----:B------:R-:W2:Y:S02]  /*298f0*/  LDL.LU R11, [R1+0xa7c] ;  /* 0x000a7c00010b7983 */ /* 0x000ea40000300800 */
[----:B------:R-:W-:-:S02]  /*29900*/  IMAD.MOV.U32 R4, RZ, RZ, R2 ;  /* 0x000000ffff047224 */ /* 0x000fc400078e0002 */
[----:B------:R-:W-:-:S07]  /*29910*/  IMAD.MOV.U32 R5, RZ, RZ, R0 ;  /* 0x000000ffff057224 */ /* 0x000fce00078e0000 */
[-C--:B------:R-:W-:Y:S01]  /*29920*/  HMMA.16816.F32.BF16 R16, R12, R4.reuse, R16 ;  /* 0x000000040c10723c */ /* 0x080fe20000041810 */
[----:B--2---:R-:W-:Y:S01]  /*29930*/  STL.64 [R1+0x22c8], R10 ;  /* 0x0022c80a01007387 */ /* 0x004fe20000100a00 */
[----:B------:R0:W-:Y:S03]  /*29940*/  STL.64 [R1+0x22c0], R8 ;  /* 0x0022c00801007387 */ /* 0x0001e60000100a00 */
        /* <DEDUP_REMOVED lines=19> */
[----:B------:R-:W2:Y:S01]  /*29a80*/  LDL.LU R15, [R1+0x3ac] ;  /* 0x0003ac00010f7983 */ /* 0x000ea20000300800 */
[-C--:B----4-:R-:W-:Y:S11]  /*29a90*/  HMMA.16816.F32.BF16 R20, R16, R4.reuse, R20 ;  /* 0x000000041014723c */ /* 0x090ff60000041814 */
[----:B------:R-:W-:Y:S11]  /*29aa0*/  @!UPT UIADD3 URZ, URZ, URZ, URZ ;  /* 0x0000003f3f3ff290 */ /* 0x000ff6000fffe03f */
[----:B------:R-:W-:Y:S01]  /*29ab0*/  @!UPT UIADD3 URZ, URZ, URZ, URZ ;  /* 0x0000003f3f3ff290 */ /* 0x000fe2000fffe03f */
[----:B------:R-:W-:Y:S01]  /*29ac0*/  STL.64 [R1+0x670], R20 ;  /* 0x0006701401007387 */ /* 0x000fe20000100a00 */
[----:B------:R0:W-:Y:S03]  /*29ad0*/  STL.64 [R1+0x678], R22 ;  /* 0x0006781601007387 */ /* 0x0001e60000100a00 */
[----:B0-----:R-:W3:Y:S01]  /*29ae0*/  LDL.LU.64 R22, [R1+0x2308] ;  /* 0x0023080001167983 */ /* 0x001ee20000300a00 */
[----:B------:R-:W3:Y:S02]  /*29af0*/  LDL.LU.64 R20, [R1+0x2300] ;  /* 0x0023000001147983 */ /* 0x000ee40000300a00 */
[----:B------:R-:W-:Y:S01]  /*29b00*/  STL [R1+0x225c], R19 ;  /* 0x00225c1301007387 */ /* 0x000fe20000100800 */
        /* <DEDUP_REMOVED lines=10> */
[----:B--2---:R-:W-:Y:S03]  /*29bb0*/  HMMA.16816.F32.BF16 R4, R24, R4, R8 ;  /* 0x000000041804723c */ /* 0x004fe60000041808 */
[----:B------:R-:W3:Y:S01]  /*29bc0*/  LDL.LU.64 R10, [R1+0x22e8] ;  /* 0x0022e800010a7983 */ /* 0x000ee20000300a00 */
[----:B------:R-:W3:Y:S11]  /*29bd0*/  LDL.LU.64 R8, [R1+0x22e0] ;  /* 0x0022e00001087983 */ /* 0x000ef60000300a00 */
[----:B------:R-:W-:Y:S08]  /*29be0*/  @!UPT UIADD3 URZ, URZ, URZ, URZ ;  /* 0x0000003f3f3ff290 */ /* 0x000ff0000fffe03f */
[----:B------:R0:W-:Y:S01]  /*29bf0*/  STL.64 [R1+0x6b8], R6 ;  /* 0x0006b80601007387 */ /* 0x0001e20000100a00 */
[----:B------:R-:W-:Y:S02]  /*29c00*/  IMAD.MOV.U32 R2, RZ, RZ, R4 ;  /* 0x000000ffff027224 */ /* 0x000fe400078e0004 */
[----:B------:R-:W-:Y:S01]  /*29c10*/  IMAD.MOV.U32 R28, RZ, RZ, R5 ;  /* 0x000000ffff1c7224 */ /* 0x000fe200078e0005 */
[----:B0-----:R-:W3:Y:S01]  /*29c20*/  LDL.LU.64 R6, [R1+0x22d8] ;  /* 0x0022d80001067983 */ /* 0x001ee20000300a00 */
[----:B------:R-:W3:Y:S02]  /*29c30*/  LDL.LU.64 R4, [R1+0x22d0] ;  /* 0x0022d00001047983 */ /* 0x000ee40000300a00 */
[----:B------:R0:W-:Y:S02]  /*29c40*/  STL [R1+0x15b4], R2 ;  /* 0x0015b40201007387 */ /* 0x0001e40000100800 */
[----:B------:R1:W-:Y:S01]  /*29c50*/  STL [R1+0x15b0], R28 ;  /* 0x0015b01c01007387 */ /* 0x0003e20000100800 */
[----:B---3--:R-:W-:Y:S01]  /*29c60*/  HMMA.16816.F32.BF16 R8, R4, R20, R8 ;  /* 0x000000140408723c */ /* 0x008fe20000041808 */
[----:B0-----:R-:W-:-:S02]  /*29c70*/  IMAD.MOV.U32 R2, RZ, RZ, R6 ;  /* 0x000000ffff027224 */ /* 0x001fc400078e0006 */
[----:B------:R-:W-:Y:S02]  /*29c80*/  IMAD.MOV.U32 R0, RZ, RZ, R7 ;  /* 0x000000ffff007224 */ /* 0x000fe400078e0007 */
[----:B-1----:R-:W-:Y:S02]  /*29c90*/  IMAD.MOV.U32 R28, RZ, RZ, R4 ;  /* 0x000000ffff1c7224 */ /* 0x002fe400078e0004 */
        /* <DEDUP_REMOVED lines=25> */
[----:B0-----:R-:W3:Y:S01]  /*29e30*/  LDL.LU R4, [R1+0x2f0] ;  /* 0x0002f00001047983 */ /* 0x001ee20000300800 */
[----:B------:R-:W3:Y:S02]  /*29e40*/  LDL.LU R5, [R1+0x2f4] ;  /* 0x0002f40001057983 */ /* 0x000ee40000300800 */
[----:B------:R-:W3:Y:S02]  /*29e50*/  LDL.LU R6, [R1+0x2f8] ;  /* 0x0002f80001067983 */ /* 0x000ee40000300800 */
[----:B------:R-:W3:Y:S01]  /*29e60*/  LDL.LU R7, [R1+0x2fc] ;  /* 0x0002fc0001077983 */ /* 0x000ee20000300800 */
[----:B--2---:R-:W-:Y:S11]  /*29e70*/  HMMA.16816.F32.BF16 R12, R8, R20, R12 ;  /* 0x00000014080c723c */ /* 0x004ff6000004180c */
        /* <DEDUP_REMOVED lines=17> */
[----:B------:R0:W-:Y:S01]  /*29f90*/  STL.64 [R1+0x610], R4 ;  /* 0x0006100401007387 */ /* 0x0001e20000100a00 */
[----:B------:R1:W-:Y:S02]  /*29fa0*/  STL.64 [R1+0x618], R6 ;  /* 0x0006180601007387 */ /* 0x0003e40000100a00 */
[----:B------:R-:W3:Y:S02]  /*29fb0*/  LDL.LU.64 R22, [R1+0x2268] ;  /* 0x0022680001167983 */ /* 0x000ee40000300a00 */
[----:B------:R-:W3:Y:S01]  /*29fc0*/  LDL.LU.64 R20, [R1+0x2260] ;  /* 0x0022600001147983 */ /* 0x000ee20000300a00 */
[----:B0-----:R-:W4:Y:S01]  /*29fd0*/  LDL.LU R4, [R1+0xb00] ;  /* 0x000b000001047983 */ /* 0x001f220000300800 */
[----:B------:R-:W4:Y:S02]  /*29fe0*/  LDL.LU R5, [R1+0xb04] ;  /* 0x000b040001057983 */ /* 0x000f240000300800 */
[----:B-1----:R-:W2:Y:S02]  /*29ff0*/  LDL.LU R6, [R1+0xb08] ;  /* 0x000b080001067983 */ /* 0x002ea40000300800 */
[----:B------:R-:W2:Y:S02]  /*2a000*/  LDL.LU R7, [R1+0xb0c] ;  /* 0x000b0c0001077983 */ /* 0x000ea40000300800 */
[----:B--2---:R-:W-:Y:S01]  /*2a010*/  STL.64 [R1+0x2230], R6 ;  /* 0x0022300601007387 */ /* 0x004fe20000100a00 */
[----:B----4-:R0:W-:Y:S03]  /*2a020*/  STL.64 [R1+0x2228], R4 ;  /* 0x0022280401007387 */ /* 0x0101e60000100a00 */
[----:B0-----:R-:W2:Y:S01]  /*2a030*/  LDL.LU R4, [R1+0xb70] ;  /* 0x000b700001047983 */ /* 0x001ea20000300800 */
[----:B------:R-:W2:Y:S02]  /*2a040*/  LDL.LU R5, [R1+0xb74] ;  /* 0x000b740001057983 */ /* 0x000ea40000300800 */
[----:B------:R-:W4:Y:S02]  /*2a050*/  LDL.LU R6, [R1+0xb78] ;  /* 0x000b780001067983 */ /* 0x000f240000300800 */
[----:B------:R-:W4:Y:S02]  /*2a060*/  LDL.LU R7, [R1+0xb7c] ;  /* 0x000b7c0001077983 */ /* 0x000f240000300800 */
[----:B----4-:R-:W-:Y:S01]  /*2a070*/  STL.64 [R1+0x2240], R6 ;  /* 0x0022400601007387 */ /* 0x010fe20000100a00 */
[----:B--2---:R0:W-:Y:S02]  /*2a080*/  STL.64 [R1+0x2238], R4 ;  /* 0x0022380401007387 */ /* 0x0041e40000100a00 */
[----:B0-----:R-:W-:-:S02]  /*2a090*/  IMAD.MOV.U32 R4, RZ, RZ, R19 ;  /* 0x000000ffff047224 */ /* 0x001fc400078e0013 */
[----:B------:R-:W2:Y:S01]  /*2a0a0*/  LDL.LU R19, [R1+0x225c] ;  /* 0x00225c0001137983 */ /* 0x000ea20000300800 */
[----:B------:R-:W-:Y:S02]  /*2a0b0*/  IMAD.MOV.U32 R5, RZ, RZ, R29 ;  /* 0x000000ffff057224 */ /* 0x000fe400078e001d */
[----:B------:R-:W4:Y:S02]  /*2a0c0*/  LDL.LU R29, [R1+0x2258] ;  /* 0x00225800011d7983 */ /* 0x000f240000300800 */
[----:B------:R-:W-:Y:S01]  /*2a0d0*/  STL.64 [R1+0x2200], R14 ;  /* 0x0022000e01007387 */ /* 0x000fe20000100a00 */
[----:B------:R0:W-:Y:S04]  /*2a0e0*/  STL.64 [R1+0x21f8], R12 ;  /* 0x0021f80c01007387 */ /* 0x0001e80000100a00 */
[----:B0-----:R-:W3:Y:S01]  /*2a0f0*/  LDL.LU R12, [R1+0x270] ;  /* 0x00027000010c7983 */ /* 0x001ee20000300800 */
[----:B------:R-:W3:Y:S02]  /*2a100*/  LDL.LU R13, [R1+0x274] ;  /* 0x00027400010d7983 */ /* 0x000ee40000300800 */
[----:B------:R-:W3:Y:S02]  /*2a110*/  LDL.LU R14, [R1+0x278] ;  /* 0x00027800010e7983 */ /* 0x000ee40000300800 */
[----:B------:R-:W3:Y:S01]  /*2a120*/  LDL.LU R15, [R1+0x27c] ;  /* 0x00027c00010f7983 */ /* 0x000ee20000300800 */
[-C--:B--2---:R-:W-:Y:S11]  /*2a130*/  HMMA.16816.F32.BF16 R8, R16, R4.reuse, R8 ;  /* 0x000000041008723c */ /* 0x084ff60000041808 */
[----:B------:R-:W-:Y:S11]  /*2a140*/  @!UPT UIADD3 URZ, URZ, URZ, URZ ;  /* 0x0000003f3f3ff290 */ /* 0x000ff6000fffe03f */
[----:B------:R-:W-:Y:S01]  /*2a150*/  @!UPT UIADD3 URZ, URZ, URZ, URZ ;  /* 0x0000003f3f3ff290 */ /* 0x000fe2000fffe03f */
[----:B------:R0:W-:Y:S01]  /*2a160*/  STL.64 [R1+0x5e0], R8 ;  /* 0x0005e00801007387 */ /* 0x0001e20000100a00 */
[----:B------:R1:W-:Y:S03]  /*2a170*/  STL.64 [R1+0x5e8], R10 ;  /* 0x0005e80a01007387 */ /* 0x0003e60000100a00 */
[----:B0-----:R-:W2:Y:S01]  /*2a180*/  LDL.LU R8, [R1+0x9d0] ;  /* 0x0009d00001087983 */ /* 0x001ea20000300800 */
[----:B------:R-:W2:Y:S02]  /*2a190*/  LDL.LU R9, [R1+0x9d4] ;  /* 0x0009d40001097983 */ /* 0x000ea40000300800 */
[----:B-1----:R-:W2:Y:S02]  /*2a1a0*/  LDL.LU R10, [R1+0x9d8] ;  /* 0x0009d800010a7983 */ /* 0x002ea40000300800 */
[----:B------:R-:W2:Y:S01]  /*2a1b0*/  LDL.LU R11, [R1+0x9dc] ;  /* 0x0009dc00010b7983 */ /* 0x000ea20000300800 */
[----:B---3--:R-:W-:Y:S01]  /*2a1c0*/  HMMA.16816.F32.BF16 R12, R20, R4, R12 ;  /* 0x00000004140c723c */ /* 0x008fe2000004180c */
[----:B--2---:R-:W-:Y:S01]  /*2a1d0*/  STL.64 [R1+0x2250], R10 ;  /* 0x0022500a01007387 */ /* 0x004fe20000100a00 */
[----:B------:R0:W-:Y:S03]  /*2a1e0*/  STL.64 [R1+0x2248], R8 ;  /* 0x0022480801007387 */ /* 0x0001e60000100a00 */
[----:B0-----:R-:W2:Y:S01]  /*2a1f0*/  LDL.LU R8, [R1+0x160] ;  /* 0x0001600001087983 */ /* 0x001ea20000300800 */
[----:B------:R-:W2:Y:S02]  /*2a200*/  LDL.LU R9, [R1+0x164] ;  /* 0x0001640001097983 */ /* 0x000ea40000300800 */
[----:B------:R-:W2:Y:S02]  /*2a210*/  LDL.LU R10, [R1+0x168] ;  /* 0x00016800010a7983 */ /* 0x000ea40000300800 */
[----:B------:R-:W2:Y:S01]  /*2a220*/  LDL.LU R11, [R1+0x16c] ;  /* 0x00016c00010b7983 */ /* 0x000ea20000300800 */
[----:B------:R-:W-:Y:S01]  /*2a230*/  STL.64 [R1+0x21f0], R18 ;  /* 0x0021f01201007387 */ /* 0x000fe20000100a00 */
[----:B------:R0:W-:Y:S03]  /*2a240*/  STL.64 [R1+0x21e8], R16 ;  /* 0x0021e81001007387 */ /* 0x0001e60000100a00 */
[----:B0-----:R-:W3:Y:S08]  /*2a250*/  LDL.LU.64 R16, [R1+0xb0] ;  /* 0x0000b00001107983 */ /* 0x001ef00000300a00 */
[----:B------:R0:W-:Y:S02]  /*2a260*/  STL.64 [R1+0x620], R12 ;  /* 0x0006200c01007387 */ /* 0x0001e40000100a00 */
[----:B------:R1:W-:Y:S01]  /*2a270*/  STL.64 [R1+0x628], R14 ;  /* 0x0006280e01007387 */ /* 0x0003e20000100a00 */
[----:B0-----:R-:W3:Y:S01]  /*2a280*/  LDL.LU R12, [R1+0x410] ;  /* 0x00041000010c7983 */ /* 0x001ee20000300800 */
[----:B------:R-:W3:Y:S02]  /*2a290*/  LDL.LU R13, [R1+0x414] ;  /* 0x00041400010d7983 */ /* 0x000ee40000300800 */
[----:B-1----:R-:W3:Y:S02]  /*2a2a0*/  LDL.LU R14, [R1+0x418] ;  /* 0x00041800010e7983 */ /* 0x002ee40000300800 */
[----:B------:R-:W3:Y:S01]  /*2a2b0*/  LDL.LU R15, [R1+0x41c] ;  /* 0x00041c00010f7983 */ /* 0x000ee20000300800 */
[----:B------:R0:W-:Y:S01]  /*2a2c0*/  STL.64 [R1+0x21e0], R22 ;  /* 0x0021e01601007387 */ /* 0x0001e20000100a00 */
[----:B------:R1:W-:Y:S02]  /*2a2d0*/  STL.64 [R1+0x21d8], R20 ;  /* 0x0021d81401007387 */ /* 0x0003e40000100a00 */
[----:B0-----:R-:W-:-:S02]  /*2a2e0*/  IMAD.MOV.U32 R23, RZ, RZ, R0 ;  /* 0x000000ffff177224 */ /* 0x001fc400078e0000 */
[----:B-1----:R-:W-:Y:S01]  /*2a2f0*/  IMAD.MOV.U32 R20, RZ, RZ, R28 ;  /* 0x000000ffff147224 */ /* 0x002fe200078e001c */
[----:B--2---:R-:W-:Y:S01]  /*2a300*/  HMMA.16816.F32.BF16 R4, R24, R4, R8 ;  /* 0x000000041804723c */ /* 0x004fe20000041808 */
[----:B------:R-:W2:Y:S01]  /*2a310*/  LDL.LU.64 R10, [R1+0x2250] ;  /* 0x00225000010a7983 */ /* 0x000ea20000300a00 */
[----:B------:R-:W2:Y:S11]  /*2a320*/  LDL.LU.64 R8, [R1+0x2248] ;  /* 0x0022480001087983 */ /* 0x000eb60000300a00 */
[----:B------:R-:W-:Y:S10]  /*2a330*/  @!UPT UIADD3 URZ, URZ, URZ, URZ ;  /* 0x0000003f3f3ff290 */ /* 0x000ff4000fffe03f */
[----:B------:R-:W-:Y:S01]  /*2a340*/  STL [R1+0x654], R5 ;  /* 0x0006540501007387 */ /* 0x000fe20000100800 */
[----:B------:R0:W-:Y:S02]  /*2a350*/  STL [R1+0x658], R6 ;  /* 0x0006580601007387 */ /* 0x0001e40000100800 */
[----:B------:R-:W-:Y:S02]  /*2a360*/  IMAD.MOV.U32 R0, RZ, RZ, R7 ;  /* 0x000000ffff007224 */ /* 0x000fe400078e0007 */
[----:B------:R-:W-:Y:S01]  /*2a370*/  IMAD.MOV.U32 R28, RZ, RZ, R4 ;  /* 0x000000ffff1c7224 */ /* 0x000fe200078e0004 */
[----:B0-----:R-:W3:Y:S01]  /*2a380*/  LDL.LU.64 R6, [R1+0x2240] ;  /* 0x0022400001067983 */ /* 0x001ee20000300a00 */
[----:B------:R-:W3:Y:S02]  /*2a390*/  LDL.LU.64 R4, [R1+0x2238] ;  /* 0x0022380001047983 */ /* 0x000ee40000300a00 */
[----:B------:R-:W-:Y:S02]  /*2a3a0*/  IMAD.MOV.U32 R21, RZ, RZ, R3 ;  /* 0x000000ffff157224 */ /* 0x000fe400078e0003 */
[----:B------:R-:W-:Y:S01]  /*2a3b0*/  IMAD.MOV.U32 R22, RZ, RZ, R2 ;  /* 0x000000ffff167224 */ /* 0x000fe200078e0002 */
[----:B------:R0:W-:Y:S01]  /*2a3c0*/  STL.64 [R1+0x21d0], R26 ;  /* 0x0021d01a01007387 */ /* 0x0001e20000100a00 */
[----:B------:R1:W-:Y:S03]  /*2a3d0*/  STL.64 [R1+0x21c8], R24 ;  /* 0x0021c81801007387 */ /* 0x0003e60000100a00 */
[----:B0-----:R-:W2:Y:S04]  /*2a3e0*/  LDL.64 R26, [R1+0x8] ;  /* 0x00000800011a7983 */ /* 0x001ea80000100a00 */
[----:B-1----:R-:W2:Y:S01]  /*2a3f0*/  LDL.64 R24, [R1] ;  /* 0x0000000001187983 */ /* 0x002ea20000100a00 */
[----:B------:R-:W-:Y:S02]  /*2a400*/  STL [R1+0x15bc], R28 ;  /* 0x0015bc1c01007387 */ /* 0x000fe40000100800 */
[----:B------:R-:W-:Y:S01]  /*2a410*/  STL [R1+0x15b8], R0 ;  /* 0x0015b80001007387 */ /* 0x000fe20000100800 */
[-C--:B---3--:R-:W-:Y:S01]  /*2a420*/  HMMA.16816.F32.BF16 R20, R20, R16.reuse, R4 ;  /* 0x000000101414723c */ /* 0x088fe20000041804 */
        /* <DEDUP_REMOVED lines=8> */
[----:B------:R-:W3:Y:S01]  /*2a4b0*/  LDL.LU R23, [R1+0x2ac] ;  /* 0x0002ac0001177983 */ /* 0x000ee20000300800 */
[----:B--2---:R-:W-:Y:S11]  /*2a4c0*/  HMMA.16816.F32.BF16 R4, R24, R16, R4 ;  /* 0x000000101804723c */ /* 0x004ff60000041804 */
[----:B------:R-:W-:Y:S11]  /*2a4d0*/  @!UPT UIADD3 URZ, URZ, URZ, URZ ;  /* 0x0000003f3f3ff290 */ /* 0x000ff6000fffe03f */
[----:B------:R-:W-:Y:S01]  /*2a4e0*/  @!UPT UIADD3 URZ, URZ, URZ, URZ ;  /* 0x0000003f3f3ff290 */ /* 0x000fe2000fffe03f */
[----:B------:R-:W-:Y:S01]  /*2a4f0*/  STL.64 [R1+0x530], R4 ;  /* 0x0005300401007387 */ /* 0x000fe20000100a00 */
[----:B------:R0:W-:Y:S03]  /*2a500*/  STL.64 [R1+0x538], R6 ;  /* 0x0005380601007387 */ /* 0x0001e60000100a00 */
[----:B0-----:R-:W2:Y:S01]  /*2a510*/  LDL.LU.64 R6, [R1+0x2220] ;  /* 0x0022200001067983 */ /* 0x001ea20000300a00 */
[----:B------:R-:W2:Y:S02]  /*2a520*/  LDL.LU.64 R4, [R1+0x2218] ;  /* 0x0022180001047983 */ /* 0x000ea40000300a00 */
[----:B------:R-:W-:Y:S02]  /*2a530*/  IMAD.MOV.U32 R28, RZ, RZ, R24 ;  /* 0x000000ffff1c7224 */ /* 0x000fe400078e0018 */
[----:B------:R-:W-:Y:S01]  /*2a540*/  IMAD.MOV.U32 R3, RZ, RZ, R25 ;  /* 0x000000ffff037224 */ /* 0x000fe200078e0019 */
[----:B------:R-:W3:Y:S01]  /*2a550*/  LDL.LU R24, [R1+0x260] ;  /* 0x0002600001187983 */ /* 0x000ee20000300800 */
[----:B------:R-:W-:-:S02]  /*2a560*/  IMAD.MOV.U32 R2, RZ, RZ, R26 ;  /* 0x000000ffff027224 */ /* 0x000fc400078e001a */
[----:B------:R-:W3:Y:S02]  /*2a570*/  LDL.LU R25, [R1+0x264] ;  /* 0x0002640001197983 */ /* 0x000ee40000300800 */
[----:B------:R-:W-:Y:S01]  /*2a580*/  IMAD.MOV.U32 R0, RZ, RZ, R27 ;  /* 0x000000ffff007224 */ /* 0x000fe200078e001b */
[----:B------:R-:W3:Y:S01]  /*2a590*/  LDL.LU R26, [R1+0x268] ;  /* 0x00026800011a7983 */ /* 0x000ee20000300800 */
[----:B------:R-:W3:Y:S01]  /*2a5a0*/  LDL.LU R27, [R1+0x26c] ;  /* 0x00026c00011b7983 */ /* 0x000ee20000300800 */
        /* <DEDUP_REMOVED lines=22> */
[----:B---3--:R-:W-:Y:S07]  /*2a710*/  HMMA.16816.F32.BF16 R8, R12, R16, R4 ;  /* 0x000000100c08723c */ /* 0x008fee0000041804 */
[----:B------:R-:W-:-:S02]  /*2a720*/  IMAD.MOV.U32 R5, RZ, RZ, R16 ;  /* 0x000000ffff057224 */ /* 0x000fc400078e0010 */
[----:B------:R-:W-:Y:S11]  /*2a730*/  IMAD.MOV.U32 R4, RZ, RZ, R17 ;  /* 0x000000ffff047224 */ /* 0x000ff600078e0011 */
[----:B------:R-:W-:Y:S03]  /*2a740*/  @!UPT UIADD3 URZ, URZ, URZ, URZ ;  /* 0x0000003f3f3ff290 */ /* 0x000fe6000fffe03f */
[----:B------:R0:W-:Y:S01]  /*2a750*/  STL.64 [R1+0x590], R8 ;  /* 0x0005900801007387 */ /* 0x0001e20000100a00 */
[----:B------:R1:W-:Y:S02]  /*2a760*/  STL.64 [R1+0x598], R10 ;  /* 0x0005980a01007387 */ /* 0x0003e40000100a00 */
[----:B------:R-:W2:Y:S02]  /*2a770*/  LDL.LU.64 R18, [R1+0x21f0] ;  /* 0x0021f00001127983 */ /* 0x000ea40000300a00 */
[----:B------:R-:W2:Y:S01]  /*2a780*/  LDL.LU.64 R16, [R1+0x21e8] ;  /* 0x0021e80001107983 */ /* 0x000ea20000300a00 */
[----:B0-----:R-:W3:Y:S01]  /*2a790*/  LDL.LU R8, [R1+0xba0] ;  /* 0x000ba00001087983 */ /* 0x001ee20000300800 */
[----:B------:R-:W3:Y:S02]  /*2a7a0*/  LDL.LU R9, [R1+0xba4] ;  /* 0x000ba40001097983 */ /* 0x000ee40000300800 */
[----:B-1----:R-:W2:Y:S02]  /*2a7b0*/  LDL.LU R10, [R1+0xba8] ;  /* 0x000ba800010a7983 */ /* 0x002ea40000300800 */
[----:B------:R-:W2:Y:S02]  /*2a7c0*/  LDL.LU R11, [R1+0xbac] ;  /* 0x000bac00010b7983 */ /* 0x000ea40000300800 */
[----:B--2---:R-:W-:Y:S01]  /*2a7d0*/  STL.64 [R1+0x21c0], R10 ;  /* 0x0021c00a01007387 */ /* 0x004fe20000100a00 */
[----:B---3--:R0:W-:Y:S02]  /*2a7e0*/  STL.64 [R1+0x21b8], R8 ;  /* 0x0021b80801007387 */ /* 0x0081e40000100a00 */
[----:B------:R-:W2:Y:S02]  /*2a7f0*/  LDL.64 R6, [R1+0x18] ;  /* 0x0000180001067983 */ /* 0x000ea40000100a00 */
[----:B0-----:R-:W-:-:S02]  /*2a800*/  IMAD.MOV.U32 R8, RZ, RZ, R5 ;  /* 0x000000ffff087224 */ /* 0x001fc400078e0005 */
[----:B------:R-:W-:Y:S02]  /*2a810*/  IMAD.MOV.U32 R9, RZ, RZ, R4 ;  /* 0x000000ffff097224 */ /* 0x000fe400078e0004 */
[----:B------:R-:W3:Y:S05]  /*2a820*/  LDL.64 R4, [R1+0x10] ;  /* 0x0000100001047983 */ /* 0x000eea0000100a00 */
[-C--:B------:R-:W-:Y:S01]  /*2a830*/  HMMA.16816.F32.BF16 R20, R16, R8.reuse, R20 ;  /* 0x000000081014723c */ /* 0x080fe20000041814 */
[----:B------:R-:W-:Y:S01]  /*2a840*/  STL.64 [R1+0x2190], R14 ;  /* 0x0021900e01007387 */ /* 0x000fe20000100a00 */
[----:B------:R0:W-:Y:S03]  /*2a850*/  STL.64 [R1+0x2188], R12 ;  /* 0x0021880c01007387 */ /* 0x0001e60000100a00 */
[----:B0-----:R-:W2:Y:S01]  /*2a860*/  LDL.LU R12, [R1+0xa80] ;  /* 0x000a8000010c7983 */ /* 0x001ea20000300800 */
[----:B------:R-:W2:Y:S02]  /*2a870*/  LDL.LU R13, [R1+0xa84] ;  /* 0x000a8400010d7983 */ /* 0x000ea40000300800 */
[----:B------:R-:W2:Y:S02]  /*2a880*/  LDL.LU R14, [R1+0xa88] ;  /* 0x000a8800010e7983 */ /* 0x000ea40000300800 */
[----:B------:R-:W2:Y:S11]  /*2a890*/  LDL.LU R15, [R1+0xa8c] ;  /* 0x000a8c00010f7983 */ /* 0x000eb60000300800 */
[----:B------:R-:W-:Y:S02]  /*2a8a0*/  @!UPT UIADD3 URZ, URZ, URZ, URZ ;  /* 0x0000003f3f3ff290 */ /* 0x000fe4000fffe03f */
        /* <DEDUP_REMOVED lines=17> */
[----:B------:R0:W-:Y:S02]  /*2a9c0*/  STL.64 [R1+0x2160], R22 ;  /* 0x0021601601007387 */ /* 0x0001e40000100a00 */
[----:B------:R1:W-:Y:S02]  /*2a9d0*/  STL.64 [R1+0x2158], R20 ;  /* 0x0021581401007387 */ /* 0x0003e40000100a00 */
[----:B0-----:R-:W-:-:S02]  /*2a9e0*/  IMAD.MOV.U32 R22, RZ, RZ, R2 ;  /* 0x000000ffff167224 */ /* 0x001fc400078e0002 */
[----:B-1----:R-:W-:Y:S02]  /*2a9f0*/  IMAD.MOV.U32 R20, RZ, RZ, R28 ;  /* 0x000000ffff147224 */ /* 0x002fe400078e001c */
[----:B------:R-:W-:Y:S01]  /*2aa00*/  IMAD.MOV.U32 R23, RZ, RZ, R0 ;  /* 0x000000ffff177224 */ /* 0x000fe200078e0000 */
[----:B---3--:R-:W-:Y:S01]  /*2aa10*/  HMMA.16816.F32.BF16 R8, R24, R8, R16 ;  /* 0x000000081808723c */ /* 0x008fe20000041810 */
[----:B----4-:R-:W-:Y:S11]  /*2aa20*/  LDSM.16.M88.4 R16, [R29+0x7000] ;  /* 0x007000001d10783b */ /* 0x010ff60000000200 */
[----:B------:R-:W-:Y:S11]  /*2aa30*/  @!UPT UIADD3 URZ, URZ, URZ, URZ ;  /* 0x0000003f3f3ff290 */ /* 0x000ff6000fffe03f */
[----:B------:R-:W-:Y:S01]  /*2aa40*/  STL [R1+0x5f4], R9 ;  /* 0x0005f40901007387 */ /* 0x000fe20000100800 */
[----:B------:R-:W-:Y:S02]  /*2aa50*/  IMAD.MOV.U32 R28, RZ, RZ, R8 ;  /* 0x000000ffff1c7224 */ /* 0x000fe400078e0008 */
[----:B------:R-:W-:Y:S02]  /*2aa60*/  IMAD.MOV.U32 R0, RZ, RZ, R10 ;  /* 0x000000ffff007224 */ /* 0x000fe400078e000a */
[----:B------:R-:W-:Y:S02]  /*2aa70*/  IMAD.MOV.U32 R2, RZ, RZ, R11 ;  /* 0x000000ffff027224 */ /* 0x000fe400078e000b */
[----:B------:R-:W0:Y:S04]  /*2aa80*/  LDSM.16.M88.4 R8, [R29+0x8000] ;  /* 0x008000001d08783b */ /* 0x000e280000000200 */
[----:B------:R-:W-:Y:S01]  /*2aa90*/  STL.64 [R1+0x2150], R26 ;  /* 0x0021501a01007387 */ /* 0x000fe20000100a00 */
[----:B------:R1:W-:Y:S03]  /*2aaa0*/  STL.64 [R1+0x2148], R24 ;  /* 0x0021481801007387 */ /* 0x0003e60000100a00 */
[----:B-1----:R-:W2:Y:S01]  /*2aab0*/  LDL.LU R24, [R1+0xb50] ;  /* 0x000b500001187983 */ /* 0x002ea20000300800 */
[----:B------:R-:W2:Y:S02]  /*2aac0*/  LDL.LU R25, [R1+0xb54] ;  /* 0x000b540001197983 */ /* 0x000ea40000300800 */
[----:B------:R-:W2:Y:S02]  /*2aad0*/  LDL.LU R26, [R1+0xb58] ;  /* 0x000b5800011a7983 */ /* 0x000ea40000300800 */
[----:B------:R-:W2:Y:S01]  /*2aae0*/  LDL.LU R27, [R1+0xb5c] ;  /* 0x000b5c00011b7983 */ /* 0x000ea20000300800 */
[----:B------:R-:W-:Y:S01]  /*2aaf0*/  STL [R1+0x15c8], R2 ;  /* 0x0015c80201007387 */ /* 0x000fe20000100800 */
[----:B------:R-:W-:Y:S02]  /*2ab00*/  STL [R1+0x15c4], R0 ;  /* 0x0015c40001007387 */ /* 0x000fe40000100800 */
[----:B------:R-:W-:Y:S01]  /*2ab10*/  STL [R1+0x15c0], R28 ;  /* 0x0015c01c01007387 */ /* 0x000fe20000100800 */
[----:B0-----:R-:W-:Y:S01]  /*2ab20*/  STL.64 [R1+0x90], R8 ;  /* 0x0000900801007387 */ /* 0x001fe20000100a00 */
[----:B------:R-:W-:Y:S02]  /*2ab30*/  STL.64 [R1+0x98], R10 ;  /* 0x0000980a01007387 */ /* 0x000fe40000100a00 */
[----:B------:R-:W0:Y:S02]  /*2ab40*/  LDSM.16.M88.4 R8, [R29+0x9000] ;  /* 0x009000001d08783b */ /* 0x000e240000000200 */
[----:B0-----:R-:W-:Y:S02]  /*2ab50*/  STL.64 [R1+0x80], R8 ;  /* 0x0000800801007387 */ /* 0x001fe40000100a00 */
[----:B------:R-:W-:Y:S02]  /*2ab60*/  STL.64 [R1+0x88], R10 ;  /* 0x0000880a01007387 */ /* 0x000fe40000100a00 */
[----:B------:R-:W0:Y:S02]  /*2ab70*/  LDSM.16.M88.4 R8, [R29+0xa000] ;  /* 0x00a000001d08783b */ /* 0x000e240000000200 */
[----:B0-----:R-:W-:Y:S02]  /*2ab80*/  STL.64 [R1+0x70], R8 ;  /* 0x0000700801007387 */ /* 0x001fe40000100a00 */
[----:B------:R0:W-:Y:S02]  /*2ab90*/  STL.64 [R1+0x78], R10 ;  /* 0x0000780a01007387 */ /* 0x0001e40000100a00 */
[----:B0-----:R-:W3:Y:S01]  /*2aba0*/  LDL.LU.64 R10, [R1+0x21c0] ;  /* 0x0021c000010a7983 */ /* 0x001ee20000300a00 */
[----:B------:R-:W3:Y:S02]  /*2abb0*/  LDL.LU.64 R8, [R1+0x21b8] ;  /* 0x0021b80001087983 */ /* 0x000ee40000300a00 */
[----:B------:R0:W-:Y:S02]  /*2abc0*/  STL.64 [R1+0xa8], R18 ;  /* 0x0000a81201007387 */ /* 0x0001e40000100a00 */
[----:B------:R-:W-:Y:S02]  /*2abd0*/  STL [R1+0x1fb8], R29 ;  /* 0x001fb81d01007387 */ /* 0x000fe40000100800 */
[----:B------:R-:W-:-:S02]  /*2abe0*/  IMAD.MOV.U32 R21, RZ, RZ, R3 ;  /* 0x000000ffff157224 */ /* 0x000fc400078e0003 */
[----:B------:R-:W-:Y:S02]  /*2abf0*/  IMAD.MOV.U32 R2, RZ, RZ, R6 ;  /* 0x000000ffff027224 */ /* 0x000fe400078e0006 */
[----:B------:R-:W-:Y:S02]  /*2ac00*/  IMAD.MOV.U32 R0, RZ, RZ, R7 ;  /* 0x000000ffff007224 */ /* 0x000fe400078e0007 */
[----:B------:R-:W-:Y:S02]  /*2ac10*/  IMAD.MOV.U32 R3, RZ, RZ, R5 ;  /* 0x000000ffff037224 */ /* 0x000fe400078e0005 */
[----:B0-----:R-:W-:Y:S01]  /*2ac20*/  IMAD.MOV.U32 R18, RZ, RZ, R4 ;  /* 0x000000ffff127224 */ /* 0x001fe200078e0004 */
[-C--:B---3--:R-:W-:Y:S11]  /*2ac30*/  HMMA.16816.F32.BF16 R8, R4, R16.reuse, R8 ;  /* 0x000000100408723c */ /* 0x088ff60000041808 */
[----:B------:R-:W-:Y:S11]  /*2ac40*/  @!UPT UIADD3 URZ, URZ, URZ, URZ ;  /* 0x0000003f3f3ff290 */ /* 0x000ff6000fffe03f */
[----:B------:R-:W-:Y:S01]  /*2ac50*/  @!UPT UIADD3 URZ, URZ, URZ, URZ ;  /* 0x0000003f3f3ff290 */ /* 0x000fe2000fffe03f */
[----:B------:R-:W-:Y:S01]  /*2ac60*/  STL.64 [R1+0x4a0], R8 ;  /* 0x0004a00801007387 */ /* 0x000fe20000100a00 */
[----:B------:R0:W-:Y:S03]  /*2ac70*/  STL.64 [R1+0x4a8], R10 ;  /* 0x0004a80a01007387 */ /* 0x0001e60000100a00 */
[----:B0-----:R-:W3:Y:S01]  /*2ac80*/  LDL.LU.64 R10, [R1+0x21b0] ;  /* 0x0021b000010a7983 */ /* 0x001ee20000300a00 */
[----:B------:R-:W3:Y:S02]  /*2ac90*/  LDL.LU.64 R8, [R1+0x21a8] ;  /* 0x0021a80001087983 */ /* 0x000ee40000300a00 */
[----:B------:R-:W4:Y:S02]  /*2aca0*/  LDL.LU.64 R6, [R1+0x21a0] ;  /* 0x0021a00001067983 */ /* 0x000f240000300a00 */
[----:B------:R-:W4:Y:S01]  /*2acb0*/  LDL.LU.64 R4, [R1+0x2198] ;  /* 0x0021980001047983 */ /* 0x000f220000300a00 */
[-C--:B--2---:R-:W-:Y:S08]  /*2acc0*/  HMMA.16816.F32.BF16 R24, R20, R16.reuse, R24 ;  /* 0x000000101418723c */ /* 0x084ff00000041818 */
[-C--:B----4-:R-:W-:Y:S01]  /*2acd0*/  HMMA.16816.F32.BF16 R20, R4, R16.reuse, R12 ;  /* 0x000000100414723c */ /* 0x090fe2000004180c */
[----:B------:R-:W3:Y:S11]  /*2ace0*/  LDL.LU R12, [R1+0x420] ;  /* 0x00042000010c7983 */ /* 0x000ef60000300800 */
[----:B------:R-:W-:Y:S03]  /*2acf0*/  @!UPT UIADD3 URZ, URZ, URZ, URZ ;  /* 0x0000003f3f3ff290 */ /* 0x000fe6000fffe03f */
[----:B------:R-:W-:Y:S02]  /*2ad00*/  STL.64 [R1+0x480], R24 ;  /* 0x0004801801007387 */ /* 0x000fe40000100a00 */
[----:B------:R-:W-:Y:S06]  /*2ad10*/  STL.64 [R1+0x488], R26 ;  /* 0x0004881a01007387 */ /* 0x000fec0000100a00 */
[----:B------:R0:W-:Y:S01]  /*2ad20*/  STL.64 [R1+0x4e0], R20 ;  /* 0x0004e01401007387 */ /* 0x0001e20000100a00 */
[----:B------:R1:W-:Y:S02]  /*2ad30*/  STL.64 [R1+0x4e8], R22 ;  /* 0x0004e81601007387 */ /* 0x0003e40000100a00 */
[----:B------:R-:W3:Y:S02]  /*2ad40*/  LDL.LU R13, [R1+0x424] ;  /* 0x00042400010d7983 */ /* 0x000ee40000300800 */
[----:B------:R-:W3:Y:S01]  /*2ad50*/  LDL.LU R14, [R1+0x428] ;  /* 0x00042800010e7983 */ /* 0x000ee20000300800 */
[----:B------:R-:W3:Y:S04]  /*2ad60*/  LDL.LU R15, [R1+0x42c] ;  /* 0x00042c00010f7983 */ /* 0x000ee80000300800 */
[----:B0-----:R-:W2:Y:S01]  /*2ad70*/  LDL.LU R20, [R1+0x380] ;  /* 0x0003800001147983 */ /* 0x001ea20000300800 */
[----:B------:R-:W2:Y:S02]  /*2ad80*/  LDL.LU R21, [R1+0x384] ;  /* 0x0003840001157983 */ /* 0x000ea40000300800 */
[----:B-1----:R-:W4:Y:S02]  /*2ad90*/  LDL.LU R22, [R1+0x388] ;  /* 0x0003880001167983 */ /* 0x002f240000300800 */
[----:B------:R-:W4:Y:S02]  /*2ada0*/  LDL.LU R23, [R1+0x38c] ;  /* 0x00038c0001177983 */ /* 0x000f240000300800 */
        /* <DEDUP_REMOVED lines=8> */
[----:B------:R-:W4:Y:S02]  /*2ae30*/  LDL.LU R26, [R1+0x368] ;  /* 0x00036800011a7983 */ /* 0x000f240000300800 */
[----:B------:R-:W4:Y:S01]  /*2ae40*/  LDL.LU R27, [R1+0x36c] ;  /* 0x00036c00011b7983 */ /* 0x000f220000300800 */
[----:B------:R0:W-:Y:S01]  /*2ae50*/  STL.64 [R1+0x2110], R6 ;  /* 0x0021100601007387 */ /* 0x0001e20000100a00 */
[----:B------:R1:W-:Y:S03]  /*2ae60*/  STL.64 [R1+0x2108], R4 ;  /* 0x0021080401007387 */ /* 0x0003e60000100a00 */
[----:B0-----:R-:W2:Y:S04]  /*2ae70*/  LDL.64 R6, [R1+0x8] ;  /* 0x0000080001067983 */ /* 0x001ea80000100a00 */
[----:B-1----:R-:W4:Y:S01]  /*2ae80*/  LDL.64 R4, [R1] ;  /* 0x0000000001047983 */ /* 0x002f220000100a00 */
[----:B---3--:R-:W-:Y:S03]  /*2ae90*/  HMMA.16816.F32.BF16 R12, R8, R16, R12 ;  /* 0x00000010080c723c */ /* 0x008fe6000004180c */
[----:B--2---:R0:W-:Y:S01]  /*2aea0*/  STL.64 [R1+0x2120], R6 ;  /* 0x0021200601007387 */ /* 0x0041e20000100a00 */
[----:B----4-:R1:W-:Y:S02]  /*2aeb0*/  STL.64 [R1+0x2118], R4 ;  /* 0x0021180401007387 */ /* 0x0103e40000100a00 */
[----:B0-----:R-:W-:-:S02]  /*2aec0*/  IMAD.MOV.U32 R6, RZ, RZ, R2 ;  /* 0x000000ffff067224 */ /* 0x001fc400078e0002 */
[----:B------:R-:W-:Y:S02]  /*2aed0*/  IMAD.MOV.U32 R7, RZ, RZ, R0 ;  /* 0x000000ffff077224 */ /* 0x000fe400078e0000 */
[----:B-1----:R-:W-:Y:S02]  /*2aee0*/  IMAD.MOV.U32 R4, RZ, RZ, R18 ;  /* 0x000000ffff047224 */ /* 0x002fe400078e0012 */
[----:B------:R-:W-:Y:S01]  /*2aef0*/  IMAD.MOV.U32 R5, RZ, RZ, R3 ;  /* 0x000000ffff057224 */ /* 0x000fe200078e0003 */
[----:B------:R-:W-:Y:S04]  /*2af00*/  STL.64 [R1+0x2140], R6 ;  /* 0x0021400601007387 */ /* 0x000fe80000100a00 */
[----:B------:R0:W-:Y:S02]  /*2af10*/  STL.64 [R1+0x2138], R4 ;  /* 0x0021380401007387 */ /* 0x0001e40000100a00 */
        /* <DEDUP_REMOVED lines=12> */
[----:B0-----:R-:W4:Y:S01]  /*2afe0*/  LDL.LU R8, [R1+0xbc0] ;  /* 0x000bc00001087983 */ /* 0x001f220000300800 */
[----:B------:R-:W4:Y:S02]  /*2aff0*/  LDL.LU R9, [R1+0xbc4] ;  /* 0x000bc40001097983 */ /* 0x000f240000300800 */
[----:B------:R-:W4:Y:S02]  /*2b000*/  LDL.LU R10, [R1+0xbc8] ;  /* 0x000bc800010a7983 */ /* 0x000f240000300800 */
[----:B------:R-:W4:Y:S01]  /*2b010*/  LDL.LU R11, [R1+0xbcc] ;  /* 0x000bcc00010b7983 */ /* 0x000f220000300800 */
        /* <DEDUP_REMOVED lines=12> */
[----:B------:R-:W-:-:S07]  /*2b0e0*/  IMAD.MOV.U32 R13, RZ, RZ, R0 ;  /* 0x000000ffff0d7224 */ /* 0x000fce00078e0000 */
[-C--:B---3--:R-:W-:Y:S11]  /*2b0f0*/  HMMA.16816.F32.BF16 R20, R16, R12.reuse, R20 ;  /* 0x0000000c1014723c */ /* 0x088ff60000041814 */
        /* <DEDUP_REMOVED lines=8> */
[----:B0-----:R-:W2:Y:S01]  /*2b180*/  LDL.LU R16, [R1+0xb80] ;  /* 0x000b800001107983 */ /* 0x001ea20000300800 */
[----:B------:R-:W2:Y:S02]  /*2b190*/  LDL.LU R17, [R1+0xb84] ;  /* 0x000b840001117983 */ /* 0x000ea40000300800 */
[----:B------:R-:W2:Y:S02]  /*2b1a0*/  LDL.LU R18, [R1+0xb88] ;  /* 0x000b880001127983 */ /* 0x000ea40000300800 */
[----:B------:R-:W2:Y:S01]  /*2b1b0*/  LDL.LU R19, [R1+0xb8c] ;  /* 0x000b8c0001137983 */ /* 0x000ea20000300800 */
        /* <DEDUP_REMOVED lines=10> */
[----:B--2---:R-:W-:Y:S03]  /*2b260*/  HMMA.16816.F32.BF16 R12, R24, R12, R4 ;  /* 0x0000000c180c723c */ /* 0x004fe60000041804 */
[----:B------:R-:W4:Y:S01]  /*2b270*/  LDL.LU.64 R6, [R1+0x2140] ;  /* 0x0021400001067983 */ /* 0x000f220000300a00 */
[----:B------:R-:W4:Y:S11]  /*2b280*/  LDL.LU.64 R4, [R1+0x2138] ;  /* 0x0021380001047983 */ /* 0x000f360000300a00 */
[----:B------:R-:W-:Y:S08]  /*2b290*/  @!UPT UIADD3 URZ, URZ, URZ, URZ ;  /* 0x0000003f3f3ff290 */ /* 0x000ff0000fffe03f */
[----:B------:R0:W-:Y:S01]  /*2b2a0*/  STL.64 [R1+0x580], R12 ;  /* 0x0005800c01007387 */ /* 0x0001e20000100a00 */
[----:B------:R1:W-:Y:S03]  /*2b2b0*/  STL.64 [R1+0x588], R14 ;  /* 0x0005880e01007387 */ /* 0x0003e60000100a00 */
[----:B0-----:R-:W2:Y:S01]  /*2b2c0*/  LDL.LU R12, [R1+0x460] ;  /* 0x00046000010c7983 */ /* 0x001ea20000300800 */
[----:B------:R-:W2:Y:S02]  /*2b2d0*/  LDL.LU R13, [R1+0x464] ;  /* 0x00046400010d7983 */ /* 0x000ea40000300800 */
[----:B-1----:R-:W2:Y:S02]  /*2b2e0*/  LDL.LU R14, [R1+0x468] ;  /* 0x00046800010e7983 */ /* 0x002ea40000300800 */
[----:B------:R-:W2:Y:S01]  /*2b2f0*/  LDL.LU R15, [R1+0x46c] ;  /* 0x00046c00010f7983 */ /* 0x000ea20000300800 */
[----:B------:R-:W-:Y:S01]  /*2b300*/  STL.64 [R1+0x20d0], R26 ;  /* 0x0020d01a01007387 */ /* 0x000fe20000100a00 */
[----:B------:R0:W-:Y:S03]  /*2b310*/  STL.64 [R1+0x20c8], R24 ;  /* 0x0020c81801007387 */ /* 0x0001e60000100a00 */
[----:B0-----:R-:W3:Y:S01]  /*2b320*/  LDL.LU R24, [R1+0xb10] ;  /* 0x000b100001187983 */ /* 0x001ee20000300800 */
[----:B------:R-:W3:Y:S02]  /*2b330*/  LDL.LU R25, [R1+0xb14] ;  /* 0x000b140001197983 */ /* 0x000ee40000300800 */
[----:B------:R-:W3:Y:S02]  /*2b340*/  LDL.LU R26, [R1+0xb18] ;  /* 0x000b1800011a7983 */ /* 0x000ee40000300800 */
[----:B------:R-:W3:Y:S01]  /*2b350*/  LDL.LU R27, [R1+0xb1c] ;  /* 0x000b1c00011b7983 */ /* 0x000ee20000300800 */
[-C--:B----4-:R-:W-:Y:S01]  /*2b360*/  HMMA.16816.F32.BF16 R4, R4, R20.reuse, R8 ;  /* 0x000000140404723c */ /* 0x090fe20000041808 */
[----:B------:R-:W2:Y:S01]  /*2b370*/  LDL.LU.64 R10, [R1+0x2130] ;  /* 0x00213000010a7983 */ /* 0x000ea20000300a00 */
[----:B------:R-:W2:Y:S11]  /*2b380*/  LDL.LU.64 R8, [R1+0x2128] ;  /* 0x0021280001087983 */ /* 0x000eb60000300a00 */
[----:B------:R-:W-:Y:S10]  /*2b390*/  @!UPT UIADD3 URZ, URZ, URZ, URZ ;  /* 0x0000003f3f3ff290 */ /* 0x000ff4000fffe03f */
[----:B------:R-:W-:Y:S01]  /*2b3a0*/  STL.64 [R1+0x3f0], R4 ;  /* 0x0003f00401007387 */ /* 0x000fe20000100a00 */
[----:B------:R0:W-:Y:S03]  /*2b3b0*/  STL.64 [R1+0x3f8], R6 ;  /* 0x0003f80601007387 */ /* 0x0001e60000100a00 */
[----:B0-----:R-:W4:Y:S01]  /*2b3c0*/  LDL.LU.64 R6, [R1+0x2120] ;  /* 0x0021200001067983 */ /* 0x001f220000300a00 */
[----:B------:R-:W4:Y:S02]  /*2b3d0*/  LDL.LU.64 R4, [R1+0x2118] ;  /* 0x0021180001047983 */ /* 0x000f240000300a00 */
[----:B----4-:R-:W-:Y:S01]  /*2b3e0*/  HMMA.16816.F32.BF16 R16, R4, R20, R16 ;  /* 0x000000140410723c */ /* 0x010fe20000041810 */
[----:B------:R-:W-:Y:S11]  /*2b3f0*/  IMAD.MOV.U32 R3, RZ, RZ, R7 ;  /* 0x000000ffff037224 */ /* 0x000ff600078e0007 */
[----:B------:R-:W-:Y:S11]  /*2b400*/  @!UPT UIADD3 URZ, URZ, URZ, URZ ;  /* 0x0000003f3f3ff290 */ /* 0x000ff6000fffe03f */
[----:B------:R0:W-:Y:S01]  /*2b410*/  STL.64 [R1+0x3d0], R16 ;  /* 0x0003d01001007387 */ /* 0x0001e20000100a00 */
[----:B------:R1:W-:Y:S02]  /*2b420*/  STL.64 [R1+0x3d8], R18 ;  /* 0x0003d81201007387 */ /* 0x0003e40000100a00 */
[----:B0-----:R-:W-:Y:S02]  /*2b430*/  IMAD.MOV.U32 R16, RZ, RZ, R6 ;  /* 0x000000ffff107224 */ /* 0x001fe400078e0006 */
[----:B-1----:R-:W-:Y:S02]  /*2b440*/  IMAD.MOV.U32 R18, RZ, RZ, R4 ;  /* 0x000000ffff127224 */ /* 0x002fe400078e0004 */
[----:B------:R-:W-:Y:S01]  /*2b450*/  IMAD.MOV.U32 R17, RZ, RZ, R5 ;  /* 0x000000ffff117224 */ /* 0x000fe200078e0005 */
[----:B------:R-:W3:Y:S01]  /*2b460*/  LDL.LU.64 R6, [R1+0x2110] ;  /* 0x0021100001067983 */ /* 0x000ee20000300a00 */
[----:B------:R-:W3:Y:S02]  /*2b470*/  LDL.LU.64 R4, [R1+0x2108] ;  /* 0x0021080001047983 */ /* 0x000ee40000300a00 */
[----:B------:R-:W-:-:S02]  /*2b480*/  IMAD.MOV.U32 R2, RZ, RZ, R20 ;  /* 0x000000ffff027224 */ /* 0x000fc400078e0014 */
[----:B------:R-:W-:Y:S01]  /*2b490*/  IMAD.MOV.U32 R0, RZ, RZ, R21 ;  /* 0x000000ffff007224 */ /* 0x000fe200078e0015 */
[----:B---3--:R-:W-:Y:S11]  /*2b4a0*/  HMMA.16816.F32.BF16 R24, R4, R20, R24 ;  /* 0x000000140418723c */ /* 0x008ff60000041818 */
[----:B------:R-:W-:Y:S11]  /*2b4b0*/  @!UPT UIADD3 URZ, URZ, URZ, URZ ;  /* 0x0000003f3f3ff290 */ /* 0x000ff6000fffe03f */
[----:B------:R-:W-:Y:S01]  /*2b4c0*/  @!UPT UIADD3 URZ, URZ, URZ, URZ ;  /* 0x0000003f3f3ff290 */ /* 0x000fe2000fffe03f */
[----:B------:R0:W-:Y:S01]  /*2b4d0*/  STL.64 [R1+0x450], R24 ;  /* 0x0004501801007387 */ /* 0x0001e20000100a00 */
[----:B------:R1:W-:Y:S02]  /*2b4e0*/  STL.64 [R1+0x458], R26 ;  /* 0x0004581a01007387 */ /* 0x0003e40000100a00 */
[----:B------:R3:W-:Y:S02]  /*2b4f0*/  STL.64 [R1+0x2080], R6 ;  /* 0x0020800601007387 */ /* 0x0007e40000100a00 */
[----:B------:R4:W-:Y:S01]  /*2b500*/  STL.64 [R1+0x2078], R4 ;  /* 0x0020780401007387 */ /* 0x0009e20000100a00 */
[----:B0-----:R-:W2:Y:S01]  /*2b510*/  LDL.LU R24, [R1+0x350] ;  /* 0x0003500001187983 */ /* 0x001ea20000300800 */
[----:B------:R-:W2:Y:S02]  /*2b520*/  LDL.LU R25, [R1+0x354] ;  /* 0x0003540001197983 */ /* 0x000ea40000300800 */
[----:B-1----:R-:W2:Y:S02]  /*2b530*/  LDL.LU R26, [R1+0x358] ;  /* 0x00035800011a7983 */ /* 0x002ea40000300800 */
[----:B---3--:R-:W-:Y:S01]  /*2b540*/  IMAD.MOV.U32 R6, RZ, RZ, R16 ;  /* 0x000000ffff067224 */ /* 0x008fe200078e0010 */
[----:B------:R-:W3:Y:S01]  /*2b550*/  LDL.LU R27, [R1+0x35c] ;  /* 0x00035c00011b7983 */ /* 0x000ee20000300800 */
[----:B----4-:R-:W-:-:S02]  /*2b560*/  IMAD.MOV.U32 R5, RZ, RZ, R17 ;  /* 0x000000ffff057224 */ /* 0x010fc400078e0011 */
[----:B------:R-:W4:Y:S02]  /*2b570*/  LDL.LU R16, [R1+0x440] ;  /* 0x0004400001107983 */ /* 0x000f240000300800 */
[----:B------:R-:W-:Y:S01]  /*2b580*/  IMAD.MOV.U32 R4, RZ, RZ, R18 ;  /* 0x000000ffff047224 */ /* 0x000fe200078e0012 */
[----:B------:R-:W4:Y:S01]  /*2b590*/  LDL.LU R17, [R1+0x444] ;  /* 0x0004440001117983 */ /* 0x000f220000300800 */
[----:B------:R-:W4:Y:S02]  /*2b5a0*/  LDL.LU R18, [R1+0x448] ;  /* 0x0004480001127983 */ /* 0x000f240000300800 */
[----:B------:R-:W-:Y:S02]  /*2b5b0*/  IMAD.MOV.U32 R7, RZ, RZ, R3 ;  /* 0x000000ffff077224 */ /* 0x000fe400078e0003 */
[----:B------:R-:W4:Y:S01]  /*2b5c0*/  LDL.LU R19, [R1+0x44c] ;  /* 0x00044c0001137983 */ /* 0x000f220000300800 */
[----:B------:R-:W2:Y:S01]  /*2b5d0*/  LDL.LU R20, [R1+0x370] ;  /* 0x0003700001147983 */ /* 0x000ea20000300800 */
[----:B------:R-:W2:Y:S02]  /*2b5e0*/  LDL.LU R21, [R1+0x374] ;  /* 0x0003740001157983 */ /* 0x000ea40000300800 */
[----:B------:R-:W2:Y:S02]  /*2b5f0*/  LDL.LU R22, [R1+0x378] ;  /* 0x0003780001167983 */ /* 0x000ea40000300800 */
[----:B------:R-:W2:Y:S01]  /*2b600*/  LDL.LU R23, [R1+0x37c] ;  /* 0x00037c0001177983 */ /* 0x000ea20000300800 */
        /* <DEDUP_REMOVED lines=27> */
[-C--:B----4-:R-:W-:Y:S01]  /*2b7c0*/  HMMA.16816.F32.BF16 R16, R12, R4.reuse, R16 ;  /* 0x000000040c10723c */ /* 0x090fe20000041810 */
        /* <DEDUP_REMOVED lines=9> */
[----:B0-----:R-:W3:Y:S01]  /*2b860*/  LDL.LU.64 R18, [R1+0x20f0] ;  /* 0x0020f00001127983 */ /* 0x001ee20000300a00 */
[----:B------:R-:W3:Y:S02]  /*2b870*/  LDL.LU.64 R16, [R1+0x20e8] ;  /* 0x0020e80001107983 */ /* 0x000ee40000300a00 */
[----:B------:R-:W-:Y:S02]  /*2b880*/  STL.64 [R1+0x2060], R14 ;  /* 0x0020600e01007387 */ /* 0x000fe40000100a00 */
[----:B------:R0:W-:Y:S02]  /*2b890*/  STL.64 [R1+0x2058], R12 ;  /* 0x0020580c01007387 */ /* 0x0001e40000100a00 */
[----:B0-----:R-:W4:Y:S01]  /*2b8a0*/  LDL.LU.64 R12, [R1+0x80] ;  /* 0x00008000010c7983 */ /* 0x001f220000300a00 */
[-C--:B---3--:R-:W-:Y:S11]  /*2b8b0*/  HMMA.16816.F32.BF16 R20, R16, R4.reuse, R20 ;  /* 0x000000041014723c */ /* 0x088ff60000041814 */
[----:B------:R-:W-:Y:S11]  /*2b8c0*/  @!UPT UIADD3 URZ, URZ, URZ, URZ ;  /* 0x0000003f3f3ff290 */ /* 0x000ff6000fffe03f */
[----:B------:R-:W-:Y:S01]  /*2b8d0*/  @!UPT UIADD3 URZ, URZ, URZ, URZ ;  /* 0x0000003f3f3ff290 */ /* 0x000fe2000fffe03f */
[----:B------:R-:W-:Y:S01]  /*2b8e0*/  STL.64 [R1+0x460], R20 ;  /* 0x0004601401007387 */ /* 0x000fe20000100a00 */
[----:B------:R0:W-:Y:S03]  /*2b8f0*/  STL.64 [R1+0x468], R22 ;  /* 0x0004681601007387 */ /* 0x0001e60000100a00 */
[----:B0-----:R-:W3:Y:S01]  /*2b900*/  LDL.LU.64 R22, [R1+0x20e0] ;  /* 0x0020e00001167983 */ /* 0x001ee20000300a00 */
[----:B------:R-:W3:Y:S02]  /*2b910*/  LDL.LU.64 R20, [R1+0x20d8] ;  /* 0x0020d80001147983 */ /* 0x000ee40000300a00 */
        /* <DEDUP_REMOVED lines=14> */
[----:B------:R-:W2:Y:S01]  /*2ba00*/  LDL.LU.64 R10, [R1+0x20c0] ;  /* 0x0020c000010a7983 */ /* 0x000ea20000300a00 */
[----:B------:R-:W2:Y:S11]  /*2ba10*/  LDL.LU.64 R8, [R1+0x20b8] ;  /* 0x0020b80001087983 */ /* 0x000eb60000300a00 */
[----:B------:R-:W-:Y:S10]  /*2ba20*/  @!UPT UIADD3 URZ, URZ, URZ, URZ ;  /* 0x0000003f3f3ff290 */ /* 0x000ff4000fffe03f */
        /* <DEDUP_REMOVED lines=11> */
[----:B------:R-:W-:-:S02]  /*2bae0*/  IMAD.MOV.U32 R2, RZ, RZ, R6 ;  /* 0x000000ffff027224 */ /* 0x000fc400078e0006 */
[----:B------:R-:W-:Y:S02]  /*2baf0*/  IMAD.MOV.U32 R0, RZ, RZ, R7 ;  /* 0x000000ffff007224 */ /* 0x000fe400078e0007 */
[----:B------:R-:W-:Y:S11]  /*2bb00*/  IMAD.MOV.U32 R3, RZ, RZ, R5 ;  /* 0x000000ffff037224 */ /* 0x000ff600078e0005 */
[----:B------:R-:W-:Y:S07]  /*2bb10*/  @!UPT UIADD3 URZ, URZ, URZ, URZ ;  /* 0x0000003f3f3ff290 */ /* 0x000fee000fffe03f */
[----:B------:R0:W-:Y:S01]  /*2bb20*/  STL.64 [R1+0x2f0], R20 ;  /* 0x0002f01401007387 */ /* 0x0001e20000100a00 */
[----:B------:R-:W-:Y:S02]  /*2bb30*/  STL.64 [R1+0x2f8], R22 ;  /* 0x0002f81601007387 */ /* 0x000fe40000100a00 */
[----:B------:R-:W2:Y:S02]  /*2bb40*/  LDL.LU.64 R6, [R1+0x20a0] ;  /* 0x0020a00001067983 */ /* 0x000ea40000300a00 */
[----:B0-----:R-:W-:Y:S02]  /*2bb50*/  IMAD.MOV.U32 R20, RZ, RZ, R4 ;  /* 0x000000ffff147224 */ /* 0x001fe400078e0004 */
[----:B------:R-:W2:Y:S02]  /*2bb60*/  LDL.LU.64 R4, [R1+0x2098] ;  /* 0x0020980001047983 */ /* 0x000ea40000300a00 */
        /* <DEDUP_REMOVED lines=17> */
[----:B0-----:R-:W2:Y:S01]  /*2bc80*/  LDL.LU R4, [R1+0xa60] ;  /* 0x000a600001047983 */ /* 0x001ea20000300800 */
[----:B------:R-:W2:Y:S02]  /*2bc90*/  LDL.LU R5, [R1+0xa64] ;  /* 0x000a640001057983 */ /* 0x000ea40000300800 */
[----:B------:R-:W2:Y:S02]  /*2bca0*/  LDL.LU R6, [R1+0xa68] ;  /* 0x000a680001067983 */ /* 0x000ea40000300800 */
[----:B------:R-:W2:Y:S02]  /*2bcb0*/  LDL.LU R7, [R1+0xa6c] ;  /* 0x000a6c0001077983 */ /* 0x000ea40000300800 */
        /* <DEDUP_REMOVED lines=8> */
[----:B------:R-:W3:Y:S01]  /*2bd40*/  LDL.LU.64 R12, [R1+0x2058] ;  /* 0x00205800010c7983 */ /* 0x000ee20000300a00 */
[----:B0-----:R-:W2:Y:S01]  /*2bd50*/  LDL.LU.64 R4, [R1] ;  /* 0x0000000001047983 */ /* 0x001ea20000300a00 */
[----:B-1----:R-:W4:Y:S03]  /*2bd60*/  LDL.LU.64 R6, [R1+0x8] ;  /* 0x0000080001067983 */ /* 0x002f260000300a00 */
[----:B----4-:R-:W-:Y:S01]  /*2bd70*/  STL.64 [R1+0x2008], R6 ;  /* 0x0020080601007387 */ /* 0x010fe20000100a00 */
[----:B--2---:R-:W-:Y:S02]  /*2bd80*/  STL.64 [R1+0x2000], R4 ;  /* 0x0020000401007387 */ /* 0x004fe40000100a00 */
[----:B------:R-:W-:Y:S02]  /*2bd90*/  STL.64 [R1+0x1fc8], R10 ;  /* 0x001fc80a01007387 */ /* 0x000fe40000100a00 */
[----:B------:R0:W-:Y:S02]  /*2bda0*/  STL.64 [R1+0x1fc0], R8 ;  /* 0x001fc00801007387 */ /* 0x0001e40000100a00 */
[----:B0-----:R-:W2:Y:S01]  /*2bdb0*/  LDL.LU.64 R8, [R1+0x70] ;  /* 0x0000700001087983 */ /* 0x001ea20000300a00 */
[----:B------:R-:W-:-:S02]  /*2bdc0*/  IMAD.MOV.U32 R4, RZ, RZ, R20 ;  /* 0x000000ffff047224 */ /* 0x000fc400078e0014 */
[----:B------:R-:W-:Y:S02]  /*2bdd0*/  IMAD.MOV.U32 R6, RZ, RZ, R2 ;  /* 0x000000ffff067224 */ /* 0x000fe400078e0002 */
[----:B------:R-:W-:Y:S02]  /*2bde0*/  IMAD.MOV.U32 R7, RZ, RZ, R0 ;  /* 0x000000ffff077224 */ /* 0x000fe400078e0000 */
[----:B------:R-:W-:Y:S01]  /*2bdf0*/  IMAD.MOV.U32 R5, RZ, RZ, R3 ;  /* 0x000000ffff057224 */ /* 0x000fe200078e0003 */
[----:B--2---:R0:W-:Y:S02]  /*2be00*/  STL.64 [R1+0x2020], R8 ;  /* 0x0020200801007387 */ /* 0x0041e40000100a00 */
[----:B0-----:R-:W-:Y:S02]  /*2be10*/  IMAD.MOV.U32 R8, RZ, RZ, R22 ;  /* 0x000000ffff087224 */ /* 0x001fe400078e0016 */
[----:B------:R-:W-:-:S07]  /*2be20*/  IMAD.MOV.U32 R9, RZ, RZ, R21 ;  /* 0x000000ffff097224 */ /* 0x000fce00078e0015 */
[-C--:B---3--:R-:W-:Y:S11]  /*2be30*/  HMMA.16816.F32.BF16 R24, R12, R8.reuse, R24 ;  /* 0x000000080c18723c */ /* 0x088ff60000041818 */
[----:B------:R-:W-:Y:S11]  /*2be40*/  @!UPT UIADD3 URZ, URZ, URZ, URZ ;  /* 0x0000003f3f3ff290 */ /* 0x000ff6000fffe03f */
[----:B------:R-:W-:Y:S01]  /*2be50*/  @!UPT UIADD3 URZ, URZ, URZ, URZ ;  /* 0x0000003f3f3ff290 */ /* 0x000fe2000fffe03f */
[----:B------:R-:W-:Y:S01]  /*2be60*/  STL.64 [R1+0x410], R24 ;  /* 0x0004101801007387 */ /* 0x000fe20000100a00 */
[----:B------:R-:W-:Y:S02]  /*2be70*/  STL.64 [R1+0x418], R26 ;  /* 0x0004181a01007387 */ /* 0x000fe40000100a00 */
[----:B------:R-:W2:Y:S02]  /*2be80*/  LDL.LU R20, [R1+0x400] ;  /* 0x0004000001147983 */ /* 0x000ea40000300800 */
[----:B------:R-:W2:Y:S01]  /*2be90*/  LDL.LU R21, [R1+0x404] ;  /* 0x0004040001157983 */ /* 0x000ea20000300800 */
[----:B------:R-:W2:Y:S01]  /*2bea0*/  LDL.LU R22, [R1+0x408] ;  /* 0x0004080001167983 */ /* 0x000ea20000300800 */
[----:B------:R-:W2:Y:S02]  /*2beb0*/  LDL.LU R23, [R1+0x40c] ;  /* 0x00040c0001177983 */ /* 0x000ea40000300800 */
[----:B------:R-:W-:Y:S02]  /*2bec0*/  STL.64 [R1+0x2030], R6 ;  /* 0x0020300601007387 */ /* 0x000fe40000100a00 */
[----:B------:R-:W-:Y:S01]  /*2bed0*/  STL.64 [R1+0x2028], R4 ;  /* 0x0020280401007387 */ /* 0x000fe20000100a00 */
[----:B------:R-:W-:Y:S01]  /*2bee0*/  STL.64 [R1+0x1fb0], R14 ;  /* 0x001fb00e01007387 */ /* 0x000fe20000100a00 */
[----:B------:R0:W-:Y:S03]  /*2bef0*/  STL.64 [R1+0x1fa8], R12 ;  /* 0x001fa80c01007387 */ /* 0x0001e60000100a00 */
[----:B0-----:R-:W3:Y:S01]  /*2bf00*/  LDL.LU R12, [R1+0xaf0] ;  /* 0x000af000010c7983 */ /* 0x001ee20000300800 */
[----:B------:R-:W3:Y:S02]  /*2bf10*/  LDL.LU R13, [R1+0xaf4] ;  /* 0x000af400010d7983 */ /* 0x000ee40000300800 */
[----:B------:R-:W4:Y:S02]  /*2bf20*/  LDL.LU R14, [R1+0xaf8] ;  /* 0x000af800010e7983 */ /* 0x000f240000300800 */
[----:B------:R-:W4:Y:S01]  /*2bf30*/  LDL.LU R15, [R1+0xafc] ;  /* 0x000afc00010f7983 */ /* 0x000f220000300800 */
[----:B------:R-:W2:Y:S01]  /*2bf40*/  LDL.LU R24, [R1+0x3e0] ;  /* 0x0003e00001187983 */ /* 0x000ea20000300800 */
[----:B------:R-:W2:Y:S02]  /*2bf50*/  LDL.LU R25, [R1+0x3e4] ;  /* 0x0003e40001197983 */ /* 0x000ea40000300800 */
[----:B------:R-:W2:Y:S02]  /*2bf60*/  LDL.LU R26, [R1+0x3e8] ;  /* 0x0003e800011a7983 */ /* 0x000ea40000300800 */
[----:B------:R-:W2:Y:S01]  /*2bf70*/  LDL.LU R27, [R1+0x3ec] ;  /* 0x0003ec00011b7983 */ /* 0x000ea20000300800 */
[----:B------:R-:W2:Y:S01]  /*2bf80*/  LDL.LU R4, [R1+0x150] ;  /* 0x0001500001047983 */ /* 0x000ea20000300800 */
[----:B------:R-:W2:Y:S02]  /*2bf90*/  LDL.LU R5, [R1+0x154] ;  /* 0x0001540001057983 */ /* 0x000ea40000300800 */
[----:B------:R-:W2:Y:S02]  /*2bfa0*/  LDL.LU R6, [R1+0x158] ;  /* 0x0001580001067983 */ /* 0x000ea40000300800 */
[----:B------:R-:W2:Y:S01]  /*2bfb0*/  LDL.LU R7, [R1+0x15c] ;  /* 0x00015c0001077983 */ /* 0x000ea20000300800 */
[----:B----4-:R-:W-:Y:S01]  /*2bfc0*/  STL.64 [R1+0x1fd8], R14 ;  /* 0x001fd80e01007387 */ /* 0x010fe20000100a00 */
[----:B---3--:R0:W-:Y:S03]  /*2bfd0*/  STL.64 [R1+0x1fd0], R12 ;  /* 0x001fd00c01007387 */ /* 0x0081e60000100a00 */
[----:B0-----:R-:W3:Y:S01]  /*2bfe0*/  LDL.LU R12, [R1+0xb60] ;  /* 0x000b6000010c7983 */ /* 0x001ee20000300800 */
[----:B------:R-:W3:Y:S02]  /*2bff0*/  LDL.LU R13, [R1+0xb64] ;  /* 0x000b6400010d7983 */ /* 0x000ee40000300800 */
[----:B------:R-:W4:Y:S02]  /*2c000*/  LDL.LU R14, [R1+0xb68] ;  /* 0x000b6800010e7983 */ /* 0x000f240000300800 */
[----:B------:R-:W4:Y:S01]  /*2c010*/  LDL.LU R15, [R1+0xb6c] ;  /* 0x000b6c00010f7983 */ /* 0x000f220000300800 */
[-C--:B--2---:R-:W-:Y:S01]  /*2c020*/  HMMA.16816.F32.BF16 R20, R16, R8.reuse, R20 ;  /* 0x000000081014723c */ /* 0x084fe20000041814 */
[----:B----4-:R-:W-:Y:S01]  /*2c030*/  STL.64 [R1+0x1ff8], R14 ;  /* 0x001ff80e01007387 */ /* 0x010fe20000100a00 */
        /* <DEDUP_REMOVED lines=14> */
[----:B------:R-:W3:Y:S02]  /*2c120*/  LDL.LU.64 R20, [R1+0x2048] ;  /* 0x0020480001147983 */ /* 0x000ee40000300a00 */
[----:B------:R-:W-:Y:S02]  /*2c130*/  STL.64 [R1+0x1fa0], R18 ;  /* 0x001fa01201007387 */ /* 0x000fe40000100a00 */
[----:B------:R0:W-:Y:S02]  /*2c140*/  STL.64 [R1+0x1f98], R16 ;  /* 0x001f981001007387 */ /* 0x0001e40000100a00 */
[----:B0-----:R-:W4:Y:S01]  /*2c150*/  LDL.LU R16, [R1+0x9e0] ;  /* 0x0009e00001107983 */ /* 0x001f220000300800 */
[-C--:B---3--:R-:W-:Y:S03]  /*2c160*/  HMMA.16816.F32.BF16 R24, R20, R8.reuse, R24 ;  /* 0x000000081418723c */ /* 0x088fe60000041818 */
[----:B----4-:R-:W-:Y:S01]  /*2c170*/  STL [R1+0x1fbc], R16 ;  /* 0x001fbc1001007387 */ /* 0x010fe20000100800 */
[----:B------:R-:W3:Y:S02]  /*2c180*/  LDL.LU R17, [R1+0x9e4] ;  /* 0x0009e40001117983 */ /* 0x000ee40000300800 */
[----:B------:R-:W3:Y:S02]  /*2c190*/  LDL.LU R18, [R1+0x9e8] ;  /* 0x0009e80001127983 */ /* 0x000ee40000300800 */
[----:B------:R-:W3:Y:S11]  /*2c1a0*/  LDL.LU R19, [R1+0x9ec] ;  /* 0x0009ec0001137983 */ /* 0x000ef60000300800 */
[----:B------:R-:W-:Y:S04]  /*2c1b0*/  @!UPT UIADD3 URZ, URZ, URZ, URZ ;  /* 0x0000003f3f3ff290 */ /* 0x000fe8000fffe03f */
        /* <DEDUP_REMOVED lines=10> */
[----:B----4-:R-:W-:Y:S01]  /*2c260*/  HMMA.16816.F32.BF16 R8, R24, R8, R4 ;  /* 0x000000081808723c */ /* 0x010fe20000041804 */
[----:B------:R-:W2:Y:S01]  /*2c270*/  LDL.LU.64 R6, [R1+0x2030] ;  /* 0x0020300001067983 */ /* 0x000ea20000300a00 */
[----:B------:R-:W2:Y:S11]  /*2c280*/  LDL.LU.64 R4, [R1+0x2028] ;  /* 0x0020280001047983 */ /* 0x000eb60000300a00 */
[----:B------:R-:W-:Y:S10]  /*2c290*/  @!UPT UIADD3 URZ, URZ, URZ, URZ ;  /* 0x0000003f3f3ff290 */ /* 0x000ff4000fffe03f */
[----:B------:R0:W-:Y:S01]  /*2c2a0*/  STL.64 [R1+0x4b0], R8 ;  /* 0x0004b00801007387 */ /* 0x0001e20000100a00 */
[----:B------:R-:W-:Y:S03]  /*2c2b0*/  STL.64 [R1+0x4b8], R10 ;  /* 0x0004b80a01007387 */ /* 0x000fe60000100a00 */
[----:B0-----:R-:W2:Y:S02]  /*2c2c0*/  LDL.LU.64 R8, [R1+0x2020] ;  /* 0x0020200001087983 */ /* 0x001ea40000300a00 */
        /* <DEDUP_REMOVED lines=20> */
[----:B------:R-:W-:-:S02]  /*2c410*/  IMAD.MOV.U32 R16, RZ, RZ, R8 ;  /* 0x000000ffff107224 */ /* 0x000fc400078e0008 */
        /* <DEDUP_REMOVED lines=13> */
[----:B------:R-:W-:Y:S01]  /*2c4f0*/  IMAD.MOV.U32 R5, RZ, RZ, R29 ;  /* 0x000000ffff057224 */ /* 0x000fe200078e001d */
[----:B------:R-:W3:Y:S01]  /*2c500*/  LDL.LU R16, [R1+0x1fbc] ;  /* 0x001fbc0001107983 */ /* 0x000ee20000300800 */
[----:B------:R-:W4:Y:S05]  /*2c510*/  LDL.LU R29, [R1+0x1fb8] ;  /* 0x001fb800011d7983 */ /* 0x000f2a0000300800 */
        /* <DEDUP_REMOVED lines=32> */
[----:B------:R-:W3:Y:S01]  /*2c720*/  LDL.LU.64 R20, [R1+0x1f88] ;  /* 0x001f880001147983 */ /* 0x000ee20000300a00 */
[----:B--2---:R-:W-:Y:S01]  /*2c730*/  HMMA.16816.F32.BF16 R8, R24, R4, R8 ;  /* 0x000000041808723c */ /* 0x004fe20000041808 */
[----:B------:R-:W-:Y:S01]  /*2c740*/  STL.64 [R1+0x1ea8], R18 ;  /* 0x001ea81201007387 */ /* 0x000fe20000100a00 */
[----:B------:R-:W-:Y:S01]  /*2c750*/  STL.64 [R1+0x1ea0], R16 ;  /* 0x001ea01001007387 */ /* 0x000fe20000100a00 */
[----:B------:R-:W-:Y:S02]  /*2c760*/  IMAD.MOV.U32 R6, RZ, RZ, R2 ;  /* 0x000000ffff067224 */ /* 0x000fe400078e0002 */
[----:B------:R-:W-:-:S02]  /*2c770*/  IMAD.MOV.U32 R7, RZ, RZ, R0 ;  /* 0x000000ffff077224 */ /* 0x000fc400078e0000 */
[----:B----4-:R-:W0:Y:S01]  /*2c780*/  LDSM.16.M88.4 R16, [R29+0xc000] ;  /* 0x00c000001d10783b */ /* 0x010e220000000200 */
[----:B---3--:R-:W-:Y:S01]  /*2c790*/  HMMA.16816.F32.BF16 R12, R20, R4, R12 ;  /* 0x00000004140c723c */ /* 0x008fe2000004180c */
[----:B------:R-:W-:Y:S02]  /*2c7a0*/  STL.64 [R1+0x1e28], R22 ;  /* 0x001e281601007387 */ /* 0x000fe40000100a00 */
[----:B------:R-:W-:Y:S02]  /*2c7b0*/  STL.64 [R1+0x1e20], R20 ;  /* 0x001e201401007387 */ /* 0x000fe40000100a00 */
[----:B0-----:R-:W-:Y:S02]  /*2c7c0*/  IMAD.MOV.U32 R2, RZ, RZ, R16 ;  /* 0x000000ffff027224 */ /* 0x001fe400078e0010 */
[----:B------:R-:W-:Y:S01]  /*2c7d0*/  IMAD.MOV.U32 R0, RZ, RZ, R17 ;  /* 0x000000ffff007224 */ /* 0x000fe200078e0011 */
[----:B------:R-:W-:Y:S01]  /*2c7e0*/  LDSM.16.M88.4 R20, [R29+0xf000] ;  /* 0x00f000001d14783b */ /* 0x000fe20000000200 */
[----:B------:R-:W-:-:S02]  /*2c7f0*/  IMAD.MOV.U32 R4, RZ, RZ, R28 ;  /* 0x000000ffff047224 */ /* 0x000fc400078e001c */
[----:B------:R-:W-:Y:S11]  /*2c800*/  IMAD.MOV.U32 R5, RZ, RZ, R3 ;  /* 0x000000ffff057224 */ /* 0x000ff600078e0003 */
[----:B------:R-:W-:Y:S01]  /*2c810*/  @!UPT UIADD3 URZ, URZ, URZ, URZ ;  /* 0x0000003f3f3ff290 */ /* 0x000fe2000fffe03f */
[----:B------:R-:W-:Y:S01]  /*2c820*/  STL.64 [R1+0x430], R12 ;  /* 0x0004300c01007387 */ /* 0x000fe20000100a00 */
[----:B------:R-:W-:Y:S02]  /*2c830*/  STL.64 [R1+0x438], R14 ;  /* 0x0004380e01007387 */ /* 0x000fe40000100a00 */
[----:B------:R-:W-:Y:S02]  /*2c840*/  STL.64 [R1+0x470], R8 ;  /* 0x0004700801007387 */ /* 0x000fe40000100a00 */
[----:B------:R-:W-:Y:S01]  /*2c850*/  STL.64 [R1+0x478], R10 ;  /* 0x0004780a01007387 */ /* 0x000fe20000100a00 */
[----:B------:R-:W-:Y:S01]  /*2c860*/  STL.64 [R1+0x1f00], R6 ;  /* 0x001f000601007387 */ /* 0x000fe20000100a00 */
[----:B------:R0:W-:Y:S03]  /*2c870*/  STL.64 [R1+0x1ef8], R4 ;  /* 0x001ef80401007387 */ /* 0x0001e60000100a00 */
[----:B------:R-:W-:Y:S04]  /*2c880*/  LDSM.16.M88.4 R8, [R29+0xb000] ;  /* 0x00b000001d08783b */ /* 0x000fe80000000200 */
[----:B0-----:R-:W2:Y:S01]  /*2c890*/  LDL.LU R4, [R1+0xae0] ;  /* 0x000ae00001047983 */ /* 0x001ea20000300800 */
[----:B------:R-:W2:Y:S02]  /*2c8a0*/  LDL.LU R5, [R1+0xae4] ;  /* 0x000ae40001057983 */ /* 0x000ea40000300800 */
[----:B------:R-:W3:Y:S02]  /*2c8b0*/  LDL.LU R6, [R1+0xae8] ;  /* 0x000ae80001067983 */ /* 0x000ee40000300800 */
[----:B------:R-:W3:Y:S02]  /*2c8c0*/  LDL.LU R7, [R1+0xaec] ;  /* 0x000aec0001077983 */ /* 0x000ee40000300800 */
[----:B---3--:R-:W-:Y:S01]  /*2c8d0*/  STL.64 [R1+0x1f40], R6 ;  /* 0x001f400601007387 */ /* 0x008fe20000100a00 */
[----:B--2---:R0:W-:Y:S03]  /*2c8e0*/  STL.64 [R1+0x1f38], R4 ;  /* 0x001f380401007387 */ /* 0x0041e60000100a00 */
[----:B0-----:R-:W2:Y:S01]  /*2c8f0*/  LDL.LU.64 R4, [R1+0x10] ;  /* 0x0000100001047983 */ /* 0x001ea20000300a00 */
[----:B------:R-:W2:Y:S02]  /*2c900*/  LDL.LU.64 R6, [R1+0x18] ;  /* 0x0000180001067983 */ /* 0x000ea40000300a00 */
[----:B------:R-:W3:Y:S02]  /*2c910*/  LDL.LU R12, [R1+0xce0] ;  /* 0x000ce000010c7983 */ /* 0x000ee40000300800 */
[----:B------:R-:W3:Y:S01]  /*2c920*/  LDL.LU R13, [R1+0xce4] ;  /* 0x000ce400010d7983 */ /* 0x000ee20000300800 */
[----:B------:R-:W4:Y:S01]  /*2c930*/  LDL.LU R14, [R1+0xce8] ;  /* 0x000ce800010e7983 */ /* 0x000f220000300800 */
        /* <DEDUP_REMOVED lines=8> */
[----:B---3--:R-:W-:Y:S02]  /*2c9c0*/  STL.64 [R1+0x1f58], R12 ;  /* 0x001f580c01007387 */ /* 0x008fe40000100a00 */
[----:B------:R-:W0:Y:S04]  /*2c9d0*/  LDSM.16.M88.4 R12, [R29+0xd000] ;  /* 0x00d000001d0c783b */ /* 0x000e280000000200 */
[----:B------:R-:W-:Y:S01]  /*2c9e0*/  STL [R1+0x1d9c], R24 ;  /* 0x001d9c1801007387 */ /* 0x000fe20000100800 */
[----:B------:R-:W-:Y:S01]  /*2c9f0*/  STL [R1+0x1d98], R25 ;  /* 0x001d981901007387 */ /* 0x000fe20000100800 */
[----:B------:R1:W-:Y:S02]  /*2ca00*/  STL [R1+0x1d94], R26 ;  /* 0x001d941a01007387 */ /* 0x0003e40000100800 */
[----:B------:R3:W-:Y:S02]  /*2ca10*/  STL [R1+0x1d90], R27 ;  /* 0x001d901b01007387 */ /* 0x0007e40000100800 */
[----:B------:R-:W-:Y:S01]  /*2ca20*/  STL.64 [R1+0x50], R16 ;  /* 0x0000501001007387 */ /* 0x000fe20000100a00 */
[----:B------:R-:W-:Y:S04]  /*2ca30*/  STL.64 [R1+0x58], R18 ;  /* 0x0000581201007387 */ /* 0x000fe80000100a00 */
[----:B0-----:R-:W-:Y:S01]  /*2ca40*/  STL.64 [R1+0x40], R12 ;  /* 0x0000400c01007387 */ /* 0x001fe20000100a00 */
[----:B------:R-:W-:Y:S02]  /*2ca50*/  STL.64 [R1+0x48], R14 ;  /* 0x0000480e01007387 */ /* 0x000fe40000100a00 */
[----:B------:R0:W-:Y:S02]  /*2ca60*/  STL.64 [R1+0x1f70], R12 ;  /* 0x001f700c01007387 */ /* 0x0001e40000100a00 */
[----:B-1----:R-:W-:-:S02]  /*2ca70*/  IMAD.MOV.U32 R26, RZ, RZ, R14 ;  /* 0x000000ffff1a7224 */ /* 0x002fc400078e000e */
[----:B---3--:R-:W-:Y:S01]  /*2ca80*/  IMAD.MOV.U32 R27, RZ, RZ, R15 ;  /* 0x000000ffff1b7224 */ /* 0x008fe200078e000f */
        /* <DEDUP_REMOVED lines=11> */
[----:B------:R-:W-:Y:S01]  /*2cb40*/  STL.64 [R1+0x60], R8 ;  /* 0x0000600801007387 */ /* 0x000fe20000100a00 */
[----:B------:R-:W-:Y:S02]  /*2cb50*/  STL.64 [R1+0x68], R10 ;  /* 0x0000680a01007387 */ /* 0x000fe40000100a00 */
[----:B------:R-:W-:Y:S02]  /*2cb60*/  STL.64 [R1+0x1dd0], R26 ;  /* 0x001dd01a01007387 */ /* 0x000fe40000100a00 */
[----:B------:R-:W-:Y:S01]  /*2cb70*/  STL [R1+0x1dc8], R24 ;  /* 0x001dc81801007387 */ /* 0x000fe20000100800 */
[----:B------:R-:W3:Y:S01]  /*2cb80*/  LDL.LU R16, [R1+0xc90] ;  /* 0x000c900001107983 */ /* 0x000ee20000300800 */
[----:B------:R-:W3:Y:S02]  /*2cb90*/  LDL.LU R17, [R1+0xc94] ;  /* 0x000c940001117983 */ /* 0x000ee40000300800 */
[----:B------:R-:W4:Y:S02]  /*2cba0*/  LDL.LU R18, [R1+0xc98] ;  /* 0x000c980001127983 */ /* 0x000f240000300800 */
[----:B------:R-:W4:Y:S02]  /*2cbb0*/  LDL.LU R19, [R1+0xc9c] ;  /* 0x000c9c0001137983 */ /* 0x000f240000300800 */
[----:B----4-:R-:W-:Y:S01]  /*2cbc0*/  STL.64 [R1+0x1eb8], R18 ;  /* 0x001eb81201007387 */ /* 0x010fe20000100a00 */
[----:B---3--:R-:W-:Y:S02]  /*2cbd0*/  STL.64 [R1+0x1eb0], R16 ;  /* 0x001eb01001007387 */ /* 0x008fe40000100a00 */
[----:B------:R-:W0:Y:S01]  /*2cbe0*/  LDSM.16.M88.4 R16, [R29+0xe000] ;  /* 0x00e000001d10783b */ /* 0x000e220000000200 */
[----:B--2---:R-:W-:Y:S01]  /*2cbf0*/  HMMA.16816.F32.BF16 R12, R4, R8, R12 ;  /* 0x00000008040c723c */ /* 0x004fe2000004180c */
[----:B------:R-:W-:Y:S04]  /*2cc00*/  STL [R1+0x1388], R29 ;  /* 0x0013881d01007387 */ /* 0x000fe80000100800 */
[----:B0-----:R-:W-:Y:S01]  /*2cc10*/  STL.64 [R1+0x30], R16 ;  /* 0x0000301001007387 */ /* 0x001fe20000100a00 */
[----:B------:R-:W-:Y:S02]  /*2cc20*/  STL [R1+0x3c], R19 ;  /* 0x00003c1301007387 */ /* 0x000fe40000100800 */
[----:B------:R0:W-:Y:S02]  /*2cc30*/  STL.64 [R1+0x1f68], R16 ;  /* 0x001f681001007387 */ /* 0x0001e40000100a00 */
[----:B------:R-:W-:Y:S01]  /*2cc40*/  IMAD.MOV.U32 R3, RZ, RZ, R18 ;  /* 0x000000ffff037224 */ /* 0x000fe200078e0012 */
[----:B0-----:R-:W2:Y:S01]  /*2cc50*/  LDL.LU R16, [R1+0xd00] ;  /* 0x000d000001107983 */ /* 0x001ea20000300800 */
[----:B------:R-:W2:Y:S02]  /*2cc60*/  LDL.LU R17, [R1+0xd04] ;  /* 0x000d040001117983 */ /* 0x000ea40000300800 */
[----:B------:R-:W2:Y:S02]  /*2cc70*/  LDL.LU R18, [R1+0xd08] ;  /* 0x000d080001127983 */ /* 0x000ea40000300800 */
[----:B------:R-:W2:Y:S07]  /*2cc80*/  LDL.LU R19, [R1+0xd0c] ;  /* 0x000d0c0001137983 */ /* 0x000eae0000300800 */
[----:B------:R-:W-:Y:S01]  /*2cc90*/  STL.64 [R1+0x210], R12 ;  /* 0x0002100c01007387 */ /* 0x000fe20000100a00 */
[----:B------:R0:W-:Y:S03]  /*2cca0*/  STL.64 [R1+0x218], R14 ;  /* 0x0002180e01007387 */ /* 0x0001e60000100a00 */
[----:B0-----:R-:W3:Y:S01]  /*2ccb0*/  LDL.LU.64 R14, [R1+0x1f80] ;  /* 0x001f8000010e7983 */ /* 0x001ee20000300a00 */
[----:B------:R-:W3:Y:S02]  /*2ccc0*/  LDL.LU.64 R12, [R1+0x1f78] ;  /* 0x001f7800010c7983 */ /* 0x000ee40000300a00 */
[----:B------:R-:W-:-:S02]  /*2ccd0*/  IMAD.MOV.U32 R24, RZ, RZ, R2 ;  /* 0x000000ffff187224 */ /* 0x000fc400078e0002 */
[----:B------:R-:W-:-:S07]  /*2cce0*/  IMAD.MOV.U32 R25, RZ, RZ, R0 ;  /* 0x000000ffff197224 */ /* 0x000fce00078e0000 */
[C---:B---3--:R-:W-:Y:S11]  /*2ccf0*/  HMMA.16816.F32.BF16 R12, R4.reuse, R24, R12 ;  /* 0x00000018040c723c */ /* 0x048ff6000004180c */
[----:B------:R-:W-:Y:S11]  /*2cd00*/  @!UPT UIADD3 URZ, URZ, URZ, URZ ;  /* 0x0000003f3f3ff290 */ /* 0x000ff6000fffe03f */
[----:B------:R-:W-:Y:S01]  /*2cd10*/  @!UPT UIADD3 URZ, URZ, URZ, URZ ;  /* 0x0000003f3f3ff290 */ /* 0x000fe2000fffe03f */
[----:B------:R0:W-:Y:S01]  /*2cd20*/  STL.64 [R1+0x200], R12 ;  /* 0x0002000c01007387 */ /* 0x0001e20000100a00 */
[----:B------:R2:W-:Y:S03]  /*2cd30*/  STL.64 [R1+0x208], R14 ;  /* 0x0002080e01007387 */ /* 0x0005e60000100a00 */
[----:B0-----:R-:W2:Y:S01]  /*2cd40*/  LDL.LU.64 R12, [R1+0x1f70] ;  /* 0x001f7000010c7983 */ /* 0x001ea20000300a00 */
[----:B------:R-:W-:Y:S01]  /*2cd50*/  STL.64 [R1+0x28], R22 ;  /* 0x0000281601007387 */ /* 0x000fe20000100a00 */
[C---:B--2---:R-:W-:Y:S02]  /*2cd60*/  HMMA.16816.F32.BF16 R12, R4.reuse, R12, R16 ;  /* 0x0000000c040c723c */ /* 0x044fe40000041810 */
[----:B------:R-:W2:Y:S11]  /*2cd70*/  LDL.LU.64 R16, [R1+0x1f68] ;  /* 0x001f680001107983 */ /* 0x000eb60000300a00 */
[----:B------:R-:W-:Y:S10]  /*2cd80*/  @!UPT UIADD3 URZ, URZ, URZ, URZ ;  /* 0x0000003f3f3ff290 */ /* 0x000ff4000fffe03f */
        /* <DEDUP_REMOVED lines=13> */
[----:B------:R-:W-:-:S02]  /*2ce60*/  IMAD.MOV.U32 R2, RZ, RZ, R6 ;  /* 0x000000ffff027224 */ /* 0x000fc400078e0006 */
[----:B------:R-:W-:Y:S02]  /*2ce70*/  IMAD.MOV.U32 R0, RZ, RZ, R7 ;  /* 0x000000ffff007224 */ /* 0x000fe400078e0007 */
[----:B------:R-:W3:Y:S01]  /*2ce80*/  LDL.LU.64 R6, [R1+0x1f40] ;  /* 0x001f400001067983 */ /* 0x000ee20000300a00 */
[----:B------:R-:W3:Y:S02]  /*2ce90*/  LDL.LU.64 R4, [R1+0x1f38] ;  /* 0x001f380001047983 */ /* 0x000ee40000300a00 */
[----:B------:R0:W-:Y:S02]  /*2cea0*/  STL.64 [R1+0x1f10], R16 ;  /* 0x001f101001007387 */ /* 0x0001e40000100a00 */
[----:B------:R-:W-:Y:S02]  /*2ceb0*/  IMAD.MOV.U32 R18, RZ, RZ, R2 ;  /* 0x000000ffff127224 */ /* 0x000fe400078e0002 */
[----:B------:R-:W-:Y:S02]  /*2cec0*/  IMAD.MOV.U32 R19, RZ, RZ, R0 ;  /* 0x000000ffff137224 */ /* 0x000fe400078e0000 */
[----:B0-----:R-:W-:-:S02]  /*2ced0*/  IMAD.MOV.U32 R16, RZ, RZ, R11 ;  /* 0x000000ffff107224 */ /* 0x001fc400078e000b */
[----:B------:R-:W-:-:S07]  /*2cee0*/  IMAD.MOV.U32 R17, RZ, RZ, R10 ;  /* 0x000000ffff117224 */ /* 0x000fce00078e000a */
[----:B--2---:R-:W-:Y:S01]  /*2cef0*/  HMMA.16816.F32.BF16 R16, R16, R20, R12 ;  /* 0x000000141010723c */ /* 0x004fe2000004180c */
[----:B------:R-:W3:Y:S01]  /*2cf00*/  LDL.LU.64 R14, [R1+0x1f30] ;  /* 0x001f3000010e7983 */ /* 0x000ee20000300a00 */
[----:B------:R-:W3:Y:S02]  /*2cf10*/  LDL.LU.64 R12, [R1+0x1f28] ;  /* 0x001f2800010c7983 */ /* 0x000ee40000300a00 */
[----:B------:R-:W-:Y:S11]  /*2cf20*/  STL.64 [R1+0x1f08], R20 ;  /* 0x001f081401007387 */ /* 0x000ff60000100a00 */
[----:B------:R-:W-:Y:S08]  /*2cf30*/  @!UPT UIADD3 URZ, URZ, URZ, URZ ;  /* 0x0000003f3f3ff290 */ /* 0x000ff0000fffe03f */
[----:B------:R0:W-:Y:S01]  /*2cf40*/  STL.64 [R1+0x1c0], R16 ;  /* 0x0001c01001007387 */ /* 0x0001e20000100a00 */
[----:B------:R1:W-:Y:S03]  /*2cf50*/  STL.64 [R1+0x1c8], R18 ;  /* 0x0001c81201007387 */ /* 0x0003e60000100a00 */
[----:B0-----:R-:W2:Y:S01]  /*2cf60*/  LDL.LU R16, [R1+0xac0] ;  /* 0x000ac00001107983 */ /* 0x001ea20000300800 */
[C---:B---3--:R-:W-:Y:S11]  /*2cf70*/  HMMA.16816.F32.BF16 R4, R12.reuse, R8, R4 ;  /* 0x000000080c04723c */ /* 0x048ff60000041804 */
[----:B------:R-:W-:Y:S11]  /*2cf80*/  @!UPT UIADD3 URZ, URZ, URZ, URZ ;  /* 0x0000003f3f3ff290 */ /* 0x000ff6000fffe03f */
[----:B------:R-:W-:Y:S01]  /*2cf90*/  @!UPT UIADD3 URZ, URZ, URZ, URZ ;  /* 0x0000003f3f3ff290 */ /* 0x000fe2000fffe03f */
[----:B------:R-:W-:Y:S01]  /*2cfa0*/  STL.64 [R1+0x350], R4 ;  /* 0x0003500401007387 */ /* 0x000fe20000100a00 */
[----:B------:R-:W-:Y:S02]  /*2cfb0*/  STL.64 [R1+0x358], R6 ;  /* 0x0003580601007387 */ /* 0x000fe40000100a00 */
[----:B------:R-:W2:Y:S02]  /*2cfc0*/  LDL.LU R17, [R1+0xac4] ;  /* 0x000ac40001117983 */ /* 0x000ea40000300800 */
[----:B-1----:R-:W3:Y:S01]  /*2cfd0*/  LDL.LU R18, [R1+0xac8] ;  /* 0x000ac80001127983 */ /* 0x002ee20000300800 */
[----:B------:R-:W3:Y:S04]  /*2cfe0*/  LDL.LU R19, [R1+0xacc] ;  /* 0x000acc0001137983 */ /* 0x000ee80000300800 */
[----:B---3--:R-:W-:Y:S01]  /*2cff0*/  STL.64 [R1+0x1f20], R18 ;  /* 0x001f201201007387 */ /* 0x008fe20000100a00 */
[----:B--2---:R0:W-:Y:S03]  /*2d000*/  STL.64 [R1+0x1f18], R16 ;  /* 0x001f181001007387 */ /* 0x0041e60000100a00 */
[----:B0-----:R-:W2:Y:S01]  /*2d010*/  LDL.LU R16, [R1+0xad0] ;  /* 0x000ad00001107983 */ /* 0x001ea20000300800 */
[----:B------:R-:W2:Y:S02]  /*2d020*/  LDL.LU R17, [R1+0xad4] ;  /* 0x000ad40001117983 */ /* 0x000ea40000300800 */
[----:B------:R-:W2:Y:S02]  /*2d030*/  LDL.LU R18, [R1+0xad8] ;  /* 0x000ad80001127983 */ /* 0x000ea40000300800 */
[----:B------:R-:W2:Y:S01]  /*2d040*/  LDL.LU R19, [R1+0xadc] ;  /* 0x000adc0001137983 */ /* 0x000ea20000300800 */
[----:B------:R-:W3:Y:S01]  /*2d050*/  LDL.LU R8, [R1+0xa40] ;  /* 0x000a400001087983 */ /* 0x000ee20000300800 */
        /* <DEDUP_REMOVED lines=17> */
[C---:B--2---:R-:W-:Y:S01]  /*2d170*/  HMMA.16816.F32.BF16 R16, R12.reuse, R24, R16 ;  /* 0x000000180c10723c */ /* 0x044fe20000041810 */
        /* <DEDUP_REMOVED lines=8> */
[----:B0-----:R-:W2:Y:S07]  /*2d200*/  LDL.64 R8, [R1+0x40] ;  /* 0x0000400001087983 */ /* 0x001eae0000100a00 */
[----:B------:R-:W-:Y:S02]  /*2d210*/  STL.64 [R1+0x340], R16 ;  /* 0x0003401001007387 */ /* 0x000fe40000100a00 */
[----:B------:R0:W-:Y:S02]  /*2d220*/  STL.64 [R1+0x348], R18 ;  /* 0x0003481201007387 */ /* 0x0001e40000100a00 */
[----:B0-----:R-:W2:Y:S01]  /*2d230*/  LDL.LU.64 R18, [R1+0x1f20] ;  /* 0x001f200001127983 */ /* 0x001ea20000300a00 */
[----:B------:R-:W2:Y:S02]  /*2d240*/  LDL.LU.64 R16, [R1+0x1f18] ;  /* 0x001f180001107983 */ /* 0x000ea40000300a00 */
[----:B------:R0:W-:Y:S02]  /*2d250*/  STL.64 [R1+0x1ef0], R24 ;  /* 0x001ef01801007387 */ /* 0x0001e40000100a00 */
[----:B0-----:R-:W3:Y:S01]  /*2d260*/  LDL.LU R24, [R1+0xcd0] ;  /* 0x000cd00001187983 */ /* 0x001ee20000300800 */
[----:B------:R-:W3:Y:S02]  /*2d270*/  LDL.LU R25, [R1+0xcd4] ;  /* 0x000cd40001197983 */ /* 0x000ee40000300800 */
[----:B------:R-:W3:Y:S02]  /*2d280*/  LDL.LU R26, [R1+0xcd8] ;  /* 0x000cd800011a7983 */ /* 0x000ee40000300800 */
[----:B------:R-:W3:Y:S01]  /*2d290*/  LDL.LU R27, [R1+0xcdc] ;  /* 0x000cdc00011b7983 */ /* 0x000ee20000300800 */
[C---:B--2---:R-:W-:Y:S11]  /*2d2a0*/  HMMA.16816.F32.BF16 R16, R12.reuse, R8, R16 ;  /* 0x000000080c10723c */ /* 0x044ff60000041810 */
[----:B------:R-:W-:Y:S11]  /*2d2b0*/  @!UPT UIADD3 URZ, URZ, URZ, URZ ;  /* 0x0000003f3f3ff290 */ /* 0x000ff6000fffe03f */
[----:B------:R-:W-:Y:S01]  /*2d2c0*/  @!UPT UIADD3 URZ, URZ, URZ, URZ ;  /* 0x0000003f3f3ff290 */ /* 0x000fe2000fffe03f */
[----:B------:R0:W-:Y:S01]  /*2d2d0*/  STL.64 [R1+0x330], R16 ;  /* 0x0003301001007387 */ /* 0x0001e20000100a00 */
[----:B------:R-:W-:Y:S03]  /*2d2e0*/  STL.64 [R1+0x338], R18 ;  /* 0x0003381201007387 */ /* 0x000fe60000100a00 */
[----:B0-----:R-:W2:Y:S01]  /*2d2f0*/  LDL.LU.64 R16, [R1+0x1f10] ;  /* 0x001f100001107983 */ /* 0x001ea20000300a00 */
[----:B------:R0:W-:Y:S03]  /*2d300*/  STL.64 [R1+0x1ee8], R8 ;  /* 0x001ee80801007387 */ /* 0x0001e60000100a00 */
[----:B0-----:R-:W4:Y:S01]  /*2d310*/  LDL.LU R8, [R1+0xcc0] ;  /* 0x000cc00001087983 */ /* 0x001f220000300800 */
[----:B------:R-:W4:Y:S02]  /*2d320*/  LDL.LU R9, [R1+0xcc4] ;  /* 0x000cc40001097983 */ /* 0x000f240000300800 */
[----:B------:R-:W4:Y:S02]  /*2d330*/  LDL.LU R10, [R1+0xcc8] ;  /* 0x000cc800010a7983 */ /* 0x000f240000300800 */
[----:B------:R-:W4:Y:S01]  /*2d340*/  LDL.LU R11, [R1+0xccc] ;  /* 0x000ccc00010b7983 */ /* 0x000f220000300800 */
[C---:B--2---:R-:W-:Y:S11]  /*2d350*/  HMMA.16816.F32.BF16 R20, R12.reuse, R16, R20 ;  /* 0x000000100c14723c */ /* 0x044ff60000041814 */
[----:B------:R-:W-:Y:S11]  /*2d360*/  @!UPT UIADD3 URZ, URZ, URZ, URZ ;  /* 0x0000003f3f3ff290 */ /* 0x000ff6000fffe03f */
[----:B------:R-:W-:Y:S01]  /*2d370*/  @!UPT UIADD3 URZ, URZ, URZ, URZ ;  /* 0x0000003f3f3ff290 */ /* 0x000fe2000fffe03f */
[----:B------:R0:W-:Y:S01]  /*2d380*/  STL.64 [R1+0x320], R20 ;  /* 0x0003201401007387 */ /* 0x0001e20000100a00 */
[----:B------:R-:W-:Y:S03]  /*2d390*/  STL.64 [R1+0x328], R22 ;  /* 0x0003281601007387 */ /* 0x000fe60000100a00 */
[----:B0-----:R-:W2:Y:S01]  /*2d3a0*/  LDL.LU.64 R20, [R1+0x1f08] ;  /* 0x001f080001147983 */ /* 0x001ea20000300a00 */
[----:B------:R0:W-:Y:S03]  /*2d3b0*/  STL.64 [R1+0x1ee0], R16 ;  /* 0x001ee01001007387 */ /* 0x0001e60000100a00 */
[----:B0-----:R-:W3:Y:S01]  /*2d3c0*/  LDL.LU R16, [R1+0xcb0] ;  /* 0x000cb00001107983 */ /* 0x001ee20000300800 */
[----:B------:R-:W3:Y:S02]  /*2d3d0*/  LDL.LU R17, [R1+0xcb4] ;  /* 0x000cb40001117983 */ /* 0x000ee40000300800 */
[----:B------:R-:W3:Y:S02]  /*2d3e0*/  LDL.LU R18, [R1+0xcb8] ;  /* 0x000cb80001127983 */ /* 0x000ee40000300800 */
[----:B------:R-:W3:Y:S01]  /*2d3f0*/  LDL.LU R19, [R1+0xcbc] ;  /* 0x000cbc0001137983 */ /* 0x000ee20000300800 */
[----:B--2---:R-:W-:Y:S01]  /*2d400*/  HMMA.16816.F32.BF16 R12, R12, R20, R4 ;  /* 0x000000140c0c723c */ /* 0x004fe20000041804 */
[----:B------:R-:W3:Y:S01]  /*2d410*/  LDL.LU.64 R6, [R1+0x1f00] ;  /* 0x001f000001067983 */ /* 0x000ee20000300a00 */
[----:B------:R-:W3:Y:S11]  /*2d420*/  LDL.LU.64 R4, [R1+0x1ef8] ;  /* 0x001ef80001047983 */ /* 0x000ef60000300a00 */
[----:B------:R-:W-:Y:S10]  /*2d430*/  @!UPT UIADD3 URZ, URZ, URZ, URZ ;  /* 0x0000003f3f3ff290 */ /* 0x000ff4000fffe03f */
        /* <DEDUP_REMOVED lines=9> */
[C---:B----4-:R-:W-:Y:S11]  /*2d4d0*/  HMMA.16816.F32.BF16 R8, R4.reuse, R24, R8 ;  /* 0x000000180408723c */ /* 0x050ff60000041808 */
[----:B------:R-:W-:Y:S11]  /*2d4e0*/  @!UPT UIADD3 URZ, URZ, URZ, URZ ;  /* 0x0000003f3f3ff290 */ /* 0x000ff6000fffe03f */
[----:B------:R-:W-:Y:S01]  /*2d4f0*/  @!UPT UIADD3 URZ, URZ, URZ, URZ ;  /* 0x0000003f3f3ff290 */ /* 0x000fe2000fffe03f */
[----:B------:R0:W-:Y:S01]  /*2d500*/  STL.64 [R1+0x1a0], R8 ;  /* 0x0001a00801007387 */ /* 0x0001e20000100a00 */
[----:B------:R-:W-:Y:S03]  /*2d510*/  STL.64 [R1+0x1a8], R10 ;  /* 0x0001a80a01007387 */ /* 0x000fe60000100a00 */
[----:B0-----:R-:W2:Y:S02]  /*2d520*/  LDL.LU.64 R8, [R1+0x1ee8] ;  /* 0x001ee80001087983 */ /* 0x001ea40000300a00 */
[C---:B--2---:R-:W-:Y:S01]  /*2d530*/  HMMA.16816.F32.BF16 R16, R4.reuse, R8, R16 ;  /* 0x000000080410723c */ /* 0x044fe20000041810 */
[----:B------:R-:W-:Y:S02]  /*2d540*/  IMAD.MOV.U32 R2, RZ, RZ, R8 ;  /* 0x000000ffff027224 */ /* 0x000fe400078e0008 */
[----:B------:R-:W-:Y:S11]  /*2d550*/  IMAD.MOV.U32 R0, RZ, RZ, R9 ;  /* 0x000000ffff007224 */ /* 0x000ff600078e0009 */
[----:B------:R-:W-:Y:S09]  /*2d560*/  @!UPT UIADD3 URZ, URZ, URZ, URZ ;  /* 0x0000003f3f3ff290 */ /* 0x000ff2000fffe03f */
[----:B------:R0:W-:Y:S01]  /*2d570*/  STL.64 [R1+0x190], R16 ;  /* 0x0001901001007387 */ /* 0x0001e20000100a00 */
[----:B------:R1:W-:Y:S03]  /*2d580*/  STL.64 [R1+0x198], R18 ;  /* 0x0001981201007387 */ /* 0x0003e60000100a00 */
[----:B0-----:R-:W1:Y:S01]  /*2d590*/  LDL.LU.64 R16, [R1+0x1ee0] ;  /* 0x001ee00001107983 */ /* 0x001e620000300a00 */
[----:B------:R-:W1:Y:S02]  /*2d5a0*/  LDL.LU.64 R10, [R1+0x1ed8] ;  /* 0x001ed800010a7983 */ /* 0x000e640000300a00 */
[----:B------:R-:W1:Y:S02]  /*2d5b0*/  LDL.LU.64 R8, [R1+0x1ed0] ;  /* 0x001ed00001087983 */ /* 0x000e640000300a00 */
[C---:B-1----:R-:W-:Y:S01]  /*2d5c0*/  HMMA.16816.F32.BF16 R16, R4.reuse, R16, R8 ;  /* 0x000000100410723c */ /* 0x042fe20000041808 */
[----:B------:R-:W2:Y:S01]  /*2d5d0*/  LDL.LU.64 R10, [R1+0x1ec8] ;  /* 0x001ec800010a7983 */ /* 0x000ea20000300a00 */
[----:B------:R-:W2:Y:S11]  /*2d5e0*/  LDL.LU.64 R8, [R1+0x1ec0] ;  /* 0x001ec00001087983 */ /* 0x000eb60000300a00 */
[----:B------:R-:W-:Y:S10]  /*2d5f0*/  @!UPT UIADD3 URZ, URZ, URZ, URZ ;  /* 0x0000003f3f3ff290 */ /* 0x000ff4000fffe03f */
[----:B------:R-:W-:Y:S01]  /*2d600*/  STL.64 [R1+0x180], R16 ;  /* 0x0001801001007387 */ /* 0x000fe20000100a00 */
[----:B------:R0:W-:Y:S03]  /*2d610*/  STL.64 [R1+0x188], R18 ;  /* 0x0001881201007387 */ /* 0x0001e60000100a00 */
[----:B0-----:R-:W3:Y:S01]  /*2d620*/  LDL.LU.64 R18, [R1+0x1eb8] ;  /* 0x001eb80001127983 */ /* 0x001ee20000300a00 */
[----:B------:R-:W3:Y:S02]  /*2d630*/  LDL.LU.64 R16, [R1+0x1eb0] ;  /* 0x001eb00001107983 */ /* 0x000ee40000300a00 */
[----:B---3--:R-:W-:Y:S01]  /*2d640*/  HMMA.16816.F32.BF16 R4, R4, R20, R16 ;  /* 0x000000140404723c */ /* 0x008fe20000041810 */
[----:B------:R-:W2:Y:S01]  /*2d650*/  LDL.LU.64 R18, [R1+0x1ea8] ;  /* 0x001ea80001127983 */ /* 0x000ea20000300a00 */
[----:B------:R-:W2:Y:S02]  /*2d660*/  LDL.LU.64 R16, [R1+0x1ea0] ;  /* 0x001ea00001107983 */ /* 0x000ea40000300a00 */
[----:B------:R0:W-:Y:S02]  /*2d670*/  STL.64 [R1+0x1e70], R20 ;  /* 0x001e701401007387 */ /* 0x0001e40000100a00 */
[----:B0-----:R-:W3:Y:S11]  /*2d680*/  LDL.64 R20, [R1+0x30] ;  /* 0x0000300001147983 */ /* 0x001ef60000100a00 */
[----:B------:R-:W-:Y:S06]  /*2d690*/  @!UPT UIADD3 URZ, URZ, URZ, URZ ;  /* 0x0000003f3f3ff290 */ /* 0x000fec000fffe03f */
[----:B------:R-:W-:Y:S01]  /*2d6a0*/  STL.64 [R1+0x130], R4 ;  /* 0x0001300401007387 */ /* 0x000fe20000100a00 */
[----:B------:R-:W-:Y:S03]  /*2d6b0*/  STL.64 [R1+0x138], R6 ;  /* 0x0001380601007387 */ /* 0x000fe60000100a00 */
[----:B---3--:R0:W-:Y:S04]  /*2d6c0*/  STL.64 [R1+0x1e88], R20 ;  /* 0x001e881401007387 */ /* 0x0081e80000100a00 */
[----:B0-----:R-:W3:Y:S01]  /*2d6d0*/  LDL.LU R20, [R1+0xa30] ;  /* 0x000a300001147983 */ /* 0x001ee20000300800 */
[----:B------:R-:W3:Y:S02]  /*2d6e0*/  LDL.LU R21, [R1+0xa34] ;  /* 0x000a340001157983 */ /* 0x000ee40000300800 */
[----:B------:R-:W3:Y:S02]  /*2d6f0*/  LDL.LU R22, [R1+0xa38] ;  /* 0x000a380001167983 */ /* 0x000ee40000300800 */
[----:B------:R-:W3:Y:S01]  /*2d700*/  LDL.LU R23, [R1+0xa3c] ;  /* 0x000a3c0001177983 */ /* 0x000ee20000300800 */
[----:B------:R-:W4:Y:S01]  /*2d710*/  LDL.LU R4, [R1+0xa10] ;  /* 0x000a100001047983 */ /* 0x000f220000300800 */
[----:B------:R-:W4:Y:S02]  /*2d720*/  LDL.LU R5, [R1+0xa14] ;  /* 0x000a140001057983 */ /* 0x000f240000300800 */
[----:B------:R-:W3:Y:S02]  /*2d730*/  LDL.LU R6, [R1+0xa18] ;  /* 0x000a180001067983 */ /* 0x000ee40000300800 */
[----:B------:R-:W3:Y:S01]  /*2d740*/  LDL.LU R7, [R1+0xa1c] ;  /* 0x000a1c0001077983 */ /* 0x000ee20000300800 */
[C---:B--2---:R-:W-:Y:S01]  /*2d750*/  HMMA.16816.F32.BF16 R8, R16.reuse, R12, R8 ;  /* 0x0000000c1008723c */ /* 0x044fe20000041808 */
[----:B---3--:R-:W-:Y:S01]  /*2d760*/  STL.64 [R1+0x1e80], R6 ;  /* 0x001e800601007387 */ /* 0x008fe20000100a00 */
[----:B----4-:R0:W-:Y:S03]  /*2d770*/  STL.64 [R1+0x1e78], R4 ;  /* 0x001e780401007387 */ /* 0x0101e60000100a00 */
        /* <DEDUP_REMOVED lines=9> */
[----:B------:R-:W-:Y:S01]  /*2d810*/  STL.64 [R1+0x1e58], R24 ;  /* 0x001e581801007387 */ /* 0x000fe20000100a00 */
[----:B---3--:R-:W-:Y:S11]  /*2d820*/  HMMA.16816.F32.BF16 R8, R16, R24, R8 ;  /* 0x000000181008723c */ /* 0x008ff60000041808 */
[----:B------:R-:W-:Y:S11]  /*2d830*/  @!UPT UIADD3 URZ, URZ, URZ, URZ ;  /* 0x0000003f3f3ff290 */ /* 0x000ff6000fffe03f */
[----:B------:R-:W-:Y:S01]  /*2d840*/  @!UPT UIADD3 URZ, URZ, URZ, URZ ;  /* 0x0000003f3f3ff290 */ /* 0x000fe2000fffe03f */
[----:B------:R0:W-:Y:S01]  /*2d850*/  STL.64 [R1+0x250], R8 ;  /* 0x0002500801007387 */ /* 0x0001e20000100a00 */
[----:B------:R1:W-:Y:S03]  /*2d860*/  STL.64 [R1+0x258], R10 ;  /* 0x0002580a01007387 */ /* 0x0003e60000100a00 */
[----:B0-----:R-:W3:Y:S01]  /*2d870*/  LDL.LU R8, [R1+0x980] ;  /* 0x0009800001087983 */ /* 0x001ee20000300800 */
[----:B------:R-:W3:Y:S02]  /*2d880*/  LDL.LU R9, [R1+0x984] ;  /* 0x0009840001097983 */ /* 0x000ee40000300800 */
[----:B-1----:R-:W4:Y:S02]  /*2d890*/  LDL.LU R10, [R1+0x988] ;  /* 0x00098800010a7983 */ /* 0x002f240000300800 */
[----:B------:R-:W4:Y:S01]  /*2d8a0*/  LDL.LU R11, [R1+0x98c] ;  /* 0x00098c00010b7983 */ /* 0x000f220000300800 */
        /* <DEDUP_REMOVED lines=9> */
[----:B------:R-:W4:Y:S02]  /*2d940*/  LDL.LU R11, [R1+0x99c] ;  /* 0x00099c00010b7983 */ /* 0x000f240000300800 */
[----:B----4-:R-:W-:Y:S01]  /*2d950*/  STL.64 [R1+0x1e00], R10 ;  /* 0x001e000a01007387 */ /* 0x010fe20000100a00 */
[----:B---3--:R0:W-:Y:S02]  /*2d960*/  STL.64 [R1+0x1df8], R8 ;  /* 0x001df80801007387 */ /* 0x0081e40000100a00 */
[----:B0-----:R-:W-:-:S02]  /*2d970*/  IMAD.MOV.U32 R8, RZ, RZ, R2 ;  /* 0x000000ffff087224 */ /* 0x001fc400078e0002 */
[----:B------:R-:W-:-:S07]  /*2d980*/  IMAD.MOV.U32 R9, RZ, RZ, R0 ;  /* 0x000000ffff097224 */ /* 0x000fce00078e0000 */
[C---:B------:R-:W-:Y:S11]  /*2d990*/  HMMA.16816.F32.BF16 R20, R16.reuse, R8, R20 ;  /* 0x000000081014723c */ /* 0x040ff60000041814 */
        /* <DEDUP_REMOVED lines=20> */
[----:B------:R-:W2:Y:S01]  /*2dae0*/  LDL.LU.64 R6, [R1+0x1e68] ;  /* 0x001e680001067983 */ /* 0x000ea20000300a00 */
[----:B------:R-:W2:Y:S02]  /*2daf0*/  LDL.LU.64 R4, [R1+0x1e60] ;  /* 0x001e600001047983 */ /* 0x000ea40000300a00 */
[----:B------:R0:W-:Y:S02]  /*2db00*/  STL.64 [R1+0x1e38], R20 ;  /* 0x001e381401007387 */ /* 0x0001e40000100a00 */
[----:B0-----:R-:W4:Y:S11]  /*2db10*/  LDL.LU R20, [R1+0xc40] ;  /* 0x000c400001147983 */ /* 0x001f360000300800 */
[----:B------:R-:W-:Y:S06]  /*2db20*/  @!UPT UIADD3 URZ, URZ, URZ, URZ ;  /* 0x0000003f3f3ff290 */ /* 0x000fec000fffe03f */
[----:B------:R-:W-:Y:S01]  /*2db30*/  STL.64 [R1+0x1d0], R16 ;  /* 0x0001d01001007387 */ /* 0x000fe20000100a00 */
[----:B------:R-:W-:Y:S02]  /*2db40*/  STL.64 [R1+0x1d8], R18 ;  /* 0x0001d81201007387 */ /* 0x000fe40000100a00 */
[----:B------:R-:W4:Y:S02]  /*2db50*/  LDL.LU R21, [R1+0xc44] ;  /* 0x000c440001157983 */ /* 0x000f240000300800 */
[----:B------:R-:W3:Y:S01]  /*2db60*/  LDL.LU R22, [R1+0xc48] ;  /* 0x000c480001167983 */ /* 0x000ee20000300800 */
[----:B------:R-:W3:Y:S01]  /*2db70*/  LDL.LU R23, [R1+0xc4c] ;  /* 0x000c4c0001177983 */ /* 0x000ee20000300800 */
[C---:B--2---:R-:W-:Y:S03]  /*2db80*/  HMMA.16816.F32.BF16 R24, R4.reuse, R12, R24 ;  /* 0x0000000c0418723c */ /* 0x044fe60000041818 */
[----:B---3--:R-:W-:Y:S01]  /*2db90*/  STL.64 [R1+0x1e48], R22 ;  /* 0x001e481601007387 */ /* 0x008fe20000100a00 */
[----:B----4-:R0:W-:Y:S03]  /*2dba0*/  STL.64 [R1+0x1e40], R20 ;  /* 0x001e401401007387 */ /* 0x0101e60000100a00 */
[----:B0-----:R-:W2:Y:S01]  /*2dbb0*/  LDL.LU R20, [R1+0xc50] ;  /* 0x000c500001147983 */ /* 0x001ea20000300800 */
[----:B------:R-:W2:Y:S02]  /*2dbc0*/  LDL.LU R21, [R1+0xc54] ;  /* 0x000c540001157983 */ /* 0x000ea40000300800 */
[----:B------:R-:W2:Y:S02]  /*2dbd0*/  LDL.LU R22, [R1+0xc58] ;  /* 0x000c580001167983 */ /* 0x000ea40000300800 */
[----:B------:R-:W2:Y:S11]  /*2dbe0*/  LDL.LU R23, [R1+0xc5c] ;  /* 0x000c5c0001177983 */ /* 0x000eb60000300800 */
[----:B------:R0:W-:Y:S01]  /*2dbf0*/  STL.64 [R1+0x170], R24 ;  /* 0x0001701801007387 */ /* 0x0001e20000100a00 */
[----:B------:R-:W-:Y:S03]  /*2dc00*/  STL.64 [R1+0x178], R26 ;  /* 0x0001781a01007387 */ /* 0x000fe60000100a00 */
[----:B0-----:R-:W3:Y:S01]  /*2dc10*/  LDL.LU.64 R24, [R1+0x1e58] ;  /* 0x001e580001187983 */ /* 0x001ee20000300a00 */
[----:B------:R0:W-:Y:S03]  /*2dc20*/  STL.64 [R1+0x1e30], R12 ;  /* 0x001e300c01007387 */ /* 0x0001e60000100a00 */
[----:B0-----:R-:W4:Y:S01]  /*2dc30*/  LDL.LU R12, [R1+0xc30] ;  /* 0x000c3000010c7983 */ /* 0x001f220000300800 */
[----:B------:R-:W4:Y:S02]  /*2dc40*/  LDL.LU R13, [R1+0xc34] ;  /* 0x000c3400010d7983 */ /* 0x000f240000300800 */
[----:B------:R-:W4:Y:S02]  /*2dc50*/  LDL.LU R14, [R1+0xc38] ;  /* 0x000c3800010e7983 */ /* 0x000f240000300800 */
[----:B------:R-:W4:Y:S01]  /*2dc60*/  LDL.LU R15, [R1+0xc3c] ;  /* 0x000c3c00010f7983 */ /* 0x000f220000300800 */
[C---:B---3--:R-:W-:Y:S11]  /*2dc70*/  HMMA.16816.F32.BF16 R8, R4.reuse, R24, R8 ;  /* 0x000000180408723c */ /* 0x048ff60000041808 */
        /* <DEDUP_REMOVED lines=19> */
[----:B------:R0:W-:Y:S04]  /*2ddb0*/  STL.64 [R1+0x1e10], R8 ;  /* 0x001e100801007387 */ /* 0x0001e80000100a00 */
        /* <DEDUP_REMOVED lines=9> */
[----:B0-----:R-:W4:Y:S01]  /*2de50*/  LDL.LU.64 R20, [R1+0x1e38] ;  /* 0x001e380001147983 */ /* 0x001f220000300a00 */
[----:B------:R0:W-:Y:S03]  /*2de60*/  STL.64 [R1+0x1e08], R16 ;  /* 0x001e081001007387 */ /* 0x0001e60000100a00 */
[----:B0-----:R-:W2:Y:S01]  /*2de70*/  LDL.LU R16, [R1+0x9a0] ;  /* 0x0009a00001107983 */ /* 0x001ea20000300800 */
[----:B------:R-:W2:Y:S02]  /*2de80*/  LDL.LU R17, [R1+0x9a4] ;  /* 0x0009a40001117983 */ /* 0x000ea40000300800 */
[----:B------:R-:W2:Y:S02]  /*2de90*/  LDL.LU R18, [R1+0x9a8] ;  /* 0x0009a80001127983 */ /* 0x000ea40000300800 */
[----:B------:R-:W2:Y:S01]  /*2dea0*/  LDL.LU R19, [R1+0x9ac] ;  /* 0x0009ac0001137983 */ /* 0x000ea20000300800 */
[----:B----4-:R-:W-:Y:S01]  /*2deb0*/  HMMA.16816.F32.BF16 R4, R4, R20, R12 ;  /* 0x000000140404723c */ /* 0x010fe2000004180c */
[----:B------:R-:W3:Y:S01]  /*2dec0*/  LDL.LU.64 R12, [R1+0x1e30] ;  /* 0x001e3000010c7983 */ /* 0x000ee20000300a00 */
[----:B------:R-:W-:-:S02]  /*2ded0*/  IMAD.MOV.U32 R2, RZ, RZ, R20 ;  /* 0x000000ffff027224 */ /* 0x000fc400078e0014 */
[----:B------:R-:W-:Y:S11]  /*2dee0*/  IMAD.MOV.U32 R0, RZ, RZ, R21 ;  /* 0x000000ffff007224 */ /* 0x000ff600078e0015 */
[----:B------:R-:W-:Y:S08]  /*2def0*/  @!UPT UIADD3 URZ, URZ, URZ, URZ ;  /* 0x0000003f3f3ff290 */ /* 0x000ff0000fffe03f */
[----:B------:R-:W-:Y:S01]  /*2df00*/  STL.64 [R1+0x120], R4 ;  /* 0x0001200401007387 */ /* 0x000fe20000100a00 */
[----:B------:R-:W-:Y:S02]  /*2df10*/  STL.64 [R1+0x128], R6 ;  /* 0x0001280601007387 */ /* 0x000fe40000100a00 */
[----:B------:R-:W3:Y:S02]  /*2df20*/  LDL.LU.64 R22, [R1+0x1e28] ;  /* 0x001e280001167983 */ /* 0x000ee40000300a00 */
[----:B------:R-:W3:Y:S02]  /*2df30*/  LDL.LU.64 R20, [R1+0x1e20] ;  /* 0x001e200001147983 */ /* 0x000ee40000300a00 */
[C---:B---3--:R-:W-:Y:S11]  /*2df40*/  HMMA.16816.F32.BF16 R24, R20.reuse, R12, R24 ;  /* 0x0000000c1418723c */ /* 0x048ff60000041818 */
[----:B------:R-:W-:Y:S11]  /*2df50*/  @!UPT UIADD3 URZ, URZ, URZ, URZ ;  /* 0x0000003f3f3ff290 */ /* 0x000ff6000fffe03f */
[----:B------:R-:W-:Y:S01]  /*2df60*/  @!UPT UIADD3 URZ, URZ, URZ, URZ ;  /* 0x0000003f3f3ff290 */ /* 0x000fe2000fffe03f */
[----:B------:R0:W-:Y:S01]  /*2df70*/  STL.64 [R1+0x2c0], R24 ;  /* 0x0002c01801007387 */ /* 0x0001e20000100a00 */
[----:B------:R1:W-:Y:S03]  /*2df80*/  STL.64 [R1+0x2c8], R26 ;  /* 0x0002c81a01007387 */ /* 0x0003e60000100a00 */
[----:B0-----:R-:W1:Y:S02]  /*2df90*/  LDL.LU.64 R24, [R1+0x1e18] ;  /* 0x001e180001187983 */ /* 0x001e640000300a00 */
[C---:B-1----:R-:W-:Y:S02]  /*2dfa0*/  HMMA.16816.F32.BF16 R24, R20.reuse, R24, R8 ;  /* 0x000000181418723c */ /* 0x042fe40000041808 */
        /* <DEDUP_REMOVED lines=8> */
[C---:B--2---:R-:W-:Y:S01]  /*2e030*/  HMMA.16816.F32.BF16 R8, R20.reuse, R8, R16 ;  /* 0x000000081408723c */ /* 0x044fe20000041810 */
[----:B------:R-:W2:Y:S11]  /*2e040*/  LDL.LU.64 R16, [R1+0x1e08] ;  /* 0x001e080001107983 */ /* 0x000eb60000300a00 */
[----:B------:R-:W-:Y:S11]  /*2e050*/  @!UPT UIADD3 URZ, URZ, URZ, URZ ;  /* 0x0000003f3f3ff290 */ /* 0x000ff6000fffe03f */
[----:B------:R-:W-:Y:S01]  /*2e060*/  STL.64 [R1+0x2a0], R8 ;  /* 0x0002a00801007387 */ /* 0x000fe20000100a00 */
[----:B------:R0:W-:Y:S03]  /*2e070*/  STL.64 [R1+0x2a8], R10 ;  /* 0x0002a80a01007387 */ /* 0x0001e60000100a00 */
[----:B0-----:R-:W2:Y:S01]  /*2e080*/  LDL.LU.64 R10, [R1+0x1e00] ;  /* 0x001e0000010a7983 */ /* 0x001ea20000300a00 */
[----:B------:R-:W2:Y:S02]  /*2e090*/  LDL.LU.64 R8, [R1+0x1df8] ;  /* 0x001df80001087983 */ /* 0x000ea40000300a00 */
[----:B--2---:R-:W-:Y:S01]  /*2e0a0*/  HMMA.16816.F32.BF16 R16, R20, R16, R8 ;  /* 0x000000101410723c */ /* 0x004fe20000041808 */
[----:B------:R-:W2:Y:S01]  /*2e0b0*/  LDL.LU.64 R10, [R1+0x1df0] ;  /* 0x001df000010a7983 */ /* 0x000ea20000300a00 */
[----:B------:R-:W2:Y:S11]  /*2e0c0*/  LDL.LU.64 R8, [R1+0x1de8] ;  /* 0x001de80001087983 */ /* 0x000eb60000300a00 */
[----:B------:R-:W-:Y:S10]  /*2e0d0*/  @!UPT UIADD3 URZ, URZ, URZ, URZ ;  /* 0x0000003f3f3ff290 */ /* 0x000ff4000fffe03f */
[----:B------:R0:W-:Y:S01]  /*2e0e0*/  STL.64 [R1+0x290], R16 ;  /* 0x0002901001007387 */ /* 0x0001e20000100a00 */
[----:B------:R1:W-:Y:S03]  /*2e0f0*/  STL.64 [R1+0x298], R18 ;  /* 0x0002981201007387 */ /* 0x0003e60000100a00 */
[----:B0-----:R-:W4:Y:S01]  /*2e100*/  LDL.LU R16, [R1+0xbe0] ;  /* 0x000be00001107983 */ /* 0x001f220000300800 */
[----:B------:R-:W4:Y:S02]  /*2e110*/  LDL.LU R17, [R1+0xbe4] ;  /* 0x000be40001117983 */ /* 0x000f240000300800 */
[----:B-1----:R-:W2:Y:S02]  /*2e120*/  LDL.LU R18, [R1+0xbe8] ;  /* 0x000be80001127983 */ /* 0x002ea40000300800 */
[----:B------:R-:W2:Y:S02]  /*2e130*/  LDL.LU R19, [R1+0xbec] ;  /* 0x000bec0001137983 */ /* 0x000ea40000300800 */
[----:B------:R-:W-:-:S02]  /*2e140*/  IMAD.MOV.U32 R4, RZ, RZ, R2 ;  /* 0x000000ffff047224 */ /* 0x000fc400078e0002 */
[----:B------:R-:W-:Y:S01]  /*2e150*/  IMAD.MOV.U32 R5, RZ, RZ, R0 ;  /* 0x000000ffff057224 */ /* 0x000fe200078e0000 */
[----:B--2---:R-:W-:Y:S01]  /*2e160*/  STL.64 [R1+0x1da8], R18 ;  /* 0x001da81201007387 */ /* 0x004fe20000100a00 */
[----:B----4-:R0:W-:Y:S03]  /*2e170*/  STL.64 [R1+0x1da0], R16 ;  /* 0x001da01001007387 */ /* 0x0101e60000100a00 */
[----:B0-----:R-:W2:Y:S02]  /*2e180*/  LDL.LU.64 R16, [R1+0x40] ;  /* 0x0000400001107983 */ /* 0x001ea40000300a00 */
[----:B------:R-:W-:Y:S11]  /*2e190*/  HMMA.16816.F32.BF16 R20, R20, R4, R8 ;  /* 0x000000041414723c */ /* 0x000ff60000041808 */
[----:B------:R-:W-:Y:S11]  /*2e1a0*/  @!UPT UIADD3 URZ, URZ, URZ, URZ ;  /* 0x0000003f3f3ff290 */ /* 0x000ff6000fffe03f */
[----:B------:R-:W-:Y:S02]  /*2e1b0*/  @!UPT UIADD3 URZ, URZ, URZ, URZ ;  /* 0x0000003f3f3ff290 */ /* 0x000fe4000fffe03f */
[----:B------:R-:W-:Y:S02]  /*2e1c0*/  IMAD.MOV.U32 R2, RZ, RZ, R20 ;  /* 0x000000ffff027224 */ /* 0x000fe400078e0014 */
[----:B------:R-:W-:Y:S02]  /*2e1d0*/  IMAD.MOV.U32 R0, RZ, RZ, R21 ;  /* 0x000000ffff007224 */ /* 0x000fe400078e0015 */
[----:B------:R-:W-:Y:S02]  /*2e1e0*/  IMAD.MOV.U32 R28, RZ, RZ, R22 ;  /* 0x000000ffff1c7224 */ /* 0x000fe400078e0016 */
[----:B------:R-:W-:Y:S01]  /*2e1f0*/  IMAD.MOV.U32 R29, RZ, RZ, R23 ;  /* 0x000000ffff1d7224 */ /* 0x000fe200078e0017 */
[----:B--2---:R0:W-:Y:S04]  /*2e200*/  STL.64 [R1+0x1db0], R16 ;  /* 0x001db01001007387 */ /* 0x0041e80000100a00 */
[----:B0-----:R-:W2:Y:S01]  /*2e210*/  LDL.LU R16, [R1+0xc00] ;  /* 0x000c000001107983 */ /* 0x001ea20000300800 */
[----:B------:R-:W2:Y:S02]  /*2e220*/  LDL.LU R17, [R1+0xc04] ;  /* 0x000c040001117983 */ /* 0x000ea40000300800 */
[----:B------:R-:W2:Y:S02]  /*2e230*/  LDL.LU R18, [R1+0xc08] ;  /* 0x000c080001127983 */ /* 0x000ea40000300800 */
[----:B------:R-:W2:Y:S01]  /*2e240*/  LDL.LU R19, [R1+0xc0c] ;  /* 0x000c0c0001137983 */ /* 0x000ea20000300800 */
[----:B------:R-:W3:Y:S01]  /*2e250*/  LDL.LU.64 R10, [R1+0x1de0] ;  /* 0x001de000010a7983 */ /* 0x000ee20000300a00 */
[----:B------:R-:W3:Y:S02]  /*2e260*/  LDL.LU.64 R8, [R1+0x1dd8] ;  /* 0x001dd80001087983 */ /* 0x000ee40000300a00 */
[----:B------:R-:W4:Y:S02]  /*2e270*/  LDL.LU R20, [R1+0xbf0] ;  /* 0x000bf00001147983 */ /* 0x000f240000300800 */
[----:B------:R-:W4:Y:S01]  /*2e280*/  LDL.LU R21, [R1+0xbf4] ;  /* 0x000bf40001157983 */ /* 0x000f220000300800 */
[----:B------:R-:W2:Y:S01]  /*2e290*/  LDL.LU R22, [R1+0xbf8] ;  /* 0x000bf80001167983 */ /* 0x000ea20000300800 */
[----:B------:R-:W2:Y:S03]  /*2e2a0*/  LDL.LU R23, [R1+0xbfc] ;  /* 0x000bfc0001177983 */ /* 0x000ea60000300800 */
[----:B--2---:R-:W-:Y:S01]  /*2e2b0*/  STL.64 [R1+0x1dc0], R22 ;  /* 0x001dc01601007387 */ /* 0x004fe20000100a00 */
[----:B----4-:R0:W-:Y:S03]  /*2e2c0*/  STL.64 [R1+0x1db8], R20 ;  /* 0x001db81401007387 */ /* 0x0101e60000100a00 */
[----:B0-----:R-:W2:Y:S01]  /*2e2d0*/  LDL.LU.64 R20, [R1+0x50] ;  /* 0x0000500001147983 */ /* 0x001ea20000300a00 */
[C---:B---3--:R-:W-:Y:S01]  /*2e2e0*/  HMMA.16816.F32.BF16 R24, R8.reuse, R12, R24 ;  /* 0x0000000c0818723c */ /* 0x048fe20000041818 */
[----:B------:R0:W-:Y:S02]  /*2e2f0*/  STL [R1+0x15d8], R29 ;  /* 0x0015d81d01007387 */ /* 0x0001e40000100800 */
[----:B------:R-:W-:Y:S01]  /*2e300*/  STL [R1+0x15d4], R28 ;  /* 0x0015d41c01007387 */ /* 0x000fe20000100800 */
[----:B------:R-:W-:Y:S01]  /*2e310*/  STL [R1+0x15d0], R0 ;  /* 0x0015d00001007387 */ /* 0x000fe20000100800 */
[----:B------:R-:W-:Y:S02]  /*2e320*/  STL [R1+0x15cc], R2 ;  /* 0x0015cc0201007387 */ /* 0x000fe40000100800 */
[----:B0-----:R-:W-:Y:S11]  /*2e330*/  IMAD.MOV.U32 R29, RZ, RZ, R13 ;  /* 0x000000ffff1d7224 */ /* 0x001ff600078e000d */
[----:B------:R-:W-:Y:S05]  /*2e340*/  @!UPT UIADD3 URZ, URZ, URZ, URZ ;  /* 0x0000003f3f3ff290 */ /* 0x000fea000fffe03f */
[----:B------:R0:W-:Y:S01]  /*2e350*/  STL.64 [R1+0x10], R24 ;  /* 0x0000101801007387 */ /* 0x0001e20000100a00 */
[----:B------:R1:W-:Y:S02]  /*2e360*/  STL.64 [R1+0x18], R26 ;  /* 0x0000181a01007387 */ /* 0x0003e40000100a00 */
[----:B0-----:R-:W-:Y:S01]  /*2e370*/  IMAD.MOV.U32 R25, RZ, RZ, R12 ;  /* 0x000000ffff197224 */ /* 0x001fe200078e000c */
[----:B-1----:R-:W3:Y:S01]  /*2e380*/  LDL.LU.64 R26, [R1+0x1dd0] ;  /* 0x001dd000011a7983 */ /* 0x002ee20000300a00 */
[----:B------:R-:W4:Y:S02]  /*2e390*/  LDL.LU R24, [R1+0x1dc8] ;  /* 0x001dc80001187983 */ /* 0x000f240000300800 */
[----:B------:R-:W3:Y:S02]  /*2e3a0*/  LDL.LU R12, [R1+0xbd0] ;  /* 0x000bd000010c7983 */ /* 0x000ee40000300800 */
[----:B------:R-:W3:Y:S01]  /*2e3b0*/  LDL.LU R13, [R1+0xbd4] ;  /* 0x000bd400010d7983 */ /* 0x000ee20000300800 */
[----:B------:R-:W3:Y:S01]  /*2e3c0*/  LDL.LU R14, [R1+0xbd8] ;  /* 0x000bd800010e7983 */ /* 0x000ee20000300800 */
[----:B------:R-:W3:Y:S02]  /*2e3d0*/  LDL.LU R15, [R1+0xbdc] ;  /* 0x000bdc00010f7983 */ /* 0x000ee40000300800 */
[----:B------:R-:W3:Y:S02]  /*2e3e0*/  LDL R0, [R1+0xd38] ;  /* 0x000d380001007983 */ /* 0x000ee40000100800 */
[----:B------:R-:W3:Y:S01]  /*2e3f0*/  LDL.LU.64 R22, [R1+0x1dc0] ;  /* 0x001dc00001167983 */ /* 0x000ee20000300a00 */
[----:B--2---:R-:W-:Y:S01]  /*2e400*/  HMMA.16816.F32.BF16 R16, R8, R20, R16 ;  /* 0x000000140810723c */ /* 0x004fe20000041810 */
[----:B------:R-:W-:-:S02]  /*2e410*/  IMAD.MOV.U32 R6, RZ, RZ, R20 ;  /* 0x000000ffff067224 */ /* 0x000fc400078e0014 */
[----:B------:R-:W-:Y:S02]  /*2e420*/  IMAD.MOV.U32 R2, RZ, RZ, R21 ;  /* 0x000000ffff027224 */ /* 0x000fe400078e0015 */
[----:B------:R-:W3:Y:S11]  /*2e430*/  LDL.LU.64 R20, [R1+0x1db8] ;  /* 0x001db80001147983 */ /* 0x000ef60000300a00 */
[----:B------:R-:W-:Y:S07]  /*2e440*/  @!UPT UIADD3 URZ, URZ, URZ, URZ ;  /* 0x0000003f3f3ff290 */ /* 0x000fee000fffe03f */
[----:B------:R0:W-:Y:S01]  /*2e450*/  STL.64 [R1], R16 ;  /* 0x0000001001007387 */ /* 0x0001e20000100a00 */
[----:B------:R1:W-:Y:S03]  /*2e460*/  STL [R1+0x8], R18 ;  /* 0x0000081201007387 */ /* 0x0003e60000100800 */
[----:B0-----:R-:W3:Y:S01]  /*2e470*/  LDL.LU.64 R16, [R1+0x1db0] ;  /* 0x001db00001107983 */ /* 0x001ee20000300a00 */
[----:B------:R-:W-:-:S05]  /*2e480*/  IMAD.MOV.U32 R28, RZ, RZ, R19 ;  /* 0x000000ffff1c7224 */ /* 0x000fca00078e0013 */
[----:B------:R0:W-:Y:S01]  /*2e490*/  STL [R1+0x1c58], R28 ;  /* 0x001c581c01007387 */ /* 0x0001e20000100800 */
[----:B-1----:R-:W2:Y:S01]  /*2e4a0*/  LDL.LU.64 R18, [R1+0x1da8] ;  /* 0x001da80001127983 */ /* 0x002ea20000300a00 */
[C---:B---3--:R-:W-:Y:S01]  /*2e4b0*/  HMMA.16816.F32.BF16 R20, R8.reuse, R16, R20 ;  /* 0x000000100814723c */ /* 0x048fe20000041814 */
[----:B0-----:R-:W-:Y:S02]  /*2e4c0*/  IMAD.MOV.U32 R28, RZ, RZ, R16 ;  /* 0x000000ffff1c7224 */ /* 0x001fe400078e0010 */
[----:B------:R-:W-:Y:S02]  /*2e4d0*/  IMAD.MOV.U32 R7, RZ, RZ, R17 ;  /* 0x000000ffff077224 */ /* 0x000fe400078e0011 */
[----:B------:R-:W2:Y:S11]  /*2e4e0*/  LDL.LU.64 R16, [R1+0x1da0] ;  /* 0x001da00001107983 */ /* 0x000eb60000300a00 */
[----:B------:R-:W-:Y:S07]  /*2e4f0*/  @!UPT UIADD3 URZ, URZ, URZ, URZ ;  /* 0x0000003f3f3ff290 */ /* 0x000fee000fffe03f */
[----:B------:R0:W-:Y:S01]  /*2e500*/  STL.64 [R1+0x18d8], R22 ;  /* 0x0018d81601007387 */ /* 0x0001e20000100a00 */
[----:B------:R1:W-:Y:S03]  /*2e510*/  STL.64 [R1+0x18d0], R20 ;  /* 0x0018d01401007387 */ /* 0x0003e60000100a00 */
[----:B0-----:R-:W3:Y:S01]  /*2e520*/  LDL R22, [R1+0x58] ;  /* 0x0000580001167983 */ /* 0x001ee20000100800 */
[----:B----4-:R-:W-:Y:S02]  /*2e530*/  IMAD.MOV.U32 R23, RZ, RZ, R24 ;  /* 0x000000ffff177224 */ /* 0x010fe400078e0018 */
[----:B-1----:R-:W-:Y:S02]  /*2e540*/  IMAD.MOV.U32 R20, RZ, RZ, R6 ;  /* 0x000000ffff147224 */ /* 0x002fe400078e0006 */
[----:B------:R-:W-:Y:S01]  /*2e550*/  IMAD.MOV.U32 R21, RZ, RZ, R2 ;  /* 0x000000ffff157224 */ /* 0x000fe200078e0002 */
[----:B------:R-:W4:Y:S04]  /*2e560*/  LDL.LU R24, [R1+0x1d9c] ;  /* 0x001d9c0001187983 */ /* 0x000f280000300800 */
[----:B---3--:R-:W-:Y:S01]  /*2e570*/  STL.64 [R1+0x1d78], R22 ;  /* 0x001d781601007387 */ /* 0x008fe20000100a00 */
[----:B------:R0:W-:Y:S03]  /*2e580*/  STL.64 [R1+0x1d70], R20 ;  /* 0x001d701401007387 */ /* 0x0001e60000100a00 */
[----:B0-----:R-:W2:Y:S01]  /*2e590*/  LDL.LU.64 R20, [R1+0x30] ;  /* 0x0000300001147983 */ /* 0x001ea20000300a00 */
[C---:B------:R-:W-:Y:S08]  /*2e5a0*/  HMMA.16816.F32.BF16 R12, R8.reuse, R4, R12 ;  /* 0x00000004080c723c */ /* 0x040ff0000004180c */
[----:B--2---:R-:W-:Y:S01]  /*2e5b0*/  HMMA.16816.F32.BF16 R16, R8, R20, R16 ;  /* 0x000000140810723c */ /* 0x004fe20000041810 */
[----:B------:R-:W-:-:S06]  /*2e5c0*/  IMAD.MOV.U32 R6, RZ, RZ, R20 ;  /* 0x000000ffff067224 */ /* 0x000fcc00078e0014 */
[----:B------:R-:W-:Y:S02]  /*2e5d0*/  IMAD.MOV.U32 R20, RZ, RZ, R25 ;  /* 0x000000ffff147224 */ /* 0x000fe400078e0019 */
[----:B------:R-:W4:Y:S11]  /*2e5e0*/  LDL.LU R25, [R1+0x1d98] ;  /* 0x001d980001197983 */ /* 0x000f360000300800 */
[----:B------:R-:W-:Y:S03]  /*2e5f0*/  @!UPT UIADD3 URZ, URZ, URZ, URZ ;  /* 0x0000003f3f3ff290 */ /* 0x000fe6000fffe03f */
[----:B------:R0:W-:Y:S01]  /*2e600*/  STL.64 [R1+0x18c8], R18 ;  /* 0x0018c81201007387 */ /* 0x0001e20000100a00 */
[----:B------:R1:W-:Y:S02]  /*2e610*/  STL.64 [R1+0x18c0], R16 ;  /* 0x0018c01001007387 */ /* 0x0003e40000100a00 */
[----:B0-----:R-:W-:Y:S02]  /*2e620*/  IMAD.MOV.U32 R18, RZ, RZ, R26 ;  /* 0x000000ffff127224 */ /* 0x001fe400078e001a */
[----:B------:R-:W-:Y:S02]  /*2e630*/  IMAD.MOV.U32 R19, RZ, RZ, R27 ;  /* 0x000000ffff137224 */ /* 0x000fe400078e001b */
[----:B-1----:R-:W-:Y:S02]  /*2e640*/  IMAD.MOV.U32 R16, RZ, RZ, R28 ;  /* 0x000000ffff107224 */ /* 0x002fe400078e001c */
[----:B------:R-:W-:Y:S01]  /*2e650*/  IMAD.MOV.U32 R17, RZ, RZ, R7 ;  /* 0x000000ffff117224 */ /* 0x000fe200078e0007 */
[----:B------:R-:W4:Y:S01]  /*2e660*/  LDL.LU R26, [R1+0x1d94] ;  /* 0x001d9400011a7983 */ /* 0x000f220000300800 */
[----:B------:R-:W4:Y:S02]  /*2e670*/  LDL.LU R27, [R1+0x1d90] ;  /* 0x001d9000011b7983 */ /* 0x000f240000300800 */
[----:B------:R-:W-:Y:S01]  /*2e680*/  STL.64 [R1+0x1d88], R18 ;  /* 0x001d881201007387 */ /* 0x000fe20000100a00 */
[----:B------:R0:W-:Y:S04]  /*2e690*/  STL.64 [R1+0x1d80], R16 ;  /* 0x001d801001007387 */ /* 0x0001e80000100a00 */
[----:B0-----:R-:W4:Y:S01]  /*2e6a0*/  LDL.LU R16, [R1+0x900] ;  /* 0x0009000001107983 */ /* 0x001f220000300800 */
[----:B------:R-:W4:Y:S02]  /*2e6b0*/  LDL.LU R17, [R1+0x904] ;  /* 0x0009040001117983 */ /* 0x000f240000300800 */
[----:B------:R-:W4:Y:S02]  /*2e6c0*/  LDL.LU R18, [R1+0x908] ;  /* 0x0009080001127983 */ /* 0x000f240000300800 */
[----:B------:R-:W4:Y:S01]  /*2e6d0*/  LDL.LU R19, [R1+0x90c] ;  /* 0x00090c0001137983 */ /* 0x000f220000300800 */
[----:B------:R0:W-:Y:S01]  /*2e6e0*/  STL.64 [R1+0x1d50], R4 ;  /* 0x001d500401007387 */ /* 0x0001e20000100a00 */
[----:B------:R-:W2:Y:S02]  /*2e6f0*/  LDL.LU R8, [R1+0x840] ;  /* 0x0008400001087983 */ /* 0x000ea40000300800 */
[----:B------:R-:W2:Y:S02]  /*2e700*/  LDL.LU R9, [R1+0x844] ;  /* 0x0008440001097983 */ /* 0x000ea40000300800 */
[----:B------:R-:W3:Y:S01]  /*2e710*/  LDL.LU R10, [R1+0x848] ;  /* 0x00084800010a7983 */ /* 0x000ee20000300800 */
[----:B------:R-:W3:Y:S01]  /*2e720*/  LDL.LU R11, [R1+0x84c] ;  /* 0x00084c00010b7983 */ /* 0x000ee20000300800 */
[----:B------:R-:W-:-:S02]  /*2e730*/  IMAD.MOV.U32 R2, RZ, RZ, R21 ;  /* 0x000000ffff027224 */ /* 0x000fc400078e0015 */
[----:B0-----:R-:W-:Y:S02]  /*2e740*/  IMAD.MOV.U32 R4, RZ, RZ, R6 ;  /* 0x000000ffff047224 */ /* 0x001fe400078e0006 */
[----:B------:R-:W-:Y:S02]  /*2e750*/  IMAD.MOV.U32 R5, RZ, RZ, R2 ;  /* 0x000000ffff057224 */ /* 0x000fe400078e0002 */
[----:B------:R-:W-:Y:S01]  /*2e760*/  IMAD.MOV.U32 R21, RZ, RZ, R29 ;  /* 0x000000ffff157224 */ /* 0x000fe200078e001d */
[----:B---3--:R-:W-:Y:S01]  /*2e770*/  STL.64 [R1+0x1d60], R10 ;  /* 0x001d600a01007387 */ /* 0x008fe20000100a00 */
[----:B--2---:R-:W-:Y:S02]  /*2e780*/  STL.64 [R1+0x1d58], R8 ;  /* 0x001d580801007387 */ /* 0x004fe40000100a00 */
[----:B------:R0:W-:Y:S02]  /*2e790*/  STL.64 [R1+0x1d68], R4 ;  /* 0x001d680401007387 */ /* 0x0001e40000100a00 */
[----:B0-----:R-:W2:Y:S01]  /*2e7a0*/  LDL.LU R4, [R1+0x8e0] ;  /* 0x0008e00001047983 */ /* 0x001ea20000300800 */
[----:B------:R-:W2:Y:S02]  /*2e7b0*/  LDL.LU R5, [R1+0x8e4] ;  /* 0x0008e40001057983 */ /* 0x000ea40000300800 */
[----:B------:R-:W2:Y:S02]  /*2e7c0*/  LDL.LU R6, [R1+0x8e8] ;  /* 0x0008e80001067983 */ /* 0x000ea40000300800 */
[----:B------:R-:W2:Y:S01]  /*2e7d0*/  LDL.LU R7, [R1+0x8ec] ;  /* 0x0008ec0001077983 */ /* 0x000ea20000300800 */
[----:B------:R-:W3:Y:S01]  /*2e7e0*/  LDL.LU R8, [R1+0x880] ;  /* 0x0008800001087983 */ /* 0x000ee20000300800 */
[----:B------:R-:W3:Y:S02]  /*2e7f0*/  LDL.LU R9, [R1+0x884] ;  /* 0x0008840001097983 */ /* 0x000ee40000300800 */
[----:B------:R-:W3:Y:S02]  /*2e800*/  LDL.LU R10, [R1+0x888] ;  /* 0x00088800010a7983 */ /* 0x000ee40000300800 */
[----:B------:R-:W3:Y:S01]  /*2e810*/  LDL.LU R11, [R1+0x88c] ;  /* 0x00088c00010b7983 */ /* 0x000ee20000300800 */
[----:B------:R0:W-:Y:S01]  /*2e820*/  STL.64 [R1+0x18e8], R14 ;  /* 0x0018e80e01007387 */ /* 0x0001e20000100a00 */
[----:B------:R1:W-:Y:S03]  /*2e830*/  STL.64 [R1+0x18e0], R12 ;  /* 0x0018e00c01007387 */ /* 0x0003e60000100a00 */
[----:B0-----:R-:W2:Y:S01]  /*2e840*/  LDL.64 R14, [R1+0xe8] ;  /* 0x0000e800010e7983 */ /* 0x001ea20000100a00 */
[C---:B----4-:R-:W-:Y:S11]  /*2e850*/  HMMA.16816.F32.BF16 R20, R24.reuse, R20, R16 ;  /* 0x000000141814723c */ /* 0x050ff60000041810 */
[----:B------:R-:W-:Y:S11]  /*2e860*/  @!UPT UIADD3 URZ, URZ, URZ, URZ ;  /* 0x0000003f3f3ff290 */ /* 0x000ff6000fffe03f */
[----:B------:R-:W-:Y:S02]  /*2e870*/  @!UPT UIADD3 URZ, URZ, URZ, URZ ;  /* 0x0000003f3f3ff290 */ /* 0x000fe4000fffe03f */
[----:B------:R-:W-:Y:S01]  /*2e880*/  IMAD.MOV.U32 R29, RZ, RZ, R23 ;  /* 0x000000ffff1d7224 */ /* 0x000fe200078e0017 */
[----:B--2---:R0:W-:Y:S01]  /*2e890*/  STL.64 [R1+0x1d18], R14 ;  /* 0x001d180e01007387 */ /* 0x0041e20000100a00 */
[----:B-1----:R-:W2:Y:S02]  /*2e8a0*/  LDL.LU R12, [R1+0x8f0] ;  /* 0x0008f000010c7983 */ /* 0x002ea40000300800 */
[----:B------:R-:W2:Y:S01]  /*2e8b0*/  LDL.LU R13, [R1+0x8f4] ;  /* 0x0008f400010d7983 */ /* 0x000ea20000300800 */
[----:B0-----:R-:W2:Y:S01]  /*2e8c0*/  LDL.LU R14, [R1+0x8f8] ;  /* 0x0008f800010e7983 */ /* 0x001ea20000300800 */
[----:B------:R-:W2:Y:S02]  /*2e8d0*/  LDL.LU R15, [R1+0x8fc] ;  /* 0x0008fc00010f7983 */ /* 0x000ea40000300800 */
[----:B------:R-:W4:Y:S02]  /*2e8e0*/  LDL.LU.64 R18, [R1+0x1d88] ;  /* 0x001d880001127983 */ /* 0x000f240000300a00 */
[----:B------:R-:W2:Y:S01]  /*2e8f0*/  LDL.LU.64 R16, [R1+0x1d80] ;  /* 0x001d800001107983 */ /* 0x000ea20000300a00 */
[----:B------:R-:W-:Y:S01]  /*2e900*/  STL.64 [R1+0x390], R20 ;  /* 0x0003901401007387 */ /* 0x000fe20000100a00 */
[----:B------:R0:W-:Y:S03]  /*2e910*/  STL [R1+0x398], R22 ;  /* 0x0003981601007387 */ /* 0x0001e60000100800 */
[----:B0-----:R-:W2:Y:S01]  /*2e920*/  LDL.LU.64 R22, [R1+0x1d78] ;  /* 0x001d780001167983 */ /* 0x001ea20000300a00 */
[----:B------:R-:W2:Y:S02]  /*2e930*/  LDL.LU.64 R20, [R1+0x1d70] ;  /* 0x001d700001147983 */ /* 0x000ea40000300a00 */
[----:B------:R-:W-:Y:S01]  /*2e940*/  STL [R1+0x15e0], R29 ;  /* 0x0015e01d01007387 */ /* 0x000fe20000100800 */
[C---:B--2---:R-:W-:Y:S11]  /*2e950*/  HMMA.16816.F32.BF16 R12, R24.reuse, R20, R12 ;  /* 0x00000014180c723c */ /* 0x044ff6000004180c */
[----:B------:R-:W-:Y:S11]  /*2e960*/  @!UPT UIADD3 URZ, URZ, URZ, URZ ;  /* 0x0000003f3f3ff290 */ /* 0x000ff6000fffe03f */
[----:B------:R-:W-:Y:S01]  /*2e970*/  @!UPT UIADD3 URZ, URZ, URZ, URZ ;  /* 0x0000003f3f3ff290 */ /* 0x000fe2000fffe03f */
[----:B------:R-:W-:Y:S01]  /*2e980*/  STL.64 [R1+0x380], R12 ;  /* 0x0003800c01007387 */ /* 0x000fe20000100a00 */
[----:B------:R0:W-:Y:S03]  /*2e990*/  STL.64 [R1+0x388], R14 ;  /* 0x0003880e01007387 */ /* 0x0001e60000100a00 */
[----:B0-----:R-:W2:Y:S04]  /*2e9a0*/  LDL.64 R14, [R1+0x108] ;  /* 0x00010800010e7983 */ /* 0x001ea80000100a00 */
[----:B--2---:R0:W-:Y:S01]  /*2e9b0*/  STL.64 [R1+0x1d30], R14 ;  /* 0x001d300e01007387 */ /* 0x0041e20000100a00 */
[----:B------:R-:W2:Y:S02]  /*2e9c0*/  LDL.LU R12, [R1+0x8d0] ;  /* 0x0008d000010c7983 */ /* 0x000ea40000300800 */
[----:B------:R-:W2:Y:S01]  /*2e9d0*/  LDL.LU R13, [R1+0x8d4] ;  /* 0x0008d400010d7983 */ /* 0x000ea20000300800 */
[----:B0-----:R-:W2:Y:S01]  /*2e9e0*/  LDL.LU R14, [R1+0x8d8] ;  /* 0x0008d800010e7983 */ /* 0x001ea20000300800 */
[----:B------:R-:W2:Y:S02]  /*2e9f0*/  LDL.LU R15, [R1+0x8dc] ;  /* 0x0008dc00010f7983 */ /* 0x000ea40000300800 */
[----:B------:R0:W-:Y:S02]  /*2ea00*/  STL.64 [R1+0x1c78], R22 ;  /* 0x001c781601007387 */ /* 0x0001e40000100a00 */
[----:B------:R-:W2:Y:S01]  /*2ea10*/  LDL.LU R20, [R1+0x6f0] ;  /* 0x0006f00001147983 */ /* 0x000ea20000300800 */
[----:B------:R-:W2:Y:S04]  /*2ea20*/  LDL.LU R21, [R1+0x6f4] ;  /* 0x0006f40001157983 */ /* 0x000ea80000300800 */
[----:B0-----:R-:W2:Y:S01]  /*2ea30*/  LDL.LU R22, [R1+0x6f8] ;  /* 0x0006f80001167983 */ /* 0x001ea20000300800 */
[----:B------:R-:W2:Y:S01]  /*2ea40*/  LDL.LU R23, [R1+0x6fc] ;  /* 0x0006fc0001177983 */ /* 0x000ea20000300800 */
[C---:B------:R-:W-:Y:S02]  /*2ea50*/  HMMA.16816.F32.BF16 R4, R24.reuse, R16, R4 ;  /* 0x000000101804723c */ /* 0x040fe40000041804 */
        /* <DEDUP_REMOVED lines=8> */
[----:B0-----:R-:W2:Y:S06]  /*2eae0*/  LDL.64 R22, [R1+0x118] ;  /* 0x0001180001167983 */ /* 0x001eac0000100a00 */
[----:B------:R0:W-:Y:S02]  /*2eaf0*/  STL.64 [R1+0x370], R4 ;  /* 0x0003700401007387 */ /* 0x0001e40000100a00 */
[----:B------:R-:W-:Y:S01]  /*2eb00*/  STL.64 [R1+0x378], R6 ;  /* 0x0003780601007387 */ /* 0x000fe20000100a00 */
[----:B0-----:R-:W3:Y:S01]  /*2eb10*/  LDL.LU.64 R4, [R1+0x1d68] ;  /* 0x001d680001047983 */ /* 0x001ee20000300a00 */
[----:B----4-:R0:W-:Y:S03]  /*2eb20*/  STL.64 [R1+0x1cd8], R18 ;  /* 0x001cd81201007387 */ /* 0x0101e60000100a00 */
[----:B0-----:R-:W4:Y:S04]  /*2eb30*/  LDL R18, [R1+0xf8] ;  /* 0x0000f80001127983 */ /* 0x001f280000100800 */
[----:B------:R-:W4:Y:S01]  /*2eb40*/  LDL R19, [R1+0xfc] ;  /* 0x0000fc0001137983 */ /* 0x000f220000100800 */
[C---:B---3--:R-:W-:Y:S03]  /*2eb50*/  HMMA.16816.F32.BF16 R4, R24.reuse, R4, R8 ;  /* 0x000000041804723c */ /* 0x048fe60000041808 */
[----:B------:R-:W3:Y:S01]  /*2eb60*/  LDL.LU.64 R10, [R1+0x1d60] ;  /* 0x001d6000010a7983 */ /* 0x000ee20000300a00 */
[----:B------:R-:W3:Y:S11]  /*2eb70*/  LDL.LU.64 R8, [R1+0x1d58] ;  /* 0x001d580001087983 */ /* 0x000ef60000300a00 */
[----:B------:R-:W-:Y:S08]  /*2eb80*/  @!UPT UIADD3 URZ, URZ, URZ, URZ ;  /* 0x0000003f3f3ff290 */ /* 0x000ff0000fffe03f */
[----:B------:R0:W-:Y:S01]  /*2eb90*/  STL.64 [R1+0x360], R4 ;  /* 0x0003600401007387 */ /* 0x0001e20000100a00 */
[----:B------:R-:W-:Y:S03]  /*2eba0*/  STL.64 [R1+0x368], R6 ;  /* 0x0003680601007387 */ /* 0x000fe60000100a00 */
[----:B0-----:R-:W3:Y:S02]  /*2ebb0*/  LDL.LU.64 R4, [R1+0x1d50] ;  /* 0x001d500001047983 */ /* 0x001ee40000300a00 */
[----:B---3--:R-:W-:Y:S02]  /*2ebc0*/  HMMA.16816.F32.BF16 R24, R24, R4, R8 ;  /* 0x000000041818723c */ /* 0x008fe40000041808 */
[----:B------:R-:W2:Y:S04]  /*2ebd0*/  LDSM.16.MT88.4 R4, [R0+0x16000] ;  /* 0x016000000004783b */ /* 0x000ea80000004200 */
[----:B------:R-:W0:Y:S11]  /*2ebe0*/  LDSM.16.MT88.4 R8, [R0+0x16080] ;  /* 0x016080000008783b */ /* 0x000e360000004200 */
[----:B------:R-:W-:Y:S06]  /*2ebf0*/  @!UPT UIADD3 URZ, URZ, URZ, URZ ;  /* 0x0000003f3f3ff290 */ /* 0x000fec000fffe03f */
[----:B------:R1:W-:Y:S01]  /*2ec00*/  STL.64 [R1+0x1440], R26 ;  /* 0x0014401a01007387 */ /* 0x0003e20000100a00 */
[----:B------:R3:W-:Y:S02]  /*2ec10*/  STL.64 [R1+0x1438], R24 ;  /* 0x0014381801007387 */ /* 0x0007e40000100a00 */
[----:B-1----:R-:W-:Y:S02]  /*2ec20*/  IMAD.MOV.U32 R26, RZ, RZ, R3 ;  /* 0x000000ffff1a7224 */ /* 0x002fe400078e0003 */
[----:B------:R-:W3:Y:S03]  /*2ec30*/  LDL.LU R3, [R1+0x1d48] ;  /* 0x001d480001037983 */ /* 0x000ee60000300800 */
[----:B------:R1:W-:Y:S02]  /*2ec40*/  STL [R1+0x1c5c], R26 ;  /* 0x001c5c1a01007387 */ /* 0x0003e40000100800 */
[----:B------:R-:W3:Y:S01]  /*2ec50*/  LDL.LU R27, [R1+0x3c] ;  /* 0x00003c00011b7983 */ /* 0x000ee20000300800 */
[----:B--2---:R-:W-:Y:S01]  /*2ec60*/  HMMA.16816.F32.BF16 R12, R4, R22, R12 ;  /* 0x00000016040c723c */ /* 0x004fe2000004180c */
[----:B------:R-:W-:Y:S01]  /*2ec70*/  IMAD.MOV.U32 R2, RZ, RZ, R23 ;  /* 0x000000ffff027224 */ /* 0x000fe200078e0017 */
[----:B---3--:R-:W-:Y:S01]  /*2ec80*/  STL [R1+0x1c60], R27 ;  /* 0x001c601b01007387 */ /* 0x008fe20000100800 */
[----:B------:R-:W4:Y:S02]  /*2ec90*/  LDL.LU R24, [R1+0x770] ;  /* 0x0007700001187983 */ /* 0x000f240000300800 */
[----:B------:R-:W4:Y:S02]  /*2eca0*/  LDL.LU R25, [R1+0x774] ;  /* 0x0007740001197983 */ /* 0x000f240000300800 */
[----:B-1----:R-:W4:Y:S01]  /*2ecb0*/  LDL.LU R26, [R1+0x778] ;  /* 0x00077800011a7983 */ /* 0x002f220000300800 */
[----:B0-----:R-:W-:Y:S01]  /*2ecc0*/  STL.64 [R1+0x1c38], R10 ;  /* 0x001c380a01007387 */ /* 0x001fe20000100a00 */
[----:B------:R0:W-:Y:S02]  /*2ecd0*/  STL.64 [R1+0x1c30], R8 ;  /* 0x001c300801007387 */ /* 0x0001e40000100a00 */
[----:B0-----:R-:W-:-:S02]  /*2ece0*/  IMAD.MOV.U32 R8, RZ, RZ, R22 ;  /* 0x000000ffff087224 */ /* 0x001fc400078e0016 */
[----:B------:R-:W2:Y:S01]  /*2ecf0*/  LDL.LU.64 R22, [R1+0x1d40] ;  /* 0x001d400001167983 */ /* 0x000ea20000300a00 */
[----:B------:R-:W2:Y:S09]  /*2ed00*/  LDL.LU.64 R20, [R1+0x1d38] ;  /* 0x001d380001147983 */ /* 0x000eb20000300a00 */
[----:B------:R-:W-:Y:S02]  /*2ed10*/  STL.64 [R1+0x8e0], R12 ;  /* 0x0008e00c01007387 */ /* 0x000fe40000100a00 */
[----:B------:R0:W-:Y:S02]  /*2ed20*/  STL.64 [R1+0x8e8], R14 ;  /* 0x0008e80e01007387 */ /* 0x0001e40000100a00 */
[----:B0-----:R-:W2:Y:S01]  /*2ed30*/  LDL.LU.64 R14, [R1+0x1d30] ;  /* 0x001d3000010e7983 */ /* 0x001ea20000300a00 */
[----:B------:R-:W-:-:S02]  /*2ed40*/  IMAD.MOV.U32 R27, RZ, RZ, R3 ;  /* 0x000000ffff1b7224 */ /* 0x000fc400078e0003 */
[----:B------:R-:W-:-:S05]  /*2ed50*/  IMAD.MOV.U32 R3, RZ, RZ, R12 ;  /* 0x000000ffff037224 */ /* 0x000fca00078e000c */
[----:B------:R0:W-:Y:S01]  /*2ed60*/  STL [R1+0x138c], R3 ;  /* 0x00138c0301007387 */ /* 0x0001e20000100800 */
[C---:B--2---:R-:W-:Y:S01]  /*2ed70*/  HMMA.16816.F32.BF16 R20, R4.reuse, R14, R20 ;  /* 0x0000000e0414723c */ /* 0x044fe20000041814 */
[----:B------:R-:W-:Y:S02]  /*2ed80*/  IMAD.MOV.U32 R9, RZ, RZ, R14 ;  /* 0x000000ffff097224 */ /* 0x000fe400078e000e */
[----:B0-----:R-:W-:Y:S11]  /*2ed90*/  IMAD.MOV.U32 R3, RZ, RZ, R15 ;  /* 0x000000ffff037224 */ /* 0x001ff600078e000f */
[----:B------:R-:W-:Y:S09]  /*2eda0*/  @!UPT UIADD3 URZ, URZ, URZ, URZ ;  /* 0x0000003f3f3ff290 */ /* 0x000ff2000fffe03f */
[----:B------:R-:W-:Y:S01]  /*2edb0*/  STL.64 [R1+0x9a0], R20 ;  /* 0x0009a01401007387 */ /* 0x000fe20000100a00 */
[----:B------:R0:W-:Y:S03]  /*2edc0*/  STL.64 [R1+0x9a8], R22 ;  /* 0x0009a81601007387 */ /* 0x0001e60000100a00 */
[----:B0-----:R-:W2:Y:S01]  /*2edd0*/  LDL.LU.64 R22, [R1+0x1d28] ;  /* 0x001d280001167983 */ /* 0x001ea20000300a00 */
[----:B------:R-:W2:Y:S02]  /*2ede0*/  LDL.LU.64 R20, [R1+0x1d20] ;  /* 0x001d200001147983 */ /* 0x000ea40000300a00 */
[----:B------:R-:W2:Y:S01]  /*2edf0*/  LDL.LU.64 R14, [R1+0x1d18] ;  /* 0x001d1800010e7983 */ /* 0x000ea20000300a00 */
[C---:B----4-:R-:W-:Y:S01]  /*2ee00*/  HMMA.16816.F32.BF16 R16, R4.reuse, R18, R24 ;  /* 0x000000120410723c */ /* 0x050fe20000041818 */
[----:B------:R2:W-:Y:S07]  /*2ee10*/  STL.64 [R1+0x1d10], R8 ;  /* 0x001d100801007387 */ /* 0x0005ee0000100a00 */
[C---:B--2---:R-:W-:Y:S01]  /*2ee20*/  HMMA.16816.F32.BF16 R8, R4.reuse, R14, R20 ;  /* 0x0000000e0408723c */ /* 0x044fe20000041814 */
[----:B------:R0:W-:Y:S11]  /*2ee30*/  STL.64 [R1+0x1c98], R14 ;  /* 0x001c980e01007387 */ /* 0x0001f60000100a00 */
[----:B------:R-:W-:Y:S03]  /*2ee40*/  @!UPT UIADD3 URZ, URZ, URZ, URZ ;  /* 0x0000003f3f3ff290 */ /* 0x000fe6000fffe03f */
[----:B------:R-:W-:Y:S02]  /*2ee50*/  STL.64 [R1+0xa30], R16 ;  /* 0x000a301001007387 */ /* 0x000fe40000100a00 */
[----:B------:R-:W-:Y:S02]  /*2ee60*/  STL.64 [R1+0xa38], R18 ;  /* 0x000a381201007387 */ /* 0x000fe40000100a00 */
[----:B------:R-:W2:Y:S04]  /*2ee70*/  LDL R22, [R1+0x68] ;  /* 0x0000680001167983 */ /* 0x000ea80000100800 */
[----:B------:R-:W-:Y:S01]  /*2ee80*/  STL.64 [R1+0xaa0], R8 ;  /* 0x000aa00801007387 */ /* 0x000fe20000100a00 */
[----:B------:R-:W-:Y:S02]  /*2ee90*/  STL.64 [R1+0xaa8], R10 ;  /* 0x000aa80a01007387 */ /* 0x000fe40000100a00 */
[----:B------:R-:W2:Y:S02]  /*2eea0*/  LDL R23, [R1+0x6c] ;  /* 0x00006c0001177983 */ /* 0x000ea40000100800 */
[----:B------:R-:W3:Y:S01]  /*2eeb0*/  LDL.LU R12, [R1+0x280] ;  /* 0x00028000010c7983 */ /* 0x000ee20000300800 */
[----:B------:R-:W3:Y:S01]  /*2eec0*/  LDL.LU R13, [R1+0x284] ;  /* 0x00028400010d7983 */ /* 0x000ee20000300800 */
[----:B0-----:R-:W4:Y:S02]  /*2eed0*/  LDL.LU R14, [R1+0x288] ;  /* 0x00028800010e7983 */ /* 0x001f240000300800 */
[----:B------:R-:W4:Y:S02]  /*2eee0*/  LDL.LU R15, [R1+0x28c] ;  /* 0x00028c00010f7983 */ /* 0x000f240000300800 */
[----:B----4-:R0:W-:Y:S01]  /*2eef0*/  STL.64 [R1+0x1ca8], R14 ;  /* 0x001ca80e01007387 */ /* 0x0101e20000100a00 */
[----:B---3--:R-:W-:Y:S03]  /*2ef00*/  STL.64 [R1+0x1ca0], R12 ;  /* 0x001ca00c01007387 */ /* 0x008fe60000100a00 */
[----:B0-----:R-:W3:Y:S04]  /*2ef10*/  LDL.64 R14, [R1+0x88] ;  /* 0x00008800010e7983 */ /* 0x001ee80000100a00 */
[----:B---3--:R0:W-:Y:S04]  /*2ef20*/  STL.64 [R1+0x1cb8], R14 ;  /* 0x001cb80e01007387 */ /* 0x0081e80000100a00 */
[----:B0-----:R-:W3:Y:S04]  /*2ef30*/  LDL R14, [R1+0x98] ;  /* 0x00009800010e7983 */ /* 0x001ee80000100800 */
[----:B------:R-:W3:Y:S01]  /*2ef40*/  LDL R15, [R1+0x9c] ;  /* 0x00009c00010f7983 */ /* 0x000ee20000100800 */
[----:B------:R-:W4:Y:S02]  /*2ef50*/  LDL.LU R16, [R1+0x4a0] ;  /* 0x0004a00001107983 */ /* 0x000f240000300800 */
        /* <DEDUP_REMOVED lines=11> */
[----:B--2---:R0:W-:Y:S01]  /*2f010*/  STL.64 [R1+0x1d08], R26 ;  /* 0x001d081a01007387 */ /* 0x0041e20000100a00 */
[----:B------:R-:W-:Y:S03]  /*2f020*/  STL.64 [R1+0x1d00], R24 ;  /* 0x001d001801007387 */ /* 0x000fe60000100a00 */
[----:B0-----:R-:W2:Y:S01]  /*2f030*/  LDL.64 R26, [R1+0xd8] ;  /* 0x0000d800011a7983 */ /* 0x001ea20000100a00 */
[----:B------:R0:W-:Y:S02]  /*2f040*/  STL.64 [R1+0x1ce8], R18 ;  /* 0x001ce81201007387 */ /* 0x0001e40000100a00 */
[----:B----4-:R-:W-:Y:S01]  /*2f050*/  STL.64 [R1+0x1ce0], R16 ;  /* 0x001ce01001007387 */ /* 0x010fe20000100a00 */
[----:B0-----:R-:W4:Y:S04]  /*2f060*/  LDL.64 R18, [R1+0xb8] ;  /* 0x0000b80001127983 */ /* 0x001f280000100a00 */
[----:B----4-:R0:W-:Y:S04]  /*2f070*/  STL.64 [R1+0x1cf8], R18 ;  /* 0x001cf81201007387 */ /* 0x0101e80000100a00 */
[----:B0-----:R-:W4:Y:S01]  /*2f080*/  LDL.64 R18, [R1+0xc8] ;  /* 0x0000c80001127983 */ /* 0x001f220000100a00 */
[----:B---3--:R0:W-:Y:S03]  /*2f090*/  STL.64 [R1+0x1cd0], R14 ;  /* 0x001cd00e01007387 */ /* 0x0081e60000100a00 */
[----:B0-----:R-:W3:Y:S04]  /*2f0a0*/  LDL.64 R14, [R1+0xa8] ;  /* 0x0000a800010e7983 */ /* 0x001ee80000100a00 */
[----:B---3--:R0:W-:Y:S01]  /*2f0b0*/  STL.64 [R1+0x1cf0], R14 ;  /* 0x001cf00e01007387 */ /* 0x0081e20000100a00 */
[----:B------:R-:W3:Y:S02]  /*2f0c0*/  LDL.LU R12, [R1+0x540] ;  /* 0x00054000010c7983 */ /* 0x000ee40000300800 */
[----:B------:R-:W3:Y:S01]  /*2f0d0*/  LDL.LU R13, [R1+0x544] ;  /* 0x00054400010d7983 */ /* 0x000ee20000300800 */
[----:B0-----:R-:W3:Y:S01]  /*2f0e0*/  LDL.LU R14, [R1+0x548] ;  /* 0x00054800010e7983 */ /* 0x001ee20000300800 */
[----:B------:R-:W3:Y:S02]  /*2f0f0*/  LDL.LU R15, [R1+0x54c] ;  /* 0x00054c00010f7983 */ /* 0x000ee40000300800 */
[----:B------:R0:W-:Y:S02]  /*2f100*/  STL.64 [R1+0x1c90], R22 ;  /* 0x001c901601007387 */ /* 0x0001e40000100a00 */
[----:B0-----:R-:W3:Y:S01]  /*2f110*/  LDL.64 R22, [R1+0x78] ;  /* 0x0000780001167983 */ /* 0x001ee20000100a00 */
[----:B--2---:R-:W-:Y:S03]  /*2f120*/  HMMA.16816.F32.BF16 R8, R4, R26, R8 ;  /* 0x0000001a0408723c */ /* 0x004fe60000041808 */
[----:B---3--:R0:W-:Y:S01]  /*2f130*/  STL.64 [R1+0x1cb0], R22 ;  /* 0x001cb01601007387 */ /* 0x0081e20000100a00 */
[----:B------:R-:W2:Y:S02]  /*2f140*/  LDL.LU R20, [R1+0x2f0] ;  /* 0x0002f00001147983 */ /* 0x000ea40000300800 */
[----:B------:R-:W2:Y:S01]  /*2f150*/  LDL.LU R21, [R1+0x2f4] ;  /* 0x0002f40001157983 */ /* 0x000ea20000300800 */
[----:B0-----:R-:W3:Y:S01]  /*2f160*/  LDL.LU R22, [R1+0x2f8] ;  /* 0x0002f80001167983 */ /* 0x001ee20000300800 */
[----:B------:R-:W3:Y:S03]  /*2f170*/  LDL.LU R23, [R1+0x2fc] ;  /* 0x0002fc0001177983 */ /* 0x000ee60000300800 */
[----:B---3--:R-:W-:Y:S01]  /*2f180*/  STL.64 [R1+0x1cc8], R22 ;  /* 0x001cc81601007387 */ /* 0x008fe20000100a00 */
[----:B--2---:R0:W-:Y:S03]  /*2f190*/  STL.64 [R1+0x1cc0], R20 ;  /* 0x001cc01401007387 */ /* 0x0041e60000100a00 */
[----:B0-----:R-:W2:Y:S01]  /*2f1a0*/  LDL.LU R20, [R1+0x3f0] ;  /* 0x0003f00001147983 */ /* 0x001ea20000300800 */
[----:B------:R-:W2:Y:S02]  /*2f1b0*/  LDL.LU R21, [R1+0x3f4] ;  /* 0x0003f40001157983 */ /* 0x000ea40000300800 */
[----:B------:R-:W2:Y:S02]  /*2f1c0*/  LDL.LU R22, [R1+0x3f8] ;  /* 0x0003f80001167983 */ /* 0x000ea40000300800 */
[----:B------:R-:W2:Y:S03]  /*2f1d0*/  LDL.LU R23, [R1+0x3fc] ;  /* 0x0003fc0001177983 */ /* 0x000ea60000300800 */
[----:B------:R0:W-:Y:S01]  /*2f1e0*/  STL.64 [R1+0xa60], R8 ;  /* 0x000a600801007387 */ /* 0x0001e20000100a00 */
[----:B------:R1:W-:Y:S03]  /*2f1f0*/  STL.64 [R1+0xa68], R10 ;  /* 0x000a680a01007387 */ /* 0x0003e60000100a00 */
[----:B0-----:R-:W3:Y:S01]  /*2f200*/  LDL.LU.64 R8, [R1+0x1d10] ;  /* 0x001d100001087983 */ /* 0x001ee20000300a00 */
[----:B-1----:R-:W-:-:S02]  /*2f210*/  IMAD.MOV.U32 R11, RZ, RZ, R26 ;  /* 0x000000ffff0b7224 */ /* 0x002fc400078e001a */
[----:B------:R-:W-:Y:S02]  /*2f220*/  IMAD.MOV.U32 R10, RZ, RZ, R27 ;  /* 0x000000ffff0a7224 */ /* 0x000fe400078e001b */
[----:B------:R-:W4:Y:S01]  /*2f230*/  LDL.LU.64 R26, [R1+0x1d08] ;  /* 0x001d0800011a7983 */ /* 0x000f220000300a00 */
[----:B------:R-:W4:Y:S02]  /*2f240*/  LDL.LU.64 R24, [R1+0x1d00] ;  /* 0x001d000001187983 */ /* 0x000f240000300a00 */
[----:B------:R-:W-:Y:S01]  /*2f250*/  STL.64 [R1+0x1c70], R10 ;  /* 0x001c700a01007387 */ /* 0x000fe20000100a00 */
[----:B---3--:R0:W-:Y:S04]  /*2f260*/  STL.64 [R1+0x1c68], R8 ;  /* 0x001c680801007387 */ /* 0x0081e80000100a00 */
[----:B0-----:R-:W3:Y:S01]  /*2f270*/  LDL.LU R8, [R1+0x200] ;  /* 0x0002000001087983 */ /* 0x001ee20000300800 */
[----:B------:R-:W3:Y:S02]  /*2f280*/  LDL.LU R9, [R1+0x204] ;  /* 0x0002040001097983 */ /* 0x000ee40000300800 */
[----:B------:R-:W2:Y:S02]  /*2f290*/  LDL.LU R10, [R1+0x208] ;  /* 0x00020800010a7983 */ /* 0x000ea40000300800 */
[----:B------:R-:W2:Y:S01]  /*2f2a0*/  LDL.LU R11, [R1+0x20c] ;  /* 0x00020c00010b7983 */ /* 0x000ea20000300800 */
[C---:B----4-:R-:W-:Y:S01]  /*2f2b0*/  HMMA.16816.F32.BF16 R24, R4.reuse, R18, R24 ;  /* 0x000000120418723c */ /* 0x050fe20000041818 */
[----:B--2---:R-:W-:Y:S01]  /*2f2c0*/  STL.64 [R1+0x1c88], R10 ;  /* 0x001c880a01007387 */ /* 0x004fe20000100a00 */
[----:B---3--:R0:W-:Y:S03]  /*2f2d0*/  STL.64 [R1+0x1c80], R8 ;  /* 0x001c800801007387 */ /* 0x0081e60000100a00 */
[----:B0-----:R-:W2:Y:S01]  /*2f2e0*/  LDL.LU R8, [R1+0x210] ;  /* 0x0002100001087983 */ /* 0x001ea20000300800 */
[----:B------:R-:W2:Y:S02]  /*2f2f0*/  LDL.LU R9, [R1+0x214] ;  /* 0x0002140001097983 */ /* 0x000ea40000300800 */
[----:B------:R-:W2:Y:S02]  /*2f300*/  LDL.LU R10, [R1+0x218] ;  /* 0x00021800010a7983 */ /* 0x000ea40000300800 */
[----:B------:R-:W2:Y:S11]  /*2f310*/  LDL.LU R11, [R1+0x21c] ;  /* 0x00021c00010b7983 */ /* 0x000eb60000300800 */
[----:B------:R-:W-:Y:S02]  /*2f320*/  @!UPT UIADD3 URZ, URZ, URZ, URZ ;  /* 0x0000003f3f3ff290 */ /* 0x000fe4000fffe03f */
[----:B------:R0:W-:Y:S01]  /*2f330*/  STL.64 [R1+0xa80], R24 ;  /* 0x000a801801007387 */ /* 0x0001e20000100a00 */
[----:B------:R-:W-:Y:S02]  /*2f340*/  STL.64 [R1+0xa88], R26 ;  /* 0x000a881a01007387 */ /* 0x000fe40000100a00 */
[----:B0-----:R-:W-:Y:S02]  /*2f350*/  IMAD.MOV.U32 R25, RZ, RZ, R18 ;  /* 0x000000ffff197224 */ /* 0x001fe400078e0012 */
[----:B------:R-:W-:Y:S02]  /*2f360*/  IMAD.MOV.U32 R24, RZ, RZ, R19 ;  /* 0x000000ffff187224 */ /* 0x000fe400078e0013 */
        /* <DEDUP_REMOVED lines=19> */
[C---:B----4-:R-:W-:Y:S01]  /*2f4a0*/  HMMA.16816.F32.BF16 R12, R4.reuse, R14, R20 ;  /* 0x0000000e040c723c */ /* 0x050fe20000041814 */
[----:B------:R-:W4:Y:S01]  /*2f4b0*/  LDL.LU.64 R22, [R1+0x1cc8] ;  /* 0x001cc80001167983 */ /* 0x000f220000300a00 */
[----:B------:R-:W4:Y:S11]  /*2f4c0*/  LDL.LU.64 R20, [R1+0x1cc0] ;  /* 0x001cc00001147983 */ /* 0x000f360000300a00 */
[----:B------:R-:W-:Y:S10]  /*2f4d0*/  @!UPT UIADD3 URZ, URZ, URZ, URZ ;  /* 0x0000003f3f3ff290 */ /* 0x000ff4000fffe03f */
[----:B------:R-:W-:Y:S01]  /*2f4e0*/  STL.64 [R1+0xb10], R12 ;  /* 0x000b100c01007387 */ /* 0x000fe20000100a00 */
[----:B------:R0:W-:Y:S03]  /*2f4f0*/  STL.64 [R1+0xb18], R14 ;  /* 0x000b180e01007387 */ /* 0x0001e60000100a00 */
[----:B0-----:R-:W4:Y:S02]  /*2f500*/  LDL.LU.64 R14, [R1+0x1cb8] ;  /* 0x001cb800010e7983 */ /* 0x001f240000300a00 */
[C---:B----4-:R-:W-:Y:S01]  /*2f510*/  HMMA.16816.F32.BF16 R20, R4.reuse, R14, R20 ;  /* 0x0000000e0414723c */ /* 0x050fe20000041814 */
[----:B------:R-:W-:Y:S02]  /*2f520*/  IMAD.MOV.U32 R27, RZ, RZ, R14 ;  /* 0x000000ffff1b7224 */ /* 0x000fe400078e000e */
[----:B------:R-:W-:Y:S11]  /*2f530*/  IMAD.MOV.U32 R26, RZ, RZ, R15 ;  /* 0x000000ffff1a7224 */ /* 0x000ff600078e000f */
[----:B------:R-:W-:Y:S09]  /*2f540*/  @!UPT UIADD3 URZ, URZ, URZ, URZ ;  /* 0x0000003f3f3ff290 */ /* 0x000ff2000fffe03f */
[----:B------:R-:W-:Y:S01]  /*2f550*/  STL.64 [R1+0xb70], R20 ;  /* 0x000b701401007387 */ /* 0x000fe20000100a00 */
[----:B------:R0:W-:Y:S03]  /*2f560*/  STL.64 [R1+0xb78], R22 ;  /* 0x000b781601007387 */ /* 0x0001e60000100a00 */
[----:B0-----:R-:W4:Y:S01]  /*2f570*/  LDL.LU.64 R22, [R1+0x1cb0] ;  /* 0x001cb00001167983 */ /* 0x001f220000300a00 */
[----:B------:R-:W4:Y:S02]  /*2f580*/  LDL.LU.64 R14, [R1+0x1ca8] ;  /* 0x001ca800010e7983 */ /* 0x000f240000300a00 */
[----:B------:R-:W4:Y:S02]  /*2f590*/  LDL.LU.64 R12, [R1+0x1ca0] ;  /* 0x001ca000010c7983 */ /* 0x000f240000300a00 */
[C---:B----4-:R-:W-:Y:S11]  /*2f5a0*/  HMMA.16816.F32.BF16 R12, R4.reuse, R22, R12 ;  /* 0x00000016040c723c */ /* 0x050ff6000004180c */
[----:B------:R-:W-:Y:S11]  /*2f5b0*/  @!UPT UIADD3 URZ, URZ, URZ, URZ ;  /* 0x0000003f3f3ff290 */ /* 0x000ff6000fffe03f */
[----:B------:R-:W-:Y:S01]  /*2f5c0*/  @!UPT UIADD3 URZ, URZ, URZ, URZ ;  /* 0x0000003f3f3ff290 */ /* 0x000fe2000fffe03f */
[----:B------:R0:W-:Y:S01]  /*2f5d0*/  STL.64 [R1+0xbd0], R12 ;  /* 0x000bd00c01007387 */ /* 0x0001e20000100a00 */
[----:B------:R1:W-:Y:S02]  /*2f5e0*/  STL.64 [R1+0xbd8], R14 ;  /* 0x000bd80e01007387 */ /* 0x0003e40000100a00 */
[----:B0-----:R-:W-:Y:S01]  /*2f5f0*/  IMAD.MOV.U32 R13, RZ, RZ, R22 ;  /* 0x000000ffff0d7224 */ /* 0x001fe200078e0016 */
[----:B-1----:R-:W4:Y:S01]  /*2f600*/  LDL.LU.64 R14, [R1+0x1c98] ;  /* 0x001c9800010e7983 */ /* 0x002f220000300a00 */
[----:B------:R-:W-:Y:S02]  /*2f610*/  IMAD.MOV.U32 R12, RZ, RZ, R23 ;  /* 0x000000ffff0c7224 */ /* 0x000fe400078e0017 */
[----:B------:R-:W2:Y:S02]  /*2f620*/  LDL.LU.64 R22, [R1+0x1c90] ;  /* 0x001c900001167983 */ /* 0x000ea40000300a00 */
[C---:B--2---:R-:W-:Y:S01]  /*2f630*/  HMMA.16816.F32.BF16 R20, R4.reuse, R22, R8 ;  /* 0x000000160414723c */ /* 0x044fe20000041808 */
[----:B----4-:R-:W-:Y:S01]  /*2f640*/  STL.64 [R1+0x1be8], R14 ;  /* 0x001be80e01007387 */ /* 0x010fe20000100a00 */
[----:B------:R0:W-:Y:S03]  /*2f650*/  STL.64 [R1+0x1be0], R12 ;  /* 0x001be00c01007387 */ /* 0x0001e60000100a00 */
[----:B0-----:R-:W3:Y:S01]  /*2f660*/  LDL.LU R12, [R1+0x1f0] ;  /* 0x0001f000010c7983 */ /* 0x001ee20000300800 */
[----:B------:R-:W3:Y:S02]  /*2f670*/  LDL.LU R13, [R1+0x1f4] ;  /* 0x0001f400010d7983 */ /* 0x000ee40000300800 */
[----:B------:R-:W3:Y:S02]  /*2f680*/  LDL.LU R14, [R1+0x1f8] ;  /* 0x0001f800010e7983 */ /* 0x000ee40000300800 */
[----:B------:R-:W3:Y:S01]  /*2f690*/  LDL.LU R15, [R1+0x1fc] ;  /* 0x0001fc00010f7983 */ /* 0x000ee20000300800 */
[----:B------:R-:W2:Y:S01]  /*2f6a0*/  LDL.LU.64 R10, [R1+0x1c88] ;  /* 0x001c8800010a7983 */ /* 0x000ea20000300a00 */
[----:B------:R-:W2:Y:S11]  /*2f6b0*/  LDL.LU.64 R8, [R1+0x1c80] ;  /* 0x001c800001087983 */ /* 0x000eb60000300a00 */
[----:B------:R-:W-:Y:S01]  /*2f6c0*/  STL.64 [R1+0xc70], R20 ;  /* 0x000c701401007387 */ /* 0x000fe20000100a00 */
[----:B------:R0:W-:Y:S03]  /*2f6d0*/  STL.64 [R1+0xc78], R22 ;  /* 0x000c781601007387 */ /* 0x0001e60000100a00 */
[----:B0-----:R-:W2:Y:S02]  /*2f6e0*/  LDL.LU.64 R22, [R1+0x1c78] ;  /* 0x001c780001167983 */ /* 0x001ea40000300a00 */
[C---:B--2---:R-:W-:Y:S11]  /*2f6f0*/  HMMA.16816.F32.BF16 R8, R4.reuse, R22, R8 ;  /* 0x000000160408723c */ /* 0x044ff60000041808 */
[----:B------:R-:W-:Y:S11]  /*2f700*/  @!UPT UIADD3 URZ, URZ, URZ, URZ ;  /* 0x0000003f3f3ff290 */ /* 0x000ff6000fffe03f */
[----:B------:R-:W-:Y:S01]  /*2f710*/  @!UPT UIADD3 URZ, URZ, URZ, URZ ;  /* 0x0000003f3f3ff290 */ /* 0x000fe2000fffe03f */
[----:B------:R-:W-:Y:S01]  /*2f720*/  STL.64 [R1+0xc60], R8 ;  /* 0x000c600801007387 */ /* 0x000fe20000100a00 */
[----:B------:R0:W-:Y:S03]  /*2f730*/  STL.64 [R1+0xc68], R10 ;  /* 0x000c680a01007387 */ /* 0x0001e60000100a00 */
[----:B0-----:R-:W2:Y:S01]  /*2f740*/  LDL.LU.64 R10, [R1+0x1c70] ;  /* 0x001c7000010a7983 */ /* 0x001ea20000300a00 */
[----:B------:R-:W4:Y:S02]  /*2f750*/  LDL.LU.64 R8, [R1+0x1c68] ;  /* 0x001c680001087983 */ /* 0x000f240000300a00 */
[----:B------:R0:W-:Y:S02]  /*2f760*/  STL.64 [R1+0x1b40], R22 ;  /* 0x001b401601007387 */ /* 0x0001e40000100a00 */
[----:B------:R-:W2:Y:S01]  /*2f770*/  LDL.LU R20, [R1+0x270] ;  /* 0x0002700001147983 */ /* 0x000ea20000300800 */
[----:B------:R-:W2:Y:S04]  /*2f780*/  LDL.LU R21, [R1+0x274] ;  /* 0x0002740001157983 */ /* 0x000ea80000300800 */
[----:B0-----:R-:W2:Y:S01]  /*2f790*/  LDL.LU R22, [R1+0x278] ;  /* 0x0002780001167983 */ /* 0x001ea20000300800 */
[----:B------:R-:W2:Y:S01]  /*2f7a0*/  LDL.LU R23, [R1+0x27c] ;  /* 0x00027c0001177983 */ /* 0x000ea20000300800 */
[----:B---3--:R-:W-:Y:S02]  /*2f7b0*/  HMMA.16816.F32.BF16 R12, R4, R18, R12 ;  /* 0x00000012040c723c */ /* 0x008fe4000004180c */
[----:B--2---:R0:W-:Y:S01]  /*2f7c0*/  STL.64 [R1+0x1b50], R22 ;  /* 0x001b501601007387 */ /* 0x0041e20000100a00 */
[----:B------:R-:W-:Y:S02]  /*2f7d0*/  STL.64 [R1+0x1b48], R20 ;  /* 0x001b481401007387 */ /* 0x000fe40000100a00 */
[----:B0-----:R-:W-:-:S02]  /*2f7e0*/  IMAD.MOV.U32 R22, RZ, RZ, R27 ;  /* 0x000000ffff167224 */ /* 0x001fc400078e001b */
[----:B------:R-:W-:Y:S01]  /*2f7f0*/  IMAD.MOV.U32 R23, RZ, RZ, R26 ;  /* 0x000000ffff177224 */ /* 0x000fe200078e001a */
[----:B------:R-:W2:Y:S01]  /*2f800*/  LDL.LU R27, [R1+0x1c60] ;  /* 0x001c6000011b7983 */ /* 0x000ea20000300800 */
[----:B------:R-:W2:Y:S03]  /*2f810*/  LDL.LU R26, [R1+0x1c5c] ;  /* 0x001c5c00011a7983 */ /* 0x000ea60000300800 */
[----:B------:R0:W-:Y:S04]  /*2f820*/  STL.64 [R1+0x1b68], R22 ;  /* 0x001b681601007387 */ /* 0x0001e80000100a00 */
[----:B0-----:R-:W3:Y:S04]  /*2f830*/  LDL.64 R22, [R1+0x98] ;  /* 0x0000980001167983 */ /* 0x001ee80000100a00 */
[----:B---3--:R0:W-:Y:S03]  /*2f840*/  STL.64 [R1+0x1b78], R22 ;  /* 0x001b781601007387 */ /* 0x0081e60000100a00 */
[----:B------:R-:W-:Y:S02]  /*2f850*/  STL.64 [R1+0xc50], R12 ;  /* 0x000c500c01007387 */ /* 0x000fe40000100a00 */
[----:B------:R-:W-:Y:S02]  /*2f860*/  STL.64 [R1+0xc58], R14 ;  /* 0x000c580e01007387 */ /* 0x000fe40000100a00 */
[----:B0-----:R-:W-:-:S02]  /*2f870*/  IMAD.MOV.U32 R22, RZ, RZ, R17 ;  /* 0x000000ffff167224 */ /* 0x001fc400078e0011 */
[----:B------:R-:W-:-:S05]  /*2f880*/  IMAD.MOV.U32 R23, RZ, RZ, R16 ;  /* 0x000000ffff177224 */ /* 0x000fca00078e0010 */
[----:B------:R-:W-:Y:S01]  /*2f890*/  STL.64 [R1+0x1b90], R22 ;  /* 0x001b901601007387 */ /* 0x000fe20000100a00 */
[----:B------:R0:W-:Y:S02]  /*2f8a0*/  STL.64 [R1+0x1b70], R18 ;  /* 0x001b701201007387 */ /* 0x0001e40000100a00 */
[----:B------:R-:W3:Y:S02]  /*2f8b0*/  LDL.LU R16, [R1+0x3d0] ;  /* 0x0003d00001107983 */ /* 0x000ee40000300800 */
[----:B------:R-:W3:Y:S01]  /*2f8c0*/  LDL.LU R17, [R1+0x3d4] ;  /* 0x0003d40001117983 */ /* 0x000ee20000300800 */
[----:B0-----:R-:W2:Y:S01]  /*2f8d0*/  LDL.LU R18, [R1+0x3d8] ;  /* 0x0003d80001127983 */ /* 0x001ea20000300800 */
[----:B------:R-:W2:Y:S02]  /*2f8e0*/  LDL.LU R19, [R1+0x3dc] ;  /* 0x0003dc0001137983 */ /* 0x000ea40000300800 */
[----:B------:R-:W-:Y:S02]  /*2f8f0*/  IMAD.MOV.U32 R22, RZ, RZ, R28 ;  /* 0x000000ffff167224 */ /* 0x000fe400078e001c */
[----:B------:R-:W-:Y:S01]  /*2f900*/  IMAD.MOV.U32 R23, RZ, RZ, R29 ;  /* 0x000000ffff177224 */ /* 0x000fe200078e001d */
[----:B------:R-:W4:Y:S04]  /*2f910*/  LDL.LU R28, [R1+0x1c58] ;  /* 0x001c5800011c7983 */ /* 0x000f280000300800 */
[----:B------:R-:W-:Y:S04]  /*2f920*/  STL.64 [R1+0x1ba8], R22 ;  /* 0x001ba81601007387 */ /* 0x000fe80000100a00 */
[----:B--2---:R-:W-:Y:S01]  /*2f930*/  STL.64 [R1+0x1b88], R18 ;  /* 0x001b881201007387 */ /* 0x004fe20000100a00 */
[----:B---3--:R0:W-:Y:S03]  /*2f940*/  STL.64 [R1+0x1b80], R16 ;  /* 0x001b801001007387 */ /* 0x0081e60000100a00 */
        /* <DEDUP_REMOVED lines=8> */
[----:B------:R-:W-:Y:S01]  /*2f9d0*/  IMAD.MOV.U32 R23, RZ, RZ, R10 ;  /* 0x000000ffff177224 */ /* 0x000fe200078e000a */
[----:B---3--:R-:W-:Y:S01]  /*2f9e0*/  STL.64 [R1+0x1ba0], R18 ;  /* 0x001ba01201007387 */ /* 0x008fe20000100a00 */
[----:B--2---:R0:W-:Y:S03]  /*2f9f0*/  STL.64 [R1+0x1b98], R16 ;  /* 0x001b981001007387 */ /* 0x0041e60000100a00 */
[----:B0-----:R-:W2:Y:S01]  /*2fa00*/  LDL.LU R16, [R1+0x530] ;  /* 0x0005300001107983 */ /* 0x001ea20000300800 */
[----:B------:R-:W2:Y:S02]  /*2fa10*/  LDL.LU R17, [R1+0x534] ;  /* 0x0005340001117983 */ /* 0x000ea40000300800 */
[----:B------:R-:W3:Y:S02]  /*2fa20*/  LDL.LU R18, [R1+0x538] ;  /* 0x0005380001127983 */ /* 0x000ee40000300800 */
[----:B------:R-:W3:Y:S01]  /*2fa30*/  LDL.LU R19, [R1+0x53c] ;  /* 0x00053c0001137983 */ /* 0x000ee20000300800 */
[----:B------:R0:W-:Y:S01]  /*2fa40*/  STL.64 [R1+0x1bd8], R22 ;  /* 0x001bd81601007387 */ /* 0x0001e20000100a00 */
[----:B------:R-:W2:Y:S02]  /*2fa50*/  LDL.LU R20, [R1+0x6e0] ;  /* 0x0006e00001147983 */ /* 0x000ea40000300800 */
[----:B------:R-:W2:Y:S01]  /*2fa60*/  LDL.LU R21, [R1+0x6e4] ;  /* 0x0006e40001157983 */ /* 0x000ea20000300800 */
[----:B0-----:R-:W2:Y:S01]  /*2fa70*/  LDL.LU R22, [R1+0x6e8] ;  /* 0x0006e80001167983 */ /* 0x001ea20000300800 */
[----:B------:R-:W2:Y:S03]  /*2fa80*/  LDL.LU R23, [R1+0x6ec] ;  /* 0x0006ec0001177983 */ /* 0x000ea60000300800 */
[----:B--2---:R-:W-:Y:S01]  /*2fa90*/  STL.64 [R1+0x1bf8], R22 ;  /* 0x001bf81601007387 */ /* 0x004fe20000100a00 */
[----:B------:R0:W-:Y:S03]  /*2faa0*/  STL.64 [R1+0x1bf0], R20 ;  /* 0x001bf01401007387 */ /* 0x0001e60000100a00 */
[----:B0-----:R-:W2:Y:S01]  /*2fab0*/  LDL.LU R20, [R1+0x760] ;  /* 0x0007600001147983 */ /* 0x001ea20000300800 */
[----:B------:R-:W2:Y:S02]  /*2fac0*/  LDL.LU R21, [R1+0x764] ;  /* 0x0007640001157983 */ /* 0x000ea40000300800 */
[----:B------:R-:W2:Y:S02]  /*2fad0*/  LDL.LU R22, [R1+0x768] ;  /* 0x0007680001167983 */ /* 0x000ea40000300800 */
[----:B------:R-:W2:Y:S02]  /*2fae0*/  LDL.LU R23, [R1+0x76c] ;  /* 0x00076c0001177983 */ /* 0x000ea40000300800 */
[----:B--2---:R4:W-:Y:S01]  /*2faf0*/  STL.64 [R1+0x1c08], R22 ;  /* 0x001c081601007387 */ /* 0x0049e20000100a00 */
[----:B------:R-:W-:Y:S02]  /*2fb00*/  STL.64 [R1+0x1c00], R20 ;  /* 0x001c001401007387 */ /* 0x000fe40000100a00 */
[----:B----4-:R-:W-:-:S02]  /*2fb10*/  IMAD.MOV.U32 R22, RZ, RZ, R9 ;  /* 0x000000ffff167224 */ /* 0x010fc400078e0009 */
[----:B------:R-:W-:-:S05]  /*2fb20*/  IMAD.MOV.U32 R23, RZ, RZ, R3 ;  /* 0x000000ffff177224 */ /* 0x000fca00078e0003 */
[----:B------:R0:W-:Y:S02]  /*2fb30*/  STL.64 [R1+0x1c18], R22 ;  /* 0x001c181601007387 */ /* 0x0001e40000100a00 */
[----:B0-----:R-:W-:Y:S02]  /*2fb40*/  IMAD.MOV.U32 R22, RZ, RZ, R8 ;  /* 0x000000ffff167224 */ /* 0x001fe400078e0008 */
[----:B------:R-:W-:-:S05]  /*2fb50*/  IMAD.MOV.U32 R23, RZ, RZ, R2 ;  /* 0x000000ffff177224 */ /* 0x000fca00078e0002 */
[----:B------:R-:W-:Y:S01]  /*2fb60*/  STL.64 [R1+0x1c40], R22 ;  /* 0x001c401601007387 */ /* 0x000fe20000100a00 */
[----:B------:R-:W2:Y:S03]  /*2fb70*/  LDL.64 R14, [R1+0xf8] ;  /* 0x0000f800010e7983 */ /* 0x000ea60000100a00 */
[----:B--2---:R0:W-:Y:S01]  /*2fb80*/  STL.64 [R1+0x1c10], R14 ;  /* 0x001c100e01007387 */ /* 0x0041e20000100a00 */
[----:B------:R-:W2:Y:S02]  /*2fb90*/  LDL.LU R12, [R1+0x7e0] ;  /* 0x0007e000010c7983 */ /* 0x000ea40000300800 */
[----:B------:R-:W2:Y:S01]  /*2fba0*/  LDL.LU R13, [R1+0x7e4] ;  /* 0x0007e400010d7983 */ /* 0x000ea20000300800 */
[----:B0-----:R-:W4:Y:S01]  /*2fbb0*/  LDL.LU R14, [R1+0x7e8] ;  /* 0x0007e800010e7983 */ /* 0x001f220000300800 */
[----:B------:R-:W4:Y:S02]  /*2fbc0*/  LDL.LU R15, [R1+0x7ec] ;  /* 0x0007ec00010f7983 */ /* 0x000f240000300800 */
[----:B------:R-:W2:Y:S02]  /*2fbd0*/  LDL.LU R20, [R1+0x1c0] ;  /* 0x0001c00001147983 */ /* 0x000ea40000300800 */
[----:B------:R-:W2:Y:S01]  /*2fbe0*/  LDL.LU R21, [R1+0x1c4] ;  /* 0x0001c40001157983 */ /* 0x000ea20000300800 */
[----:B------:R-:W2:Y:S01]  /*2fbf0*/  LDL.LU R22, [R1+0x1c8] ;  /* 0x0001c80001167983 */ /* 0x000ea20000300800 */
[----:B------:R-:W2:Y:S03]  /*2fc00*/  LDL.LU R23, [R1+0x1cc] ;  /* 0x0001cc0001177983 */ /* 0x000ea60000300800 */
[----:B--2---:R-:W-:Y:S01]  /*2fc10*/  STL.64 [R1+0x1c50], R22 ;  /* 0x001c501601007387 */ /* 0x004fe20000100a00 */
[----:B------:R0:W-:Y:S03]  /*2fc20*/  STL.64 [R1+0x1c48], R20 ;  /* 0x001c481401007387 */ /* 0x0001e60000100a00 */
[----:B0-----:R-:W2:Y:S01]  /*2fc30*/  LDL.LU R20, [R1+0x1e0] ;  /* 0x0001e00001147983 */ /* 0x001ea20000300800 */
[----:B------:R-:W2:Y:S02]  /*2fc40*/  LDL.LU R21, [R1+0x1e4] ;  /* 0x0001e40001157983 */ /* 0x000ea40000300800 */
[----:B------:R-:W2:Y:S02]  /*2fc50*/  LDL.LU R22, [R1+0x1e8] ;  /* 0x0001e80001167983 */ /* 0x000ea40000300800 */
[----:B------:R-:W2:Y:S01]  /*2fc60*/  LDL.LU R23, [R1+0x1ec] ;  /* 0x0001ec0001177983 */ /* 0x000ea20000300800 */
[----:B------:R-:W2:Y:S01]  /*2fc70*/  LDL.64 R10, [R1+0x28] ;  /* 0x00002800010a7983 */ /* 0x000ea20000100a00 */
[----:B----4-:R-:W-:Y:S02]  /*2fc80*/  STL.64 [R1+0x1c28], R14 ;  /* 0x001c280e01007387 */ /* 0x010fe40000100a00 */
[----:B------:R0:W-:Y:S02]  /*2fc90*/  STL.64 [R1+0x1c20], R12 ;  /* 0x001c200c01007387 */ /* 0x0001e40000100a00 */
[----:B0-----:R-:W4:Y:S01]  /*2fca0*/  LDL.LU R12, [R1+0x870] ;  /* 0x00087000010c7983 */ /* 0x001f220000300800 */
[----:B------:R-:W4:Y:S02]  /*2fcb0*/  LDL.LU R13, [R1+0x874] ;  /* 0x00087400010d7983 */ /* 0x000f240000300800 */
[----:B------:R-:W4:Y:S02]  /*2fcc0*/  LDL.LU R14, [R1+0x878] ;  /* 0x00087800010e7983 */ /* 0x000f240000300800 */
[----:B------:R-:W4:Y:S01]  /*2fcd0*/  LDL.LU R15, [R1+0x87c] ;  /* 0x00087c00010f7983 */ /* 0x000f220000300800 */
[----:B---3--:R-:W-:Y:S01]  /*2fce0*/  STL.64 [R1+0x1bb8], R18 ;  /* 0x001bb81201007387 */ /* 0x008fe20000100a00 */
[----:B------:R0:W-:Y:S03]  /*2fcf0*/  STL.64 [R1+0x1bb0], R16 ;  /* 0x001bb01001007387 */ /* 0x0001e60000100a00 */
[----:B0-----:R-:W3:Y:S01]  /*2fd00*/  LDL.LU R16, [R1+0x5b0] ;  /* 0x0005b00001107983 */ /* 0x001ee20000300800 */
[----:B------:R-:W3:Y:S02]  /*2fd10*/  LDL.LU R17, [R1+0x5b4] ;  /* 0x0005b40001117983 */ /* 0x000ee40000300800 */
[----:B------:R-:W3:Y:S02]  /*2fd20*/  LDL.LU R18, [R1+0x5b8] ;  /* 0x0005b80001127983 */ /* 0x000ee40000300800 */
[----:B------:R-:W3:Y:S01]  /*2fd30*/  LDL.LU R19, [R1+0x5bc] ;  /* 0x0005bc0001137983 */ /* 0x000ee20000300800 */
[----:B--2---:R-:W-:Y:S01]  /*2fd40*/  HMMA.16816.F32.BF16 R20, R4, R26, R20 ;  /* 0x0000001a0414723c */ /* 0x004fe20000041814 */
[----:B---3--:R-:W-:Y:S01]  /*2fd50*/  STL.64 [R1+0x1bd0], R18 ;  /* 0x001bd01201007387 */ /* 0x008fe20000100a00 */
        /* <DEDUP_REMOVED lines=10> */
[----:B------:R0:W-:Y:S02]  /*2fe00*/  STL.64 [R1+0x1b38], R26 ;  /* 0x001b381a01007387 */ /* 0x0001e40000100a00 */
[----:B------:R-:W2:Y:S01]  /*2fe10*/  LDL.LU R24, [R1+0x1a0] ;  /* 0x0001a00001187983 */ /* 0x000ea20000300800 */
[----:B------:R-:W2:Y:S04]  /*2fe20*/  LDL.LU R25, [R1+0x1a4] ;  /* 0x0001a40001197983 */ /* 0x000ea80000300800 */
[----:B0-----:R-:W2:Y:S01]  /*2fe30*/  LDL.LU R26, [R1+0x1a8] ;  /* 0x0001a800011a7983 */ /* 0x001ea20000300800 */
[----:B------:R-:W2:Y:S02]  /*2fe40*/  LDL.LU R27, [R1+0x1ac] ;  /* 0x0001ac00011b7983 */ /* 0x000ea40000300800 */
[----:B------:R-:W-:-:S02]  /*2fe50*/  IMAD.MOV.U32 R3, RZ, RZ, R10 ;  /* 0x000000ffff037224 */ /* 0x000fc400078e000a */
[----:B------:R-:W-:Y:S01]  /*2fe60*/  IMAD.MOV.U32 R2, RZ, RZ, R11 ;  /* 0x000000ffff027224 */ /* 0x000fe200078e000b */
[----:B---3--:R-:W-:Y:S01]  /*2fe70*/  HMMA.16816.F32.BF16 R4, R4, R10, R20 ;  /* 0x0000000a0404723c */ /* 0x008fe20000041814 */
[----:B--2---:R-:W-:Y:S01]  /*2fe80*/  STL.64 [R1+0x1b60], R26 ;  /* 0x001b601a01007387 */ /* 0x004fe20000100a00 */
[----:B------:R0:W-:Y:S03]  /*2fe90*/  STL.64 [R1+0x1b58], R24 ;  /* 0x001b581801007387 */ /* 0x0001e60000100a00 */
[----:B0-----:R-:W2:Y:S01]  /*2fea0*/  LDL.LU R24, [R1+0x2d0] ;  /* 0x0002d00001187983 */ /* 0x001ea20000300800 */
[----:B------:R-:W2:Y:S02]  /*2feb0*/  LDL.LU R25, [R1+0x2d4] ;  /* 0x0002d40001197983 */ /* 0x000ea40000300800 */
[----:B------:R-:W2:Y:S02]  /*2fec0*/  LDL.LU R26, [R1+0x2d8] ;  /* 0x0002d800011a7983 */ /* 0x000ea40000300800 */
[----:B------:R-:W2:Y:S01]  /*2fed0*/  LDL.LU R27, [R1+0x2dc] ;  /* 0x0002dc00011b7983 */ /* 0x000ea20000300800 */
[----:B------:R-:W4:Y:S11]  /*2fee0*/  LDL.LU.64 R22, [R1+0x1c40] ;  /* 0x001c400001167983 */ /* 0x000f360000300a00 */
[----:B------:R-:W-:Y:S01]  /*2fef0*/  @!UPT UIADD3 URZ, URZ, URZ, URZ ;  /* 0x0000003f3f3ff290 */ /* 0x000fe2000fffe03f */
[----:B------:R-:W-:Y:S02]  /*2ff00*/  STL.64 [R1+0xc30], R4 ;  /* 0x000c300401007387 */ /* 0x000fe40000100a00 */
[----:B------:R0:W-:Y:S02]  /*2ff10*/  STL.64 [R1+0xc38], R6 ;  /* 0x000c380601007387 */ /* 0x0001e40000100a00 */
[----:B------:R-:W4:Y:S01]  /*2ff20*/  LDL.LU.64 R10, [R1+0x1c38] ;  /* 0x001c3800010a7983 */ /* 0x000f220000300a00 */
[----:B------:R-:W4:Y:S04]  /*2ff30*/  LDL.LU.64 R8, [R1+0x1c30] ;  /* 0x001c300001087983 */ /* 0x000f280000300a00 */
[----:B0-----:R-:W3:Y:S01]  /*2ff40*/  LDL.64 R6, [R1+0x68] ;  /* 0x0000680001067983 */ /* 0x001ee20000100a00 */
[C---:B----4-:R-:W-:Y:S03]  /*2ff50*/  HMMA.16816.F32.BF16 R20, R8.reuse, R22, R12 ;  /* 0x000000160814723c */ /* 0x050fe6000004180c */
[----:B------:R-:W4:Y:S01]  /*2ff60*/  LDL.LU.64 R14, [R1+0x1c28] ;  /* 0x001c2800010e7983 */ /* 0x000f220000300a00 */
[----:B------:R-:W4:Y:S11]  /*2ff70*/  LDL.LU.64 R12, [R1+0x1c20] ;  /* 0x001c2000010c7983 */ /* 0x000f360000300a00 */
[----:B------:R-:W-:Y:S08]  /*2ff80*/  @!UPT UIADD3 URZ, URZ, URZ, URZ ;  /* 0x0000003f3f3ff290 */ /* 0x000ff0000fffe03f */
        /* <DEDUP_REMOVED lines=10> */
[----:B----4-:R-:W-:Y:S02]  /*30030*/  IMAD.MOV.U32 R5, RZ, RZ, R14 ;  /* 0x000000ffff057224 */ /* 0x010fe400078e000e */
[----:B------:R-:W-:Y:S01]  /*30040*/  IMAD.MOV.U32 R4, RZ, RZ, R15 ;  /* 0x000000ffff047224 */ /* 0x000fe200078e000f */
[C---:B--2---:R-:W-:Y:S11]  /*30050*/  HMMA.16816.F32.BF16 R20, R8.reuse, R14, R20 ;  /* 0x0000000e0814723c */ /* 0x044ff60000041814 */
[----:B------:R-:W-:Y:S11]  /*30060*/  @!UPT UIADD3 URZ, URZ, URZ, URZ ;  /* 0x0000003f3f3ff290 */ /* 0x000ff6000fffe03f */
[----:B------:R-:W-:Y:S01]  /*30070*/  @!UPT UIADD3 URZ, URZ, URZ, URZ ;  /* 0x0000003f3f3ff290 */ /* 0x000fe2000fffe03f */
[----:B------:R-:W-:Y:S01]  /*30080*/  STL.64 [R1+0x810], R20 ;  /* 0x0008101401007387 */ /* 0x000fe20000100a00 */
[----:B------:R0:W-:Y:S03]  /*30090*/  STL.64 [R1+0x818], R22 ;  /* 0x0008181601007387 */ /* 0x0001e60000100a00 */
[----:B0-----:R-:W2:Y:S01]  /*300a0*/  LDL.LU.64 R22, [R1+0x1bf8] ;  /* 0x001bf80001167983 */ /* 0x001ea20000300a00 */
[----:B------:R-:W2:Y:S02]  /*300b0*/  LDL.LU.64 R20, [R1+0x1bf0] ;  /* 0x001bf00001147983 */ /* 0x000ea40000300a00 */
[----:B------:R-:W2:Y:S02]  /*300c0*/  LDL.LU.64 R14, [R1+0x1be8] ;  /* 0x001be800010e7983 */ /* 0x000ea40000300a00 */
[----:B------:R-:W4:Y:S01]  /*300d0*/  LDL.LU.64 R12, [R1+0x1be0] ;  /* 0x001be000010c7983 */ /* 0x000f220000300a00 */
[C---:B--2---:R-:W-:Y:S11]  /*300e0*/  HMMA.16816.F32.BF16 R20, R8.reuse, R14, R20 ;  /* 0x0000000e0814723c */ /* 0x044ff60000041814 */
[----:B------:R-:W-:Y:S11]  /*300f0*/  @!UPT UIADD3 URZ, URZ, URZ, URZ ;  /* 0x0000003f3f3ff290 */ /* 0x000ff6000fffe03f */
[----:B------:R-:W-:Y:S01]  /*30100*/  @!UPT UIADD3 URZ, URZ, URZ, URZ ;  /* 0x0000003f3f3ff290 */ /* 0x000fe2000fffe03f */
[----:B------:R-:W-:Y:S01]  /*30110*/  STL.64 [R1+0x990], R20 ;  /* 0x0009901401007387 */ /* 0x000fe20000100a00 */
[----:B------:R0:W-:Y:S03]  /*30120*/  STL.64 [R1+0x998], R22 ;  /* 0x0009981601007387 */ /* 0x0001e60000100a00 */
[----:B0-----:R-:W2:Y:S01]  /*30130*/  LDL.LU.64 R22, [R1+0x1bd8] ;  /* 0x001bd80001167983 */ /* 0x001ea20000300a00 */
[----:B------:R-:W-:Y:S01]  /*30140*/  STL.64 [R1+0x1af0], R14 ;  /* 0x001af00e01007387 */ /* 0x000fe20000100a00 */
        /* <DEDUP_REMOVED lines=36> */
[----:B------:R-:W2:Y:S02]  /*30390*/  LDL.LU.64 R22, [R1+0x1b68] ;  /* 0x001b680001167983 */ /* 0x000ea40000300a00 */
[----:B--2---:R-:W-:Y:S01]  /*303a0*/  HMMA.16816.F32.BF16 R20, R8, R22, R24 ;  /* 0x000000160814723c */ /* 0x004fe20000041818 */
[----:B------:R-:W2:Y:S01]  /*303b0*/  LDL.LU.64 R26, [R1+0x1b60] ;  /* 0x001b6000011a7983 */ /* 0x000ea20000300a00 */
[----:B------:R-:W2:Y:S11]  /*303c0*/  LDL.LU.64 R24, [R1+0x1b58] ;  /* 0x001b580001187983 */ /* 0x000eb60000300a00 */
[----:B------:R-:W-:Y:S10]  /*303d0*/  @!UPT UIADD3 URZ, URZ, URZ, URZ ;  /* 0x0000003f3f3ff290 */ /* 0x000ff4000fffe03f */
[----:B------:R-:W-:Y:S01]  /*303e0*/  STL.64 [R1+0xae0], R20 ;  /* 0x000ae01401007387 */ /* 0x000fe20000100a00 */
[----:B------:R0:W-:Y:S03]  /*303f0*/  STL.64 [R1+0xae8], R22 ;  /* 0x000ae81601007387 */ /* 0x0001e60000100a00 */
[----:B0-----:R-:W2:Y:S01]  /*30400*/  LDL.LU.64 R22, [R1+0x1b50] ;  /* 0x001b500001167983 */ /* 0x001ea20000300a00 */
[----:B------:R-:W2:Y:S02]  /*30410*/  LDL.LU.64 R20, [R1+0x1b48] ;  /* 0x001b480001147983 */ /* 0x000ea40000300a00 */
[----:B----4-:R-:W-:Y:S02]  /*30420*/  IMAD.MOV.U32 R14, RZ, RZ, R13 ;  /* 0x000000ffff0e7224 */ /* 0x010fe400078e000d */
[----:B------:R-:W-:-:S07]  /*30430*/  IMAD.MOV.U32 R15, RZ, RZ, R12 ;  /* 0x000000ffff0f7224 */ /* 0x000fce00078e000c */
[----:B--2---:R-:W-:Y:S01]  /*30440*/  HMMA.16816.F32.BF16 R12, R8, R14, R20 ;  /* 0x0000000e080c723c */ /* 0x004fe20000041814 */
[----:B------:R-:W2:Y:S11]  /*30450*/  LDL.LU.64 R22, [R1+0x1b40] ;  /* 0x001b400001167983 */ /* 0x000eb60000300a00 */
[----:B------:R-:W-:Y:S11]  /*30460*/  @!UPT UIADD3 URZ, URZ, URZ, URZ ;  /* 0x0000003f3f3ff290 */ /* 0x000ff6000fffe03f */
[----:B------:R-:W-:Y:S01]  /*30470*/  STL.64 [R1+0xb00], R12 ;  /* 0x000b000c01007387 */ /* 0x000fe20000100a00 */
[----:B------:R0:W-:Y:S02]  /*30480*/  STL.64 [R1+0xb08], R14 ;  /* 0x000b080e01007387 */ /* 0x0001e40000100a00 */
[----:B0-----:R-:W-:Y:S02]  /*30490*/  IMAD.MOV.U32 R14, RZ, RZ, R5 ;  /* 0x000000ffff0e7224 */ /* 0x001fe400078e0005 */
[----:B------:R-:W-:-:S05]  /*304a0*/  IMAD.MOV.U32 R15, RZ, RZ, R4 ;  /* 0x000000ffff0f7224 */ /* 0x000fca00078e0004 */
[----:B------:R0:W-:Y:S01]  /*304b0*/  STL.64 [R1+0x1b08], R14 ;  /* 0x001b080e01007387 */ /* 0x0001e20000100a00 */
[----:B------:R-:W4:Y:S02]  /*304c0*/  LDL.LU R12, [R1+0x1b0] ;  /* 0x0001b000010c7983 */ /* 0x000f240000300800 */
[----:B------:R-:W4:Y:S01]  /*304d0*/  LDL.LU R13, [R1+0x1b4] ;  /* 0x0001b400010d7983 */ /* 0x000f220000300800 */
[----:B0-----:R-:W4:Y:S01]  /*304e0*/  LDL.LU R14, [R1+0x1b8] ;  /* 0x0001b800010e7983 */ /* 0x001f220000300800 */
[----:B------:R-:W4:Y:S02]  /*304f0*/  LDL.LU R15, [R1+0x1bc] ;  /* 0x0001bc00010f7983 */ /* 0x000f240000300800 */
[----:B---3--:R-:W-:Y:S02]  /*30500*/  IMAD.MOV.U32 R21, RZ, RZ, R6 ;  /* 0x000000ffff157224 */ /* 0x008fe400078e0006 */
[----:B------:R-:W-:Y:S01]  /*30510*/  IMAD.MOV.U32 R20, RZ, RZ, R7 ;  /* 0x000000ffff147224 */ /* 0x000fe200078e0007 */
[C---:B----4-:R-:W-:Y:S11]  /*30520*/  HMMA.16816.F32.BF16 R12, R8.reuse, R6, R12 ;  /* 0x00000006080c723c */ /* 0x050ff6000004180c */
[----:B------:R-:W-:Y:S11]  /*30530*/  @!UPT UIADD3 URZ, URZ, URZ, URZ ;  /* 0x0000003f3f3ff290 */ /* 0x000ff6000fffe03f */
[----:B------:R-:W-:Y:S01]  /*30540*/  @!UPT UIADD3 URZ, URZ, URZ, URZ ;  /* 0x0000003f3f3ff290 */ /* 0x000fe2000fffe03f */
[----:B------:R-:W-:Y:S01]  /*30550*/  STL.64 [R1+0xc20], R12 ;  /* 0x000c200c01007387 */ /* 0x000fe20000100a00 */
[----:B------:R2:W-:Y:S02]  /*30560*/  STL.64 [R1+0xc28], R14 ;  /* 0x000c280e01007387 */ /* 0x0005e40000100a00 */
[C---:B--2---:R-:W-:Y:S01]  /*30570*/  HMMA.16816.F32.BF16 R12, R8.reuse, R22, R24 ;  /* 0x00000016080c723c */ /* 0x044fe20000041818 */
[----:B------:R-:W-:Y:S02]  /*30580*/  IMAD.MOV.U32 R6, RZ, RZ, R3 ;  /* 0x000000ffff067224 */ /* 0x000fe400078e0003 */
[----:B------:R-:W-:Y:S11]  /*30590*/  IMAD.MOV.U32 R7, RZ, RZ, R2 ;  /* 0x000000ffff077224 */ /* 0x000ff600078e0002 */
[----:B------:R-:W-:Y:S09]  /*305a0*/  @!UPT UIADD3 URZ, URZ, URZ, URZ ;  /* 0x0000003f3f3ff290 */ /* 0x000ff2000fffe03f */
[----:B------:R-:W-:Y:S01]  /*305b0*/  STL.64 [R1+0xc10], R12 ;  /* 0x000c100c01007387 */ /* 0x000fe20000100a00 */
[----:B------:R-:W-:Y:S02]  /*305c0*/  STL.64 [R1+0xc18], R14 ;  /* 0x000c180e01007387 */ /* 0x000fe40000100a00 */
[----:B------:R-:W2:Y:S02]  /*305d0*/  LDL.LU R24, [R1+0x190] ;  /* 0x0001900001187983 */ /* 0x000ea40000300800 */
[----:B------:R-:W2:Y:S01]  /*305e0*/  LDL.LU R25, [R1+0x194] ;  /* 0x0001940001197983 */ /* 0x000ea20000300800 */
[----:B------:R-:W2:Y:S01]  /*305f0*/  LDL.LU R26, [R1+0x198] ;  /* 0x00019800011a7983 */ /* 0x000ea20000300800 */
[----:B------:R-:W2:Y:S02]  /*30600*/  LDL.LU R27, [R1+0x19c] ;  /* 0x00019c00011b7983 */ /* 0x000ea40000300800 */
[----:B------:R0:W-:Y:S02]  /*30610*/  STL.64 [R1+0x1b30], R6 ;  /* 0x001b300601007387 */ /* 0x0001e40000100a00 */
[----:B------:R-:W3:Y:S01]  /*30620*/  LDL.LU R4, [R1+0x180] ;  /* 0x0001800001047983 */ /* 0x000ee20000300800 */
[----:B------:R-:W3:Y:S04]  /*30630*/  LDL.LU R5, [R1+0x184] ;  /* 0x0001840001057983 */ /* 0x000ee80000300800 */
[----:B0-----:R-:W3:Y:S01]  /*30640*/  LDL.LU R6, [R1+0x188] ;  /* 0x0001880001067983 */ /* 0x001ee20000300800 */
[----:B------:R-:W3:Y:S02]  /*30650*/  LDL.LU R7, [R1+0x18c] ;  /* 0x00018c0001077983 */ /* 0x000ee40000300800 */
[----:B------:R-:W4:Y:S02]  /*30660*/  LDL.64 R14, [R1+0x108] ;  /* 0x00010800010e7983 */ /* 0x000f240000100a00 */
[----:B----4-:R0:W-:Y:S04]  /*30670*/  STL.64 [R1+0x1b10], R14 ;  /* 0x001b100e01007387 */ /* 0x0101e80000100a00 */
[----:B0-----:R-:W4:Y:S04]  /*30680*/  LDL.64 R14, [R1+0x118] ;  /* 0x00011800010e7983 */ /* 0x001f280000100a00 */
[----:B----4-:R0:W-:Y:S01]  /*30690*/  STL.64 [R1+0x1b28], R14 ;  /* 0x001b280e01007387 */ /* 0x0101e20000100a00 */
[----:B------:R-:W4:Y:S02]  /*306a0*/  LDL.LU R12, [R1+0x130] ;  /* 0x00013000010c7983 */ /* 0x000f240000300800 */
[----:B------:R-:W4:Y:S01]  /*306b0*/  LDL.LU R13, [R1+0x134] ;  /* 0x00013400010d7983 */ /* 0x000f220000300800 */
[----:B0-----:R-:W4:Y:S01]  /*306c0*/  LDL.LU R14, [R1+0x138] ;  /* 0x00013800010e7983 */ /* 0x001f220000300800 */
[----:B------:R-:W4:Y:S02]  /*306d0*/  LDL.LU R15, [R1+0x13c] ;  /* 0x00013c00010f7983 */ /* 0x000f240000300800 */
[----:B------:R0:W-:Y:S02]  /*306e0*/  STL.64 [R1+0x1a88], R22 ;  /* 0x001a881601007387 */ /* 0x0001e40000100a00 */
[----:B0-----:R-:W2:Y:S04]  /*306f0*/  LDL.64 R22, [R1+0xd8] ;  /* 0x0000d80001167983 */ /* 0x001ea80000100a00 */
[----:B--2---:R-:W-:Y:S01]  /*30700*/  STL.64 [R1+0x1ae8], R22 ;  /* 0x001ae81601007387 */ /* 0x004fe20000100a00 */
[----:B------:R0:W-:Y:S03]  /*30710*/  STL.64 [R1+0x1ae0], R20 ;  /* 0x001ae01401007387 */ /* 0x0001e60000100a00 */
[----:B0-----:R-:W2:Y:S01]  /*30720*/  LDL.LU R20, [R1+0x700] ;  /* 0x0007000001147983 */ /* 0x001ea20000300800 */
[----:B------:R-:W2:Y:S02]  /*30730*/  LDL.LU R21, [R1+0x704] ;  /* 0x0007040001157983 */ /* 0x000ea40000300800 */
[----:B------:R-:W2:Y:S02]  /*30740*/  LDL.LU R22, [R1+0x708] ;  /* 0x0007080001167983 */ /* 0x000ea40000300800 */
[----:B------:R-:W2:Y:S01]  /*30750*/  LDL.LU R23, [R1+0x70c] ;  /* 0x00070c0001177983 */ /* 0x000ea20000300800 */
[C---:B------:R-:W-:Y:S01]  /*30760*/  HMMA.16816.F32.BF16 R24, R8.reuse, R18, R24 ;  /* 0x000000120818723c */ /* 0x040fe20000041818 */
        /* <DEDUP_REMOVED lines=14> */
[----:B0-----:R-:W3:Y:S01]  /*30850*/  LDL.LU.64 R26, [R1+0x1b38] ;  /* 0x001b3800011a7983 */ /* 0x001ee20000300a00 */
[----:B------:R-:W-:Y:S01]  /*30860*/  STL.64 [R1+0x1ad8], R18 ;  /* 0x001ad81201007387 */ /* 0x000fe20000100a00 */
        /* <DEDUP_REMOVED lines=9> */
[----:B0-----:R-:W3:Y:S01]  /*30900*/  LDL.LU R26, [R1+0x688] ;  /* 0x00068800011a7983 */ /* 0x001ee20000300800 */
[----:B------:R-:W3:Y:S01]  /*30910*/  LDL.LU R27, [R1+0x68c] ;  /* 0x00068c00011b7983 */ /* 0x000ee20000300800 */
[----:B----4-:R-:W-:Y:S02]  /*30920*/  HMMA.16816.F32.BF16 R8, R8, R6, R12 ;  /* 0x000000060808723c */ /* 0x010fe4000004180c */
[----:B------:R-:W2:Y:S04]  /*30930*/  LDL.LU.64 R14, [R1+0x1b28] ;  /* 0x001b2800010e7983 */ /* 0x000ea80000300a00 */
[----:B------:R-:W-:Y:S11]  /*30940*/  LDSM.16.MT88.4 R4, [R0+0x16100] ;  /* 0x016100000004783b */ /* 0x000ff60000004200 */
[----:B------:R-:W-:Y:S06]  /*30950*/  @!UPT UIADD3 URZ, URZ, URZ, URZ ;  /* 0x0000003f3f3ff290 */ /* 0x000fec000fffe03f */
[----:B------:R-:W-:Y:S01]  /*30960*/  STL.64 [R1+0xbe0], R8 ;  /* 0x000be00801007387 */ /* 0x000fe20000100a00 */
[----:B------:R-:W-:Y:S02]  /*30970*/  STL.64 [R1+0xbe8], R10 ;  /* 0x000be80a01007387 */ /* 0x000fe40000100a00 */
[----:B------:R-:W0:Y:S02]  /*30980*/  LDSM.16.MT88.4 R8, [R0+0x16180] ;  /* 0x016180000008783b */ /* 0x000e240000004200 */
[----:B0-----:R-:W-:Y:S02]  /*30990*/  STL.64 [R1+0x1a18], R10 ;  /* 0x001a180a01007387 */ /* 0x001fe40000100a00 */
[----:B------:R0:W-:Y:S02]  /*309a0*/  STL.64 [R1+0x1a10], R8 ;  /* 0x001a100801007387 */ /* 0x0001e40000100a00 */
[----:B0-----:R-:W4:Y:S01]  /*309b0*/  LDL.LU R8, [R1+0x7f0] ;  /* 0x0007f00001087983 */ /* 0x001f220000300800 */
[----:B------:R-:W4:Y:S02]  /*309c0*/  LDL.LU R9, [R1+0x7f4] ;  /* 0x0007f40001097983 */ /* 0x000f240000300800 */
[----:B------:R-:W4:Y:S02]  /*309d0*/  LDL.LU R10, [R1+0x7f8] ;  /* 0x0007f800010a7983 */ /* 0x000f240000300800 */
[----:B------:R-:W4:Y:S01]  /*309e0*/  LDL.LU R11, [R1+0x7fc] ;  /* 0x0007fc00010b7983 */ /* 0x000f220000300800 */
        /* <DEDUP_REMOVED lines=8> */
[----:B------:R-:W4:Y:S02]  /*30a70*/  LDL.LU.64 R14, [R1+0x1b10] ;  /* 0x001b1000010e7983 */ /* 0x000f240000300a00 */
[C---:B----4-:R-:W-:Y:S01]  /*30a80*/  HMMA.16816.F32.BF16 R8, R4.reuse, R14, R8 ;  /* 0x0000000e0408723c */ /* 0x050fe20000041808 */
[----:B------:R-:W-:Y:S11]  /*30a90*/  IMAD.MOV.U32 R3, RZ, RZ, R15 ;  /* 0x000000ffff037224 */ /* 0x000ff600078e000f */
[----:B------:R-:W-:Y:S11]  /*30aa0*/  @!UPT UIADD3 URZ, URZ, URZ, URZ ;  /* 0x0000003f3f3ff290 */ /* 0x000ff6000fffe03f */
[----:B------:R0:W-:Y:S01]  /*30ab0*/  STL.64 [R1+0x6e0], R8 ;  /* 0x0006e00801007387 */ /* 0x0001e20000100a00 */
[----:B------:R-:W-:Y:S02]  /*30ac0*/  STL.64 [R1+0x6e8], R10 ;  /* 0x0006e80a01007387 */ /* 0x000fe40000100a00 */
[----:B0-----:R-:W-:Y:S02]  /*30ad0*/  IMAD.MOV.U32 R8, RZ, RZ, R14 ;  /* 0x000000ffff087224 */ /* 0x001fe400078e000e */
[----:B------:R-:W2:Y:S02]  /*30ae0*/  LDL.LU.64 R14, [R1+0x1b08] ;  /* 0x001b0800010e7983 */ /* 0x000ea40000300a00 */
[C---:B--2---:R-:W-:Y:S02]  /*30af0*/  HMMA.16816.F32.BF16 R12, R4.reuse, R14, R20 ;  /* 0x0000000e040c723c */ /* 0x044fe40000041814 */
[----:B------:R-:W2:Y:S01]  /*30b00*/  LDL.LU.64 R22, [R1+0x1b00] ;  /* 0x001b000001167983 */ /* 0x000ea20000300a00 */
[----:B------:R-:W2:Y:S11]  /*30b10*/  LDL.LU.64 R20, [R1+0x1af8] ;  /* 0x001af80001147983 */ /* 0x000eb60000300a00 */
[----:B------:R-:W-:Y:S09]  /*30b20*/  @!UPT UIADD3 URZ, URZ, URZ, URZ ;  /* 0x0000003f3f3ff290 */ /* 0x000ff2000fffe03f */
[----:B------:R-:W-:Y:S01]  /*30b30*/  STL.64 [R1+0x6f0], R12 ;  /* 0x0006f00c01007387 */ /* 0x000fe20000100a00 */
[----:B------:R0:W-:Y:S03]  /*30b40*/  STL.64 [R1+0x6f8], R14 ;  /* 0x0006f80e01007387 */ /* 0x0001e60000100a00 */
[----:B0-----:R-:W2:Y:S02]  /*30b50*/  LDL.LU.64 R14, [R1+0x1af0] ;  /* 0x001af000010e7983 */ /* 0x001ea40000300a00 */
[----:B--2---:R-:W-:Y:S01]  /*30b60*/  HMMA.16816.F32.BF16 R20, R4, R14, R20 ;  /* 0x0000000e0414723c */ /* 0x004fe20000041814 */
[----:B------:R-:W-:Y:S11]  /*30b70*/  IMAD.MOV.U32 R10, RZ, RZ, R14 ;  /* 0x000000ffff0a7224 */ /* 0x000ff600078e000e */
[----:B------:R-:W-:Y:S11]  /*30b80*/  @!UPT UIADD3 URZ, URZ, URZ, URZ ;  /* 0x0000003f3f3ff290 */ /* 0x000ff6000fffe03f */
[----:B------:R-:W-:Y:S01]  /*30b90*/  STL.64 [R1+0x780], R20 ;  /* 0x0007801401007387 */ /* 0x000fe20000100a00 */
[----:B------:R0:W-:Y:S03]  /*30ba0*/  STL.64 [R1+0x788], R22 ;  /* 0x0007881601007387 */ /* 0x0001e60000100a00 */
[----:B0-----:R-:W3:Y:S01]  /*30bb0*/  LDL.LU.64 R22, [R1+0x1ae8] ;  /* 0x001ae80001167983 */ /* 0x001ee20000300a00 */
[----:B------:R-:W2:Y:S02]  /*30bc0*/  LDL.LU.64 R20, [R1+0x1ae0] ;  /* 0x001ae00001147983 */ /* 0x000ea40000300a00 */
[----:B------:R-:W4:Y:S02]  /*30bd0*/  LDL.LU R12, [R1] ;  /* 0x00000000010c7983 */ /* 0x000f240000300800 */
[----:B------:R-:W4:Y:S01]  /*30be0*/  LDL.LU R13, [R1+0x4] ;  /* 0x00000400010d7983 */ /* 0x000f220000300800 */
[----:B------:R-:W2:Y:S01]  /*30bf0*/  LDL.LU R14, [R1+0x8] ;  /* 0x00000800010e7983 */ /* 0x000ea20000300800 */
[----:B------:R-:W-:-:S02]  /*30c00*/  IMAD.MOV.U32 R9, RZ, RZ, R15 ;  /* 0x000000ffff097224 */ /* 0x000fc400078e000f */
[----:B------:R-:W-:Y:S01]  /*30c10*/  IMAD.MOV.U32 R15, RZ, RZ, R28 ;  /* 0x000000ffff0f7224 */ /* 0x000fe200078e001c */
[----:B---3--:R-:W-:Y:S04]  /*30c20*/  HMMA.16816.F32.BF16 R24, R4, R22, R24 ;  /* 0x000000160418723c */ /* 0x008fe80000041818 */
[----:B--2---:R0:W-:Y:S01]  /*30c30*/  STL.64 [R1+0x18f8], R14 ;  /* 0x0018f80e01007387 */ /* 0x0041e20000100a00 */
[----:B----4-:R1:W-:Y:S02]  /*30c40*/  STL.64 [R1+0x18f0], R12 ;  /* 0x0018f00c01007387 */ /* 0x0103e40000100a00 */
[----:B------:R-:W2:Y:S02]  /*30c50*/  LDL R28, [R1+0xd30] ;  /* 0x000d3000011c7983 */ /* 0x000ea40000100800 */
[----:B------:R-:W-:-:S02]  /*30c60*/  IMAD.MOV.U32 R11, RZ, RZ, R23 ;  /* 0x000000ffff0b7224 */ /* 0x000fc400078e0017 */
[----:B0-----:R-:W-:Y:S02]  /*30c70*/  IMAD.MOV.U32 R14, RZ, RZ, R21 ;  /* 0x000000ffff0e7224 */ /* 0x001fe400078e0015 */
[----:B------:R-:W-:Y:S02]  /*30c80*/  IMAD.MOV.U32 R15, RZ, RZ, R20 ;  /* 0x000000ffff0f7224 */ /* 0x000fe400078e0014 */
[----:B-1----:R-:W-:-:S08]  /*30c90*/  IMAD.MOV.U32 R12, RZ, RZ, R22 ;  /* 0x000000ffff0c7224 */ /* 0x002fd000078e0016 */
        /* <DEDUP_REMOVED lines=8> */
[----:B----4-:R0:W-:Y:S01]  /*30d20*/  STL.64 [R1+0x1a98], R22 ;  /* 0x001a981601007387 */ /* 0x0101e20000100a00 */
[----:B---3--:R-:W-:Y:S02]  /*30d30*/  STL.64 [R1+0x1a90], R20 ;  /* 0x001a901401007387 */ /* 0x008fe40000100a00 */
[----:B0-----:R-:W-:-:S02]  /*30d40*/  IMAD.MOV.U32 R23, RZ, RZ, R16 ;  /* 0x000000ffff177224 */ /* 0x001fc400078e0010 */
[----:B------:R-:W-:Y:S01]  /*30d50*/  IMAD.MOV.U32 R22, RZ, RZ, R17 ;  /* 0x000000ffff167224 */ /* 0x000fe200078e0011 */
[----:B------:R-:W3:Y:S01]  /*30d60*/  LDL.LU R16, [R1+0x600] ;  /* 0x0006000001107983 */ /* 0x000ee20000300800 */
[----:B------:R-:W3:Y:S02]  /*30d70*/  LDL.LU R17, [R1+0x604] ;  /* 0x0006040001117983 */ /* 0x000ee40000300800 */
[----:B------:R-:W3:Y:S02]  /*30d80*/  LDL.LU R18, [R1+0x608] ;  /* 0x0006080001127983 */ /* 0x000ee40000300800 */
[----:B------:R-:W3:Y:S01]  /*30d90*/  LDL.LU R19, [R1+0x60c] ;  /* 0x00060c0001137983 */ /* 0x000ee20000300800 */
[----:B------:R-:W3:Y:S01]  /*30da0*/  LDL.64 R14, [R1+0xc8] ;  /* 0x0000c800010e7983 */ /* 0x000ee20000100a00 */
[----:B------:R0:W-:Y:S03]  /*30db0*/  STL.64 [R1+0x1aa8], R22 ;  /* 0x001aa81601007387 */ /* 0x0001e60000100a00 */
[----:B0-----:R-:W4:Y:S04]  /*30dc0*/  LDL.64 R22, [R1+0xa8] ;  /* 0x0000a80001167983 */ /* 0x001f280000100a00 */
[----:B----4-:R-:W-:Y:S01]  /*30dd0*/  STL.64 [R1+0x1ac0], R22 ;  /* 0x001ac01601007387 */ /* 0x010fe20000100a00 */
[----:B------:R-:W-:Y:S02]  /*30de0*/  STL.64 [R1+0x1a48], R10 ;  /* 0x001a480a01007387 */ /* 0x000fe40000100a00 */
[----:B------:R0:W-:Y:S02]  /*30df0*/  STL.64 [R1+0x1a40], R8 ;  /* 0x001a400801007387 */ /* 0x0001e40000100a00 */
[----:B0-----:R-:W4:Y:S01]  /*30e00*/  LDL.LU R8, [R1+0x160] ;  /* 0x0001600001087983 */ /* 0x001f220000300800 */
[----:B------:R-:W4:Y:S02]  /*30e10*/  LDL.LU R9, [R1+0x164] ;  /* 0x0001640001097983 */ /* 0x000f240000300800 */
[----:B------:R-:W2:Y:S02]  /*30e20*/  LDL.LU R10, [R1+0x168] ;  /* 0x00016800010a7983 */ /* 0x000ea40000300800 */
[----:B------:R-:W2:Y:S01]  /*30e30*/  LDL.LU R11, [R1+0x16c] ;  /* 0x00016c00010b7983 */ /* 0x000ea20000300800 */
[----:B------:R-:W3:Y:S01]  /*30e40*/  LDL.LU R24, [R1+0x560] ;  /* 0x0005600001187983 */ /* 0x000ee20000300800 */
[----:B------:R-:W3:Y:S02]  /*30e50*/  LDL.LU R25, [R1+0x564] ;  /* 0x0005640001197983 */ /* 0x000ee40000300800 */
[----:B------:R-:W3:Y:S02]  /*30e60*/  LDL.LU R26, [R1+0x568] ;  /* 0x00056800011a7983 */ /* 0x000ee40000300800 */
[----:B------:R-:W3:Y:S01]  /*30e70*/  LDL.LU R27, [R1+0x56c] ;  /* 0x00056c00011b7983 */ /* 0x000ee20000300800 */
[----:B------:R-:W3:Y:S04]  /*30e80*/  LDL.64 R22, [R1+0xb8] ;  /* 0x0000b80001167983 */ /* 0x000ee80000100a00 */
[----:B--2---:R-:W-:Y:S01]  /*30e90*/  STL.64 [R1+0x1a58], R10 ;  /* 0x001a580a01007387 */ /* 0x004fe20000100a00 */
[----:B----4-:R0:W-:Y:S03]  /*30ea0*/  STL.64 [R1+0x1a50], R8 ;  /* 0x001a500801007387 */ /* 0x0101e60000100a00 */
[----:B0-----:R-:W2:Y:S01]  /*30eb0*/  LDL.LU R8, [R1+0x170] ;  /* 0x0001700001087983 */ /* 0x001ea20000300800 */
[----:B------:R-:W2:Y:S02]  /*30ec0*/  LDL.LU R9, [R1+0x174] ;  /* 0x0001740001097983 */ /* 0x000ea40000300800 */
[----:B------:R-:W4:Y:S02]  /*30ed0*/  LDL.LU R10, [R1+0x178] ;  /* 0x00017800010a7983 */ /* 0x000f240000300800 */
[----:B------:R-:W4:Y:S02]  /*30ee0*/  LDL.LU R11, [R1+0x17c] ;  /* 0x00017c00010b7983 */ /* 0x000f240000300800 */
[----:B----4-:R0:W-:Y:S01]  /*30ef0*/  STL.64 [R1+0x1a68], R10 ;  /* 0x001a680a01007387 */ /* 0x0101e20000100a00 */
[----:B--2---:R-:W-:Y:S03]  /*30f00*/  STL.64 [R1+0x1a60], R8 ;  /* 0x001a600801007387 */ /* 0x004fe60000100a00 */
[----:B0-----:R-:W2:Y:S04]  /*30f10*/  LDL.64 R10, [R1+0x78] ;  /* 0x00007800010a7983 */ /* 0x001ea80000100a00 */
[----:B--2---:R0:W-:Y:S04]  /*30f20*/  STL.64 [R1+0x1a80], R10 ;  /* 0x001a800a01007387 */ /* 0x0041e80000100a00 */
[----:B0-----:R-:W2:Y:S01]  /*30f30*/  LDL.64 R10, [R1+0x88] ;  /* 0x00008800010a7983 */ /* 0x001ea20000100a00 */
[C---:B---3--:R-:W-:Y:S03]  /*30f40*/  HMMA.16816.F32.BF16 R16, R4.reuse, R14, R16 ;  /* 0x0000000e0410723c */ /* 0x048fe60000041810 */
[----:B--2---:R0:W-:Y:S01]  /*30f50*/  STL.64 [R1+0x1aa0], R10 ;  /* 0x001aa00a01007387 */ /* 0x0041e20000100a00 */
[----:B------:R-:W2:Y:S02]  /*30f60*/  LDL.LU R8, [R1+0x450] ;  /* 0x0004500001087983 */ /* 0x000ea40000300800 */
[----:B------:R-:W2:Y:S01]  /*30f70*/  LDL.LU R9, [R1+0x454] ;  /* 0x0004540001097983 */ /* 0x000ea20000300800 */
[----:B0-----:R-:W3:Y:S01]  /*30f80*/  LDL.LU R10, [R1+0x458] ;  /* 0x00045800010a7983 */ /* 0x001ee20000300800 */
[----:B------:R-:W3:Y:S02]  /*30f90*/  LDL.LU R11, [R1+0x45c] ;  /* 0x00045c00010b7983 */ /* 0x000ee40000300800 */
[----:B------:R-:W-:Y:S01]  /*30fa0*/  IMAD.MOV.U32 R13, RZ, RZ, R15 ;  /* 0x000000ffff0d7224 */ /* 0x000fe200078e000f */
[----:B------:R-:W-:Y:S01]  /*30fb0*/  HMMA.16816.F32.BF16 R24, R4, R22, R24 ;  /* 0x000000160418723c */ /* 0x000fe20000041818 */
[----:B---3--:R-:W-:Y:S01]  /*30fc0*/  STL.64 [R1+0x1ab8], R10 ;  /* 0x001ab80a01007387 */ /* 0x008fe20000100a00 */
[----:B--2---:R0:W-:Y:S03]  /*30fd0*/  STL.64 [R1+0x1ab0], R8 ;  /* 0x001ab00801007387 */ /* 0x0041e60000100a00 */
[----:B0-----:R-:W2:Y:S01]  /*30fe0*/  LDL.LU R8, [R1+0x4e0] ;  /* 0x0004e00001087983 */ /* 0x001ea20000300800 */
[----:B------:R-:W2:Y:S02]  /*30ff0*/  LDL.LU R9, [R1+0x4e4] ;  /* 0x0004e40001097983 */ /* 0x000ea40000300800 */
[----:B------:R-:W2:Y:S02]  /*31000*/  LDL.LU R10, [R1+0x4e8] ;  /* 0x0004e800010a7983 */ /* 0x000ea40000300800 */
[----:B------:R-:W2:Y:S02]  /*31010*/  LDL.LU R11, [R1+0x4ec] ;  /* 0x0004ec00010b7983 */ /* 0x000ea40000300800 */
[----:B------:R0:W-:Y:S01]  /*31020*/  STL.64 [R1+0x7f0], R16 ;  /* 0x0007f01001007387 */ /* 0x0001e20000100a00 */
[----:B------:R1:W-:Y:S02]  /*31030*/  STL.64 [R1+0x7f8], R18 ;  /* 0x0007f81201007387 */ /* 0x0003e40000100a00 */
[----:B0-----:R-:W-:Y:S01]  /*31040*/  IMAD.MOV.U32 R16, RZ, RZ, R14 ;  /* 0x000000ffff107224 */ /* 0x001fe200078e000e */
[----:B-1----:R-:W3:Y:S01]  /*31050*/  LDL.LU.64 R18, [R1+0x1ad8] ;  /* 0x001ad80001127983 */ /* 0x002ee20000300a00 */
[----:B------:R-:W4:Y:S02]  /*31060*/  LDL.LU.64 R14, [R1+0x1ad0] ;  /* 0x001ad000010e7983 */ /* 0x000f240000300a00 */
[----:B------:R-:W2:Y:S02]  /*31070*/  LDL.LU R12, [R1+0x1ac8] ;  /* 0x001ac800010c7983 */ /* 0x000ea40000300800 */
[----:B------:R-:W-:Y:S01]  /*31080*/  IMAD.MOV.U32 R17, RZ, RZ, R23 ;  /* 0x000000ffff117224 */ /* 0x000fe200078e0017 */
[----:B----4-:R-:W-:Y:S01]  /*31090*/  STL.64 [R1+0x1a78], R14 ;  /* 0x001a780e01007387 */ /* 0x010fe20000100a00 */
[----:B--2---:R0:W-:Y:S03]  /*310a0*/  STL.64 [R1+0x1a70], R12 ;  /* 0x001a700c01007387 */ /* 0x0041e60000100a00 */
[----:B0-----:R-:W2:Y:S01]  /*310b0*/  LDL.LU R12, [R1+0x310] ;  /* 0x00031000010c7983 */ /* 0x001ea20000300800 */
[----:B------:R-:W2:Y:S02]  /*310c0*/  LDL.LU R13, [R1+0x314] ;  /* 0x00031400010d7983 */ /* 0x000ea40000300800 */
[----:B------:R-:W2:Y:S02]  /*310d0*/  LDL.LU R14, [R1+0x318] ;  /* 0x00031800010e7983 */ /* 0x000ea40000300800 */
[----:B------:R-:W2:Y:S01]  /*310e0*/  LDL.LU R15, [R1+0x31c] ;  /* 0x00031c00010f7983 */ /* 0x000ea20000300800 */
[----:B------:R0:W-:Y:S01]  /*310f0*/  STL.64 [R1+0x8b0], R24 ;  /* 0x0008b01801007387 */ /* 0x0001e20000100a00 */
[----:B------:R1:W-:Y:S02]  /*31100*/  STL.64 [R1+0x8b8], R26 ;  /* 0x0008b81a01007387 */ /* 0x0003e40000100a00 */
[----:B0-----:R-:W-:-:S02]  /*31110*/  IMAD.MOV.U32 R24, RZ, RZ, R22 ;  /* 0x000000ffff187224 */ /* 0x001fc400078e0016 */
[----:B------:R-:W4:Y:S02]  /*31120*/  LDL.LU.64 R22, [R1+0x1ac0] ;  /* 0x001ac00001167983 */ /* 0x000f240000300a00 */
[C---:B----4-:R-:W-:Y:S01]  /*31130*/  HMMA.16816.F32.BF16 R8, R4.reuse, R22, R8 ;  /* 0x000000160408723c */ /* 0x050fe20000041808 */
[----:B-1----:R-:W-:Y:S02]  /*31140*/  IMAD.MOV.U32 R26, RZ, RZ, R22 ;  /* 0x000000ffff1a7224 */ /* 0x002fe400078e0016 */
        /* <DEDUP_REMOVED lines=8> */
[----:B------:R-:W4:Y:S11]  /*311d0*/  LDL.LU.64 R10, [R1+0x1aa0] ;  /* 0x001aa000010a7983 */ /* 0x000f360000300a00 */
[----:B------:R-:W-:Y:S11]  /*311e0*/  @!UPT UIADD3 URZ, URZ, URZ, URZ ;  /* 0x0000003f3f3ff290 */ /* 0x000ff6000fffe03f */
[----:B------:R-:W-:Y:S01]  /*311f0*/  STL.64 [R1+0xa50], R20 ;  /* 0x000a501401007387 */ /* 0x000fe20000100a00 */
[----:B------:R0:W-:Y:S03]  /*31200*/  STL.64 [R1+0xa58], R22 ;  /* 0x000a581601007387 */ /* 0x0001e60000100a00 */
[----:B0-----:R-:W4:Y:S01]  /*31210*/  LDL.LU.64 R22, [R1+0x1a98] ;  /* 0x001a980001167983 */ /* 0x001f220000300a00 */
        /* <DEDUP_REMOVED lines=19> */
[----:B------:R-:W2:Y:S02]  /*31350*/  LDL.LU.64 R8, [R1+0x1a60] ;  /* 0x001a600001087983 */ /* 0x000ea40000300a00 */
[----:B--2---:R-:W-:Y:S11]  /*31360*/  HMMA.16816.F32.BF16 R8, R4, R14, R8 ;  /* 0x0000000e0408723c */ /* 0x004ff60000041808 */
[----:B------:R-:W-:Y:S11]  /*31370*/  @!UPT UIADD3 URZ, URZ, URZ, URZ ;  /* 0x0000003f3f3ff290 */ /* 0x000ff6000fffe03f */
[----:B------:R-:W-:Y:S01]  /*31380*/  @!UPT UIADD3 URZ, URZ, URZ, URZ ;  /* 0x0000003f3f3ff290 */ /* 0x000fe2000fffe03f */
[----:B------:R-:W-:Y:S01]  /*31390*/  STL.64 [R1+0xbc0], R8 ;  /* 0x000bc00801007387 */ /* 0x000fe20000100a00 */
[----:B------:R0:W-:Y:S03]  /*313a0*/  STL.64 [R1+0xbc8], R10 ;  /* 0x000bc80a01007387 */ /* 0x0001e60000100a00 */
[----:B0-----:R-:W4:Y:S01]  /*313b0*/  LDL.LU.64 R10, [R1+0x1a58] ;  /* 0x001a5800010a7983 */ /* 0x001f220000300a00 */
[----:B------:R-:W4:Y:S02]  /*313c0*/  LDL.LU.64 R8, [R1+0x1a50] ;  /* 0x001a500001087983 */ /* 0x000f240000300a00 */
[----:B------:R0:W-:Y:S02]  /*313d0*/  STL.64 [R1+0x1908], R14 ;  /* 0x0019080e01007387 */ /* 0x0001e40000100a00 */
[----:B0-----:R-:W-:Y:S02]  /*313e0*/  IMAD.MOV.U32 R14, RZ, RZ, R29 ;  /* 0x000000ffff0e7224 */ /* 0x001fe400078e001d */
[----:B------:R-:W-:-:S05]  /*313f0*/  IMAD.MOV.U32 R15, RZ, RZ, R27 ;  /* 0x000000ffff0f7224 */ /* 0x000fca00078e001b */
[----:B------:R0:W-:Y:S02]  /*31400*/  STL.64 [R1+0x1920], R14 ;  /* 0x0019200e01007387 */ /* 0x0001e40000100a00 */
[----:B0-----:R-:W-:Y:S02]  /*31410*/  IMAD.MOV.U32 R14, RZ, RZ, R21 ;  /* 0x000000ffff0e7224 */ /* 0x001fe400078e0015 */
[----:B------:R-:W-:-:S05]  /*31420*/  IMAD.MOV.U32 R15, RZ, RZ, R20 ;  /* 0x000000ffff0f7224 */ /* 0x000fca00078e0014 */
[----:B------:R-:W-:Y:S01]  /*31430*/  STL.64 [R1+0x1938], R14 ;  /* 0x0019380e01007387 */ /* 0x000fe20000100a00 */
[----:B----4-:R-:W-:Y:S11]  /*31440*/  HMMA.16816.F32.BF16 R8, R4, R22, R8 ;  /* 0x000000160408723c */ /* 0x010ff60000041808 */
[----:B------:R-:W-:Y:S11]  /*31450*/  @!UPT UIADD3 URZ, URZ, URZ, URZ ;  /* 0x0000003f3f3ff290 */ /* 0x000ff6000fffe03f */
[----:B------:R-:W-:Y:S01]  /*31460*/  @!UPT UIADD3 URZ, URZ, URZ, URZ ;  /* 0x0000003f3f3ff290 */ /* 0x000fe2000fffe03f */
[----:B------:R-:W-:Y:S01]  /*31470*/  STL.64 [R1+0xbb0], R8 ;  /* 0x000bb00801007387 */ /* 0x000fe20000100a00 */
[----:B------:R0:W-:Y:S03]  /*31480*/  STL.64 [R1+0xbb8], R10 ;  /* 0x000bb80a01007387 */ /* 0x0001e60000100a00 */
[----:B0-----:R-:W2:Y:S01]  /*31490*/  LDL.LU.64 R10, [R1+0x1a48] ;  /* 0x001a4800010a7983 */ /* 0x001ea20000300a00 */
[----:B------:R-:W4:Y:S02]  /*314a0*/  LDL.LU.64 R8, [R1+0x1a40] ;  /* 0x001a400001087983 */ /* 0x000f240000300a00 */
[----:B------:R-:W2:Y:S02]  /*314b0*/  LDL.64 R14, [R1+0x98] ;  /* 0x00009800010e7983 */ /* 0x000ea40000100a00 */
[----:B--2---:R-:W-:Y:S01]  /*314c0*/  STL.64 [R1+0x1950], R14 ;  /* 0x0019500e01007387 */ /* 0x004fe20000100a00 */
[----:B------:R0:W-:Y:S02]  /*314d0*/  STL.64 [R1+0x1900], R22 ;  /* 0x0019001601007387 */ /* 0x0001e40000100a00 */
[----:B------:R-:W2:Y:S02]  /*314e0*/  LDL.LU R20, [R1+0x10] ;  /* 0x0000100001147983 */ /* 0x000ea40000300800 */
[----:B------:R-:W2:Y:S01]  /*314f0*/  LDL.LU R21, [R1+0x14] ;  /* 0x0000140001157983 */ /* 0x000ea20000300800 */
[----:B0-----:R-:W2:Y:S01]  /*31500*/  LDL.LU R22, [R1+0x18] ;  /* 0x0000180001167983 */ /* 0x001ea20000300800 */
        /* <DEDUP_REMOVED lines=39> */
[----:B------:R-:W4:Y:S01]  /*31780*/  LDL.LU R23, [R1+0x4dc] ;  /* 0x0004dc0001177983 */ /* 0x000f220000300800 */
[----:B------:R-:W2:Y:S04]  /*31790*/  LDL.LU.64 R14, [R1+0xf8] ;  /* 0x0000f800010e7983 */ /* 0x000ea80000300a00 */
[----:B--2---:R-:W-:Y:S01]  /*317a0*/  STL.64 [R1+0x19e0], R14 ;  /* 0x0019e00e01007387 */ /* 0x004fe20000100a00 */
[----:B----4-:R-:W-:Y:S02]  /*317b0*/  STL.64 [R1+0x1978], R22 ;  /* 0x0019781601007387 */ /* 0x010fe40000100a00 */
[----:B------:R0:W-:Y:S02]  /*317c0*/  STL.64 [R1+0x1970], R20 ;  /* 0x0019701401007387 */ /* 0x0001e40000100a00 */
        /* <DEDUP_REMOVED lines=8> */
[----:B------:R-:W-:-:S05]  /*31850*/  IMAD.MOV.U32 R15, RZ, RZ, R0 ;  /* 0x000000ffff0f7224 */ /* 0x000fca00078e0000 */
[----:B------:R-:W-:Y:S04]  /*31860*/  STL.64 [R1+0x1a20], R14 ;  /* 0x001a200e01007387 */ /* 0x000fe80000100a00 */
[----:B----4-:R-:W-:Y:S01]  /*31870*/  STL.64 [R1+0x1990], R22 ;  /* 0x0019901601007387 */ /* 0x010fe20000100a00 */
[----:B--2---:R0:W-:Y:S03]  /*31880*/  STL.64 [R1+0x1988], R20 ;  /* 0x0019881401007387 */ /* 0x0041e60000100a00 */
[----:B0-----:R-:W2:Y:S01]  /*31890*/  LDL.LU R20, [R1+0x5d0] ;  /* 0x0005d00001147983 */ /* 0x001ea20000300800 */
[----:B------:R-:W2:Y:S02]  /*318a0*/  LDL.LU R21, [R1+0x5d4] ;  /* 0x0005d40001157983 */ /* 0x000ea40000300800 */
[----:B------:R-:W4:Y:S02]  /*318b0*/  LDL.LU R22, [R1+0x5d8] ;  /* 0x0005d80001167983 */ /* 0x000f240000300800 */
[----:B------:R-:W4:Y:S01]  /*318c0*/  LDL.LU R23, [R1+0x5dc] ;  /* 0x0005dc0001177983 */ /* 0x000f220000300800 */
[----:B------:R-:W2:Y:S01]  /*318d0*/  LDL.LU R12, [R1+0x120] ;  /* 0x00012000010c7983 */ /* 0x000ea20000300800 */
        /* <DEDUP_REMOVED lines=13> */
[----:B------:R-:W2:Y:S01]  /*319b0*/  LDL.64 R10, [R1+0x28] ;  /* 0x00002800010a7983 */ /* 0x000ea20000100a00 */
[----:B----4-:R-:W-:Y:S02]  /*319c0*/  STL.64 [R1+0x19a8], R22 ;  /* 0x0019a81601007387 */ /* 0x010fe40000100a00 */
[----:B------:R0:W-:Y:S02]  /*319d0*/  STL.64 [R1+0x19a0], R20 ;  /* 0x0019a01401007387 */ /* 0x0001e40000100a00 */
[----:B0-----:R-:W4:Y:S01]  /*319e0*/  LDL.LU R20, [R1+0x660] ;  /* 0x0006600001147983 */ /* 0x001f220000300800 */
[----:B------:R-:W4:Y:S02]  /*319f0*/  LDL.LU R21, [R1+0x664] ;  /* 0x0006640001157983 */ /* 0x000f240000300800 */
[----:B------:R-:W2:Y:S02]  /*31a00*/  LDL.LU R22, [R1+0x668] ;  /* 0x0006680001167983 */ /* 0x000ea40000300800 */
        /* <DEDUP_REMOVED lines=12> */
[----:B------:R-:W4:Y:S01]  /*31ad0*/  LDL.LU R23, [R1+0x74c] ;  /* 0x00074c0001177983 */ /* 0x000f220000300800 */
[C---:B---3--:R-:W-:Y:S01]  /*31ae0*/  HMMA.16816.F32.BF16 R24, R4.reuse, R18, R24 ;  /* 0x000000120418723c */ /* 0x048fe20000041818 */
[----:B----4-:R-:W-:Y:S01]  /*31af0*/  STL.64 [R1+0x19f0], R22 ;  /* 0x0019f01601007387 */ /* 0x010fe20000100a00 */
        /* <DEDUP_REMOVED lines=20> */
[----:B------:R-:W3:Y:S02]  /*31c40*/  LDL.LU.64 R12, [R1+0x1a28] ;  /* 0x001a2800010c7983 */ /* 0x000ee40000300a00 */
[----:B------:R-:W-:Y:S02]  /*31c50*/  IMAD.MOV.U32 R2, RZ, RZ, R10 ;  /* 0x000000ffff027224 */ /* 0x000fe400078e000a */
[----:B------:R-:W-:Y:S01]  /*31c60*/  IMAD.MOV.U32 R0, RZ, RZ, R11 ;  /* 0x000000ffff007224 */ /* 0x000fe200078e000b */
[----:B---3--:R-:W-:Y:S01]  /*31c70*/  HMMA.16816.F32.BF16 R4, R4, R10, R12 ;  /* 0x0000000a0404723c */ /* 0x008fe2000004180c */
[----:B------:R-:W2:Y:S11]  /*31c80*/  LDL.LU.64 R14, [R1+0x1a20] ;  /* 0x001a2000010e7983 */ /* 0x000eb60000300a00 */
[----:B------:R-:W-:Y:S11]  /*31c90*/  @!UPT UIADD3 URZ, URZ, URZ, URZ ;  /* 0x0000003f3f3ff290 */ /* 0x000ff6000fffe03f */
[----:B------:R-:W-:Y:S01]  /*31ca0*/  STL.64 [R1+0xb80], R4 ;  /* 0x000b800401007387 */ /* 0x000fe20000100a00 */
[----:B------:R-:W-:Y:S02]  /*31cb0*/  STL.64 [R1+0xb88], R6 ;  /* 0x000b880601007387 */ /* 0x000fe40000100a00 */
[----:B------:R-:W2:Y:S02]  /*31cc0*/  LDL.LU.64 R10, [R1+0x1a18] ;  /* 0x001a1800010a7983 */ /* 0x000ea40000300a00 */
[----:B------:R-:W2:Y:S02]  /*31cd0*/  LDL.LU.64 R8, [R1+0x1a10] ;  /* 0x001a100001087983 */ /* 0x000ea40000300a00 */
        /* <DEDUP_REMOVED lines=57> */
[----:B0-----:R-:W2:Y:S01]  /*32070*/  LDL.LU.64 R14, [R1+0x1950] ;  /* 0x00195000010e7983 */ /* 0x001ea20000300a00 */
[----:B------:R-:W-:Y:S02]  /*32080*/  IMAD.MOV.U32 R6, RZ, RZ, R2 ;  /* 0x000000ffff067224 */ /* 0x000fe400078e0002 */
[----:B------:R-:W-:Y:S01]  /*32090*/  IMAD.MOV.U32 R7, RZ, RZ, R0 ;  /* 0x000000ffff077224 */ /* 0x000fe200078e0000 */
        /* <DEDUP_REMOVED lines=36> */
[----:B0-----:R-:W3:Y:S01]  /*322e0*/  LDL.LU.64 R22, [R1+0x18d8] ;  /* 0x0018d80001167983 */ /* 0x001ee20000300a00 */
[----:B------:R-:W3:Y:S02]  /*322f0*/  LDL.LU.64 R20, [R1+0x18d0] ;  /* 0x0018d00001147983 */ /* 0x000ee40000300a00 */
[C---:B---3--:R-:W-:Y:S01]  /*32300*/  HMMA.16816.F32.BF16 R20, R8.reuse, R18, R20 ;  /* 0x000000120814723c */ /* 0x048fe20000041814 */
[----:B------:R-:W3:Y:S01]  /*32310*/  LDL.LU.64 R18, [R1+0x18c8] ;  /* 0x0018c80001127983 */ /* 0x000ee20000300a00 */
[----:B------:R-:W3:Y:S11]  /*32320*/  LDL.LU.64 R16, [R1+0x18c0] ;  /* 0x0018c00001107983 */ /* 0x000ef60000300a00 */
[----:B------:R-:W-:Y:S10]  /*32330*/  @!UPT UIADD3 URZ, URZ, URZ, URZ ;  /* 0x0000003f3f3ff290 */ /* 0x000ff4000fffe03f */
[----:B------:R-:W-:Y:S01]  /*32340*/  STL.64 [R1+0xb40], R20 ;  /* 0x000b401401007387 */ /* 0x000fe20000100a00 */
[----:B------:R0:W-:Y:S02]  /*32350*/  STL.64 [R1+0xb48], R22 ;  /* 0x000b481601007387 */ /* 0x0001e40000100a00 */
[----:B0-----:R-:W-:Y:S02]  /*32360*/  IMAD.MOV.U32 R22, RZ, RZ, R4 ;  /* 0x000000ffff167224 */ /* 0x001fe400078e0004 */
[C---:B--2---:R-:W-:Y:S08]  /*32370*/  HMMA.16816.F32.BF16 R4, R8.reuse, R6, R12 ;  /* 0x000000060804723c */ /* 0x044ff0000004180c */
[----:B---3--:R-:W-:Y:S01]  /*32380*/  HMMA.16816.F32.BF16 R16, R8, R26, R16 ;  /* 0x0000001a0810723c */ /* 0x008fe20000041810 */
[----:B------:R-:W0:Y:S11]  /*32390*/  LDSM.16.MT88.4 R8, [R28+0x16080] ;  /* 0x016080001c08783b */ /* 0x000e360000004200 */
[----:B------:R-:W-:Y:S11]  /*323a0*/  @!UPT UIADD3 URZ, URZ, URZ, URZ ;  /* 0x0000003f3f3ff290 */ /* 0x000ff6000fffe03f */
[----:B------:R1:W-:Y:S01]  /*323b0*/  STL.64 [R1+0xb30], R16 ;  /* 0x000b301001007387 */ /* 0x0003e20000100a00 */
[----:B------:R2:W-:Y:S03]  /*323c0*/  STL.64 [R1+0xb38], R18 ;  /* 0x000b381201007387 */ /* 0x0005e60000100a00 */
[----:B-1----:R-:W3:Y:S01]  /*323d0*/  LDL.LU R16, [R1+0x8c0] ;  /* 0x0008c00001107983 */ /* 0x002ee20000300800 */
[----:B------:R-:W3:Y:S02]  /*323e0*/  LDL.LU R17, [R1+0x8c4] ;  /* 0x0008c40001117983 */ /* 0x000ee40000300800 */
[----:B--2---:R-:W3:Y:S02]  /*323f0*/  LDL.LU R18, [R1+0x8c8] ;  /* 0x0008c80001127983 */ /* 0x004ee40000300800 */
[----:B------:R-:W3:Y:S01]  /*32400*/  LDL.LU R19, [R1+0x8cc] ;  /* 0x0008cc0001137983 */ /* 0x000ee20000300800 */
[----:B------:R1:W-:Y:S01]  /*32410*/  STL [R1+0x1804], R26 ;  /* 0x0018041a01007387 */ /* 0x0003e20000100800 */
[----:B------:R2:W-:Y:S02]  /*32420*/  STL [R1+0x1800], R27 ;  /* 0x0018001b01007387 */ /* 0x0005e40000100800 */
[----:B------:R-:W3:Y:S02]  /*32430*/  LDL.64 R14, [R1+0x118] ;  /* 0x00011800010e7983 */ /* 0x000ee40000100a00 */
[----:B------:R-:W4:Y:S01]  /*32440*/  LDL.LU R24, [R1+0x710] ;  /* 0x0007100001187983 */ /* 0x000f220000300800 */
[----:B------:R-:W-:Y:S01]  /*32450*/  STL.64 [R1+0xb20], R4 ;  /* 0x000b200401007387 */ /* 0x000fe20000100a00 */
[----:B------:R-:W-:Y:S02]  /*32460*/  STL.64 [R1+0xb28], R6 ;  /* 0x000b280601007387 */ /* 0x000fe40000100a00 */
[----:B------:R-:W3:Y:S04]  /*32470*/  LDSM.16.MT88.4 R4, [R28+0x16000] ;  /* 0x016000001c04783b */ /* 0x000ee80000004200 */
[----:B------:R-:W4:Y:S01]  /*32480*/  LDL.LU R25, [R1+0x714] ;  /* 0x0007140001197983 */ /* 0x000f220000300800 */
[----:B-1----:R-:W4:Y:S01]  /*32490*/  LDL.LU R26, [R1+0x718] ;  /* 0x00071800011a7983 */ /* 0x002f220000300800 */
[----:B--2---:R-:W4:Y:S02]  /*324a0*/  LDL.LU R27, [R1+0x71c] ;  /* 0x00071c00011b7983 */ /* 0x004f240000300800 */
[----:B------:R-:W-:Y:S02]  /*324b0*/  STL [R1+0x1808], R28 ;  /* 0x0018081c01007387 */ /* 0x000fe40000100800 */
[----:B0-----:R0:W-:Y:S01]  /*324c0*/  STL.64 [R1+0x17e0], R10 ;  /* 0x0017e00a01007387 */ /* 0x0011e20000100a00 */
[----:B------:R-:W-:Y:S01]  /*324d0*/  STL.64 [R1+0x17d8], R8 ;  /* 0x0017d80801007387 */ /* 0x000fe20000100a00 */
[----:B---3--:R-:W-:Y:S01]  /*324e0*/  HMMA.16816.F32.BF16 R16, R4, R14, R16 ;  /* 0x0000000e0410723c */ /* 0x008fe20000041810 */
[----:B0-----:R-:W-:-:S02]  /*324f0*/  IMAD.MOV.U32 R11, RZ, RZ, R14 ;  /* 0x000000ffff0b7224 */ /* 0x001fc400078e000e */
[----:B------:R-:W-:Y:S11]  /*32500*/  IMAD.MOV.U32 R10, RZ, RZ, R15 ;  /* 0x000000ffff0a7224 */ /* 0x000ff600078e000f */
[----:B------:R-:W-:Y:S09]  /*32510*/  @!UPT UIADD3 URZ, URZ, URZ, URZ ;  /* 0x0000003f3f3ff290 */ /* 0x000ff2000fffe03f */
[----:B------:R-:W-:Y:S01]  /*32520*/  STL.64 [R1+0x2d0], R16 ;  /* 0x0002d01001007387 */ /* 0x000fe20000100a00 */
[----:B------:R-:W-:Y:S02]  /*32530*/  STL.64 [R1+0x2d8], R18 ;  /* 0x0002d81201007387 */ /* 0x000fe40000100a00 */
[----:B------:R0:W-:Y:S02]  /*32540*/  STL.64 [R1+0x1890], R10 ;  /* 0x0018900a01007387 */ /* 0x0001e40000100a00 */
[----:B------:R-:W-:Y:S01]  /*32550*/  IMAD.MOV.U32 R12, RZ, RZ, R18 ;  /* 0x000000ffff0c7224 */ /* 0x000fe200078e0012 */
[----:B0-----:R-:W2:Y:S01]  /*32560*/  LDL.64 R10, [R1+0xd8] ;  /* 0x0000d800010a7983 */ /* 0x001ea20000100a00 */
[----:B------:R0:W-:Y:S03]  /*32570*/  STL [R1+0x1394], R16 ;  /* 0x0013941001007387 */ /* 0x0001e60000100800 */
[----:B0-----:R-:W3:Y:S01]  /*32580*/  LDL.LU R16, [R1+0x800] ;  /* 0x0008000001107983 */ /* 0x001ee20000300800 */
[----:B------:R-:W3:Y:S02]  /*32590*/  LDL.LU R17, [R1+0x804] ;  /* 0x0008040001117983 */ /* 0x000ee40000300800 */
[----:B------:R-:W3:Y:S02]  /*325a0*/  LDL.LU R18, [R1+0x808] ;  /* 0x0008080001127983 */ /* 0x000ee40000300800 */
[----:B------:R-:W3:Y:S01]  /*325b0*/  LDL.LU R19, [R1+0x80c] ;  /* 0x00080c0001137983 */ /* 0x000ee20000300800 */
[----:B------:R-:W-:Y:S01]  /*325c0*/  STL [R1+0x1390], R12 ;  /* 0x0013900c01007387 */ /* 0x000fe20000100800 */
[----:B------:R-:W3:Y:S02]  /*325d0*/  LDL.64 R14, [R1+0x108] ;  /* 0x00010800010e7983 */ /* 0x000ee40000100a00 */
[----:B---3--:R-:W-:Y:S11]  /*325e0*/  HMMA.16816.F32.BF16 R16, R4, R14, R16 ;  /* 0x0000000e0410723c */ /* 0x008ff60000041810 */
[----:B------:R-:W-:Y:S11]  /*325f0*/  @!UPT UIADD3 URZ, URZ, URZ, URZ ;  /* 0x0000003f3f3ff290 */ /* 0x000ff6000fffe03f */
[----:B------:R-:W-:Y:S01]  /*32600*/  @!UPT UIADD3 URZ, URZ, URZ, URZ ;  /* 0x0000003f3f3ff290 */ /* 0x000fe2000fffe03f */
[----:B------:R0:W-:Y:S01]  /*32610*/  STL.64 [R1+0x2f0], R16 ;  /* 0x0002f01001007387 */ /* 0x0001e20000100a00 */
[----:B------:R-:W-:Y:S02]  /*32620*/  STL.64 [R1+0x2f8], R18 ;  /* 0x0002f81201007387 */ /* 0x000fe40000100a00 */
[----:B------:R-:W-:Y:S02]  /*32630*/  IMAD.MOV.U32 R13, RZ, RZ, R18 ;  /* 0x000000ffff0d7224 */ /* 0x000fe400078e0012 */
[----:B0-----:R-:W-:-:S05]  /*32640*/  IMAD.MOV.U32 R17, RZ, RZ, R16 ;  /* 0x000000ffff117224 */ /* 0x001fca00078e0010 */
[----:B------:R0:W-:Y:S01]  /*32650*/  STL [R1+0x139c], R17 ;  /* 0x00139c1101007387 */ /* 0x0001e20000100800 */
[----:B------:R-:W3:Y:S03]  /*32660*/  LDL.LU R16, [R1+0x790] ;  /* 0x0007900001107983 */ /* 0x000ee60000300800 */
[----:B0-----:R-:W3:Y:S01]  /*32670*/  LDL.LU R17, [R1+0x794] ;  /* 0x0007940001117983 */ /* 0x001ee20000300800 */
[----:B------:R-:W3:Y:S02]  /*32680*/  LDL.LU R18, [R1+0x798] ;  /* 0x0007980001127983 */ /* 0x000ee40000300800 */
[----:B------:R-:W3:Y:S02]  /*32690*/  LDL.LU R19, [R1+0x79c] ;  /* 0x00079c0001137983 */ /* 0x000ee40000300800 */
[----:B------:R-:W-:Y:S01]  /*326a0*/  IMAD.MOV.U32 R23, RZ, RZ, R3 ;  /* 0x000000ffff177224 */ /* 0x000fe200078e0003 */
[----:B------:R-:W-:Y:S01]  /*326b0*/  STL [R1+0x1398], R13 ;  /* 0x0013980d01007387 */ /* 0x000fe20000100800 */
[----:B------:R-:W-:-:S05]  /*326c0*/  IMAD.MOV.U32 R28, RZ, RZ, R15 ;  /* 0x000000ffff1c7224 */ /* 0x000fca00078e000f */
[C---:B---3--:R-:W-:Y:S11]  /*326d0*/  HMMA.16816.F32.BF16 R16, R4.reuse, R22, R16 ;  /* 0x000000160410723c */ /* 0x048ff60000041810 */
[----:B------:R-:W-:Y:S11]  /*326e0*/  @!UPT UIADD3 URZ, URZ, URZ, URZ ;  /* 0x0000003f3f3ff290 */ /* 0x000ff6000fffe03f */
[----:B------:R-:W-:Y:S01]  /*326f0*/  @!UPT UIADD3 URZ, URZ, URZ, URZ ;  /* 0x0000003f3f3ff290 */ /* 0x000fe2000fffe03f */
[----:B------:R-:W-:Y:S01]  /*32700*/  STL.64 [R1+0x300], R16 ;  /* 0x0003001001007387 */ /* 0x000fe20000100a00 */
[----:B------:R-:W-:Y:S02]  /*32710*/  IMAD.MOV.U32 R14, RZ, RZ, R18 ;  /* 0x000000ffff0e7224 */ /* 0x000fe400078e0012 */
[----:B------:R0:W-:Y:S02]  /*32720*/  STL.64 [R1+0x308], R18 ;  /* 0x0003081201007387 */ /* 0x0001e40000100a00 */
[----:B------:R1:W-:Y:S01]  /*32730*/  STL.64 [R1+0x18b0], R22 ;  /* 0x0018b01601007387 */ /* 0x0003e20000100a00 */
[----:B------:R-:W2:Y:S01]  /*32740*/  LDL.LU R20, [R1+0x690] ;  /* 0x0006900001147983 */ /* 0x000ea20000300800 */
[----:B------:R-:W2:Y:S02]  /*32750*/  LDL.LU R21, [R1+0x694] ;  /* 0x0006940001157983 */ /* 0x000ea40000300800 */
[----:B0-----:R-:W-:Y:S01]  /*32760*/  IMAD.MOV.U32 R18, RZ, RZ, R16 ;  /* 0x000000ffff127224 */ /* 0x001fe200078e0010 */
[----:B-1----:R-:W2:Y:S01]  /*32770*/  LDL.LU R22, [R1+0x698] ;  /* 0x0006980001167983 */ /* 0x002ea20000300800 */
[----:B------:R-:W2:Y:S03]  /*32780*/  LDL.LU R23, [R1+0x69c] ;  /* 0x00069c0001177983 */ /* 0x000ea60000300800 */
[----:B------:R-:W-:Y:S01]  /*32790*/  STL [R1+0x13a4], R18 ;  /* 0x0013a41201007387 */ /* 0x000fe20000100800 */
[----:B------:R0:W-:Y:S03]  /*327a0*/  STL [R1+0x13a0], R14 ;  /* 0x0013a00e01007387 */ /* 0x0001e60000100800 */
[----:B0-----:R-:W4:Y:S02]  /*327b0*/  LDL.64 R14, [R1+0xe8] ;  /* 0x0000e800010e7983 */ /* 0x001f240000100a00 */
[----:B----4-:R-:W-:Y:S07]  /*327c0*/  HMMA.16816.F32.BF16 R16, R4, R14, R24 ;  /* 0x0000000e0410723c */ /* 0x010fee0000041818 */
[----:B------:R-:W-:-:S02]  /*327d0*/  IMAD.MOV.U32 R24, RZ, RZ, R15 ;  /* 0x000000ffff187224 */ /* 0x000fc400078e000f */
[----:B------:R-:W-:Y:S11]  /*327e0*/  IMAD.MOV.U32 R25, RZ, RZ, R14 ;  /* 0x000000ffff197224 */ /* 0x000ff600078e000e */
[----:B------:R-:W-:Y:S03]  /*327f0*/  @!UPT UIADD3 URZ, URZ, URZ, URZ ;  /* 0x0000003f3f3ff290 */ /* 0x000fe6000fffe03f */
[----:B------:R-:W-:Y:S01]  /*32800*/  STL.64 [R1+0x3a0], R16 ;  /* 0x0003a01001007387 */ /* 0x000fe20000100a00 */
[----:B------:R0:W-:Y:S02]  /*32810*/  STL.64 [R1+0x3a8], R18 ;  /* 0x0003a81201007387 */ /* 0x0001e40000100a00 */
[----:B------:R-:W-:Y:S02]  /*32820*/  IMAD.MOV.U32 R15, RZ, RZ, R18 ;  /* 0x000000ffff0f7224 */ /* 0x000fe400078e0012 */
[----:B0-----:R-:W-:Y:S02]  /*32830*/  IMAD.MOV.U32 R19, RZ, RZ, R16 ;  /* 0x000000ffff137224 */ /* 0x001fe400078e0010 */
[----:B------:R-:W-:-:S03]  /*32840*/  IMAD.MOV.U32 R18, RZ, RZ, R2 ;  /* 0x000000ffff127224 */ /* 0x000fc600078e0002 */
[----:B------:R0:W-:Y:S02]  /*32850*/  STL [R1+0x13ac], R19 ;  /* 0x0013ac1301007387 */ /* 0x0001e40000100800 */
[----:B0-----:R-:W-:-:S05]  /*32860*/  IMAD.MOV.U32 R19, RZ, RZ, R0 ;  /* 0x000000ffff137224 */ /* 0x001fca00078e0000 */
[----:B------:R-:W-:Y:S01]  /*32870*/  STL.64 [R1+0x1898], R18 ;  /* 0x0018981201007387 */ /* 0x000fe20000100a00 */
[----:B------:R0:W-:Y:S03]  /*32880*/  STL [R1+0x13a8], R15 ;  /* 0x0013a80f01007387 */ /* 0x0001e60000100800 */
[----:B0-----:R-:W3:Y:S04]  /*32890*/  LDL.LU.64 R14, [R1+0x88] ;  /* 0x00008800010e7983 */ /* 0x001ee80000300a00 */
[----:B---3--:R2:W-:Y:S02]  /*328a0*/  STL.64 [R1+0x1878], R14 ;  /* 0x0018780e01007387 */ /* 0x0085e40000100a00 */
[C---:B--2---:R-:W-:Y:S11]  /*328b0*/  HMMA.16816.F32.BF16 R12, R4.reuse, R10, R20 ;  /* 0x0000000a040c723c */ /* 0x044ff60000041814 */
[----:B------:R-:W-:Y:S11]  /*328c0*/  @!UPT UIADD3 URZ, URZ, URZ, URZ ;  /* 0x0000003f3f3ff290 */ /* 0x000ff6000fffe03f */
[----:B------:R-:W-:Y:S01]  /*328d0*/  @!UPT UIADD3 URZ, URZ, URZ, URZ ;  /* 0x0000003f3f3ff290 */ /* 0x000fe2000fffe03f */
[----:B------:R-:W-:Y:S01]  /*328e0*/  STL.64 [R1+0x480], R12 ;  /* 0x0004800c01007387 */ /* 0x000fe20000100a00 */
[----:B------:R-:W-:Y:S02]  /*328f0*/  STL.64 [R1+0x488], R14 ;  /* 0x0004880e01007387 */ /* 0x000fe40000100a00 */
[----:B------:R-:W2:Y:S02]  /*32900*/  LDL.64 R18, [R1+0xb8] ;  /* 0x0000b80001127983 */ /* 0x000ea40000100a00 */
[----:B------:R-:W3:Y:S02]  /*32910*/  LDL.64 R22, [R1+0xc8] ;  /* 0x0000c80001167983 */ /* 0x000ee40000100a00 */
[----:B------:R-:W-:Y:S02]  /*32920*/  IMAD.MOV.U32 R26, RZ, RZ, R10 ;  /* 0x000000ffff1a7224 */ /* 0x000fe400078e000a */
[----:B------:R-:W-:Y:S01]  /*32930*/  IMAD.MOV.U32 R27, RZ, RZ, R11 ;  /* 0x000000ffff1b7224 */ /* 0x000fe200078e000b */
[----:B--2---:R0:W-:Y:S01]  /*32940*/  STL.64 [R1+0x18b8], R18 ;  /* 0x0018b81201007387 */ /* 0x0041e20000100a00 */
[----:B------:R-:W3:Y:S02]  /*32950*/  LDL.LU R16, [R1+0x610] ;  /* 0x0006100001107983 */ /* 0x000ee40000300800 */
[----:B------:R-:W3:Y:S01]  /*32960*/  LDL.LU R17, [R1+0x614] ;  /* 0x0006140001117983 */ /* 0x000ee20000300800 */
[----:B0-----:R-:W3:Y:S01]  /*32970*/  LDL.LU R18, [R1+0x618] ;  /* 0x0006180001127983 */ /* 0x001ee20000300800 */
[----:B------:R-:W3:Y:S02]  /*32980*/  LDL.LU R19, [R1+0x61c] ;  /* 0x00061c0001137983 */ /* 0x000ee40000300800 */
[----:B------:R-:W-:Y:S02]  /*32990*/  STL.64 [R1+0x1818], R26 ;  /* 0x0018181a01007387 */ /* 0x000fe40000100a00 */
[----:B------:R0:W-:Y:S02]  /*329a0*/  STL.64 [R1+0x1810], R24 ;  /* 0x0018101801007387 */ /* 0x0001e40000100a00 */
[----:B0-----:R-:W2:Y:S01]  /*329b0*/  LDL.LU R24, [R1+0x330] ;  /* 0x0003300001187983 */ /* 0x001ea20000300800 */
[----:B------:R-:W2:Y:S02]  /*329c0*/  LDL.LU R25, [R1+0x334] ;  /* 0x0003340001197983 */ /* 0x000ea40000300800 */
        /* <DEDUP_REMOVED lines=16> */
[----:B------:R0:W-:Y:S01]  /*32ad0*/  STL.64 [R1+0x1888], R14 ;  /* 0x0018880e01007387 */ /* 0x0001e20000100a00 */
[----:B------:R-:W-:Y:S03]  /*32ae0*/  STL.64 [R1+0x1880], R12 ;  /* 0x0018800c01007387 */ /* 0x000fe60000100a00 */
[----:B0-----:R-:W2:Y:S01]  /*32af0*/  LDL.64 R14, [R1+0xa8] ;  /* 0x0000a800010e7983 */ /* 0x001ea20000100a00 */
[----:B----4-:R0:W-:Y:S02]  /*32b00*/  STL.64 [R1+0x1828], R26 ;  /* 0x0018281a01007387 */ /* 0x0101e40000100a00 */
[----:B------:R-:W-:Y:S01]  /*32b10*/  STL.64 [R1+0x1820], R24 ;  /* 0x0018201801007387 */ /* 0x000fe20000100a00 */
[----:B0-----:R-:W4:Y:S04]  /*32b20*/  LDL.64 R26, [R1+0x58] ;  /* 0x00005800011a7983 */ /* 0x001f280000100a00 */
[----:B----4-:R0:W-:Y:S04]  /*32b30*/  STL.64 [R1+0x1840], R26 ;  /* 0x0018401a01007387 */ /* 0x0101e80000100a00 */
[----:B0-----:R-:W4:Y:S01]  /*32b40*/  LDL.64 R26, [R1+0x68] ;  /* 0x00006800011a7983 */ /* 0x001f220000100a00 */
[----:B---3--:R-:W-:Y:S03]  /*32b50*/  HMMA.16816.F32.BF16 R16, R4, R22, R16 ;  /* 0x000000160410723c */ /* 0x008fe60000041810 */
[----:B----4-:R0:W-:Y:S04]  /*32b60*/  STL.64 [R1+0x1858], R26 ;  /* 0x0018581a01007387 */ /* 0x0101e80000100a00 */
[----:B0-----:R-:W3:Y:S01]  /*32b70*/  LDL.64 R26, [R1+0x78] ;  /* 0x00007800011a7983 */ /* 0x001ee20000100a00 */
[----:B------:R-:W-:-:S02]  /*32b80*/  IMAD.MOV.U32 R29, RZ, RZ, R22 ;  /* 0x000000ffff1d7224 */ /* 0x000fc400078e0016 */
[----:B------:R-:W-:Y:S01]  /*32b90*/  IMAD.MOV.U32 R21, RZ, RZ, R23 ;  /* 0x000000ffff157224 */ /* 0x000fe200078e0017 */
[----:B---3--:R0:W-:Y:S01]  /*32ba0*/  STL.64 [R1+0x1870], R26 ;  /* 0x0018701a01007387 */ /* 0x0081e20000100a00 */
[----:B------:R-:W3:Y:S02]  /*32bb0*/  LDL.LU R24, [R1+0x410] ;  /* 0x0004100001187983 */ /* 0x000ee40000300800 */
[----:B------:R-:W3:Y:S01]  /*32bc0*/  LDL.LU R25, [R1+0x414] ;  /* 0x0004140001197983 */ /* 0x000ee20000300800 */
[----:B0-----:R-:W3:Y:S01]  /*32bd0*/  LDL.LU R26, [R1+0x418] ;  /* 0x00041800011a7983 */ /* 0x001ee20000300800 */
[----:B------:R-:W3:Y:S07]  /*32be0*/  LDL.LU R27, [R1+0x41c] ;  /* 0x00041c00011b7983 */ /* 0x000eee0000300800 */
[----:B------:R-:W-:Y:S02]  /*32bf0*/  STL.64 [R1+0x4a0], R16 ;  /* 0x0004a01001007387 */ /* 0x000fe40000100a00 */
[----:B------:R0:W-:Y:S02]  /*32c00*/  STL.64 [R1+0x4a8], R18 ;  /* 0x0004a81201007387 */ /* 0x0001e40000100a00 */
[----:B0-----:R-:W2:Y:S01]  /*32c10*/  LDL.LU.64 R18, [R1+0x18b8] ;  /* 0x0018b80001127983 */ /* 0x001ea20000300a00 */
[----:B------:R-:W4:Y:S01]  /*32c20*/  LDL.LU.64 R22, [R1+0x18b0] ;  /* 0x0018b00001167983 */ /* 0x000f220000300a00 */
        /* <DEDUP_REMOVED lines=9> */
[----:B----4-:R-:W-:Y:S01]  /*32cc0*/  STL.64 [R1+0x1838], R22 ;  /* 0x0018381601007387 */ /* 0x010fe20000100a00 */
[----:B------:R0:W-:Y:S04]  /*32cd0*/  STL.64 [R1+0x1830], R20 ;  /* 0x0018301401007387 */ /* 0x0001e80000100a00 */
        /* <DEDUP_REMOVED lines=9> */
[----:B------:R-:W4:Y:S01]  /*32d70*/  LDL.LU R23, [R1+0x35c] ;  /* 0x00035c0001177983 */ /* 0x000f220000300800 */
[C---:B------:R-:W-:Y:S01]  /*32d80*/  HMMA.16816.F32.BF16 R8, R4.reuse, R14, R8 ;  /* 0x0000000e0408723c */ /* 0x040fe20000041808 */
[----:B----4-:R-:W-:Y:S01]  /*32d90*/  STL.64 [R1+0x1868], R22 ;  /* 0x0018681601007387 */ /* 0x010fe20000100a00 */
[----:B--2---:R0:W-:Y:S03]  /*32da0*/  STL.64 [R1+0x1860], R20 ;  /* 0x0018601401007387 */ /* 0x0041e60000100a00 */
[----:B0-----:R-:W2:Y:S01]  /*32db0*/  LDL.LU R20, [R1+0x3e0] ;  /* 0x0003e00001147983 */ /* 0x001ea20000300800 */
[----:B------:R-:W2:Y:S02]  /*32dc0*/  LDL.LU R21, [R1+0x3e4] ;  /* 0x0003e40001157983 */ /* 0x000ea40000300800 */
[----:B------:R-:W2:Y:S02]  /*32dd0*/  LDL.LU R22, [R1+0x3e8] ;  /* 0x0003e80001167983 */ /* 0x000ea40000300800 */
[----:B------:R-:W2:Y:S11]  /*32de0*/  LDL.LU R23, [R1+0x3ec] ;  /* 0x0003ec0001177983 */ /* 0x000eb60000300800 */
[----:B------:R-:W-:Y:S02]  /*32df0*/  @!UPT UIADD3 URZ, URZ, URZ, URZ ;  /* 0x0000003f3f3ff290 */ /* 0x000fe4000fffe03f */
[----:B------:R0:W-:Y:S01]  /*32e00*/  STL.64 [R1+0x590], R8 ;  /* 0x0005900801007387 */ /* 0x0001e20000100a00 */
[----:B------:R1:W-:Y:S02]  /*32e10*/  STL.64 [R1+0x598], R10 ;  /* 0x0005980a01007387 */ /* 0x0003e40000100a00 */
[----:B0-----:R-:W-:Y:S01]  /*32e20*/  IMAD.MOV.U32 R9, RZ, RZ, R14 ;  /* 0x000000ffff097224 */ /* 0x001fe200078e000e */
[----:B-1----:R-:W4:Y:S01]  /*32e30*/  LDL.LU.64 R10, [R1+0x1890] ;  /* 0x00189000010a7983 */ /* 0x002f220000300a00 */
[----:B------:R-:W-:Y:S02]  /*32e40*/  IMAD.MOV.U32 R8, RZ, RZ, R15 ;  /* 0x000000ffff087224 */ /* 0x000fe400078e000f */
[----:B------:R-:W2:Y:S02]  /*32e50*/  LDL.LU.64 R14, [R1+0x1888] ;  /* 0x00188800010e7983 */ /* 0x000ea40000300a00 */
[----:B------:R-:W2:Y:S02]  /*32e60*/  LDL.LU.64 R12, [R1+0x1880] ;  /* 0x00188000010c7983 */ /* 0x000ea40000300a00 */
[C---:B--2---:R-:W-:Y:S11]  /*32e70*/  HMMA.16816.F32.BF16 R12, R4.reuse, R18, R12 ;  /* 0x00000012040c723c */ /* 0x044ff6000004180c */
[----:B------:R-:W-:Y:S11]  /*32e80*/  @!UPT UIADD3 URZ, URZ, URZ, URZ ;  /* 0x0000003f3f3ff290 */ /* 0x000ff6000fffe03f */
[----:B------:R-:W-:Y:S01]  /*32e90*/  @!UPT UIADD3 URZ, URZ, URZ, URZ ;  /* 0x0000003f3f3ff290 */ /* 0x000fe2000fffe03f */
        /* <DEDUP_REMOVED lines=27> */
[----:B--2---:R-:W-:Y:S11]  /*33050*/  HMMA.16816.F32.BF16 R20, R4, R26, R20 ;  /* 0x0000001a0414723c */ /* 0x004ff60000041814 */
[----:B------:R-:W-:Y:S11]  /*33060*/  @!UPT UIADD3 URZ, URZ, URZ, URZ ;  /* 0x0000003f3f3ff290 */ /* 0x000ff6000fffe03f */
[----:B------:R-:W-:Y:S01]  /*33070*/  @!UPT UIADD3 URZ, URZ, URZ, URZ ;  /* 0x0000003f3f3ff290 */ /* 0x000fe2000fffe03f */
[----:B------:R-:W-:Y:S01]  /*33080*/  STL.64 [R1+0xa00], R20 ;  /* 0x000a001401007387 */ /* 0x000fe20000100a00 */
[----:B------:R0:W-:Y:S03]  /*33090*/  STL.64 [R1+0xa08], R22 ;  /* 0x000a081601007387 */ /* 0x0001e60000100a00 */
[----:B0-----:R-:W2:Y:S01]  /*330a0*/  LDL.LU.64 R22, [R1+0x1838] ;  /* 0x0018380001167983 */ /* 0x001ea20000300a00 */
[----:B------:R-:W3:Y:S02]  /*330b0*/  LDL.LU.64 R20, [R1+0x1830] ;  /* 0x0018300001147983 */ /* 0x000ee40000300a00 */
[----:B------:R-:W-:Y:S02]  /*330c0*/  IMAD.MOV.U32 R16, RZ, RZ, R26 ;  /* 0x000000ffff107224 */ /* 0x000fe400078e001a */
[----:B------:R-:W-:Y:S02]  /*330d0*/  IMAD.MOV.U32 R13, RZ, RZ, R27 ;  /* 0x000000ffff0d7224 */ /* 0x000fe400078e001b */
[----:B------:R-:W2:Y:S01]  /*330e0*/  LDL.LU.64 R26, [R1+0x1828] ;  /* 0x00182800011a7983 */ /* 0x000ea20000300a00 */
[----:B------:R-:W2:Y:S02]  /*330f0*/  LDL.LU.64 R24, [R1+0x1820] ;  /* 0x0018200001187983 */ /* 0x000ea40000300a00 */
[----:B------:R0:W-:Y:S02]  /*33100*/  STL.64 [R1+0x1740], R14 ;  /* 0x0017400e01007387 */ /* 0x0001e40000100a00 */
[----:B------:R-:W-:Y:S02]  /*33110*/  STL.64 [R1+0x1738], R12 ;  /* 0x0017380c01007387 */ /* 0x000fe40000100a00 */
[----:B0-----:R-:W-:-:S02]  /*33120*/  IMAD.MOV.U32 R15, RZ, RZ, R17 ;  /* 0x000000ffff0f7224 */ /* 0x001fc400078e0011 */
[----:B---3--:R-:W-:-:S05]  /*33130*/  IMAD.MOV.U32 R14, RZ, RZ, R20 ;  /* 0x000000ffff0e7224 */ /* 0x008fca00078e0014 */
[----:B------:R0:W-:Y:S04]  /*33140*/  STL.64 [R1+0x17e8], R14 ;  /* 0x0017e80e01007387 */ /* 0x0001e80000100a00 */
[----:B0-----:R-:W2:Y:S02]  /*33150*/  LDL.64 R14, [R1+0x48] ;  /* 0x00004800010e7983 */ /* 0x001ea40000100a00 */
[----:B--2---:R-:W-:Y:S01]  /*33160*/  HMMA.16816.F32.BF16 R24, R4, R14, R24 ;  /* 0x0000000e0418723c */ /* 0x004fe20000041818 */
[----:B------:R-:W-:Y:S02]  /*33170*/  IMAD.MOV.U32 R20, RZ, RZ, R14 ;  /* 0x000000ffff147224 */ /* 0x000fe400078e000e */
[----:B------:R-:W-:Y:S11]  /*33180*/  IMAD.MOV.U32 R17, RZ, RZ, R15 ;  /* 0x000000ffff117224 */ /* 0x000ff600078e000f */
[----:B------:R-:W-:Y:S09]  /*33190*/  @!UPT UIADD3 URZ, URZ, URZ, URZ ;  /* 0x0000003f3f3ff290 */ /* 0x000ff2000fffe03f */
[----:B------:R-:W-:Y:S01]  /*331a0*/  STL.64 [R1+0x9f0], R24 ;  /* 0x0009f01801007387 */ /* 0x000fe20000100a00 */
[----:B------:R0:W-:Y:S03]  /*331b0*/  STL.64 [R1+0x9f8], R26 ;  /* 0x0009f81a01007387 */ /* 0x0001e60000100a00 */
[----:B0-----:R-:W2:Y:S01]  /*331c0*/  LDL.LU.64 R26, [R1+0x1818] ;  /* 0x00181800011a7983 */ /* 0x001ea20000300a00 */
[----:B------:R-:W3:Y:S02]  /*331d0*/  LDL.LU.64 R24, [R1+0x1810] ;  /* 0x0018100001187983 */ /* 0x000ee40000300a00 */
[----:B------:R-:W-:Y:S02]  /*331e0*/  STL.64 [R1+0x17a8], R22 ;  /* 0x0017a81601007387 */ /* 0x000fe40000100a00 */
[----:B------:R-:W-:Y:S01]  /*331f0*/  STL [R1+0x17a0], R20 ;  /* 0x0017a01401007387 */ /* 0x000fe20000100800 */
[----:B------:R-:W-:Y:S01]  /*33200*/  STL.64 [R1+0x1750], R18 ;  /* 0x0017501201007387 */ /* 0x000fe20000100a00 */
        /* <DEDUP_REMOVED lines=11> */
[----:B------:R-:W2:Y:S01]  /*332c0*/  LDL R22, [R1+0x108] ;  /* 0x0001080001167983 */ /* 0x000ea20000100800 */
[----:B------:R-:W-:-:S02]  /*332d0*/  IMAD.MOV.U32 R23, RZ, RZ, R28 ;  /* 0x000000ffff177224 */ /* 0x000fc400078e001c */
[----:B------:R-:W3:Y:S03]  /*332e0*/  LDL.LU R28, [R1+0x1808] ;  /* 0x00180800011c7983 */ /* 0x000ee60000300800 */
[----:B--2---:R4:W-:Y:S01]  /*332f0*/  STL.64 [R1+0x17c0], R22 ;  /* 0x0017c01601007387 */ /* 0x0049e20000100a00 */
[----:B------:R0:W-:Y:S02]  /*33300*/  STL.64 [R1+0x1770], R18 ;  /* 0x0017701201007387 */ /* 0x0001e40000100a00 */
[----:B------:R-:W-:Y:S02]  /*33310*/  STL.64 [R1+0x1768], R16 ;  /* 0x0017681001007387 */ /* 0x000fe40000100a00 */
[----:B----4-:R-:W-:Y:S02]  /*33320*/  IMAD.MOV.U32 R22, RZ, RZ, R11 ;  /* 0x000000ffff167224 */ /* 0x010fe400078e000b */
[----:B0-----:R-:W-:-:S02]  /*33330*/  IMAD.MOV.U32 R18, RZ, RZ, R26 ;  /* 0x000000ffff127224 */ /* 0x001fc400078e001a */
[----:B------:R-:W-:Y:S02]  /*33340*/  IMAD.MOV.U32 R19, RZ, RZ, R27 ;  /* 0x000000ffff137224 */ /* 0x000fe400078e001b */
[----:B------:R-:W-:Y:S01]  /*33350*/  IMAD.MOV.U32 R23, RZ, RZ, R10 ;  /* 0x000000ffff177224 */ /* 0x000fe200078e000a */
[----:B------:R-:W2:Y:S01]  /*33360*/  LDL.LU R26, [R1+0x1804] ;  /* 0x00180400011a7983 */ /* 0x000ea20000300800 */
[----:B------:R-:W2:Y:S02]  /*33370*/  LDL.LU R27, [R1+0x1800] ;  /* 0x00180000011b7983 */ /* 0x000ea40000300800 */
[----:B------:R-:W-:Y:S01]  /*33380*/  STL.64 [R1+0x1780], R18 ;  /* 0x0017801201007387 */ /* 0x000fe20000100a00 */
[----:B------:R-:W-:Y:S01]  /*33390*/  STL.64 [R1+0x17f8], R22 ;  /* 0x0017f81601007387 */ /* 0x000fe20000100a00 */
[----:B------:R0:W-:Y:S02]  /*333a0*/  STL [R1+0x17f0], R21 ;  /* 0x0017f01501007387 */ /* 0x0001e40000100800 */
[----:B------:R-:W2:Y:S01]  /*333b0*/  LDL.LU R20, [R1+0x320] ;  /* 0x0003200001147983 */ /* 0x000ea20000300800 */
[----:B0-----:R-:W2:Y:S01]  /*333c0*/  LDL.LU R21, [R1+0x324] ;  /* 0x0003240001157983 */ /* 0x001ea20000300800 */
[----:B------:R-:W2:Y:S02]  /*333d0*/  LDL.LU R22, [R1+0x328] ;  /* 0x0003280001167983 */ /* 0x000ea40000300800 */
[----:B------:R-:W2:Y:S02]  /*333e0*/  LDL.LU R23, [R1+0x32c] ;  /* 0x00032c0001177983 */ /* 0x000ea40000300800 */
[----:B---3--:R-:W-:-:S02]  /*333f0*/  IMAD.MOV.U32 R18, RZ, RZ, R25 ;  /* 0x000000ffff127224 */ /* 0x008fc400078e0019 */
[----:B------:R-:W-:Y:S01]  /*33400*/  IMAD.MOV.U32 R19, RZ, RZ, R24 ;  /* 0x000000ffff137224 */ /* 0x000fe200078e0018 */
[----:B------:R-:W3:Y:S01]  /*33410*/  LDL.LU R12, [R1+0x2e0] ;  /* 0x0002e000010c7983 */ /* 0x000ee20000300800 */
[----:B------:R-:W3:Y:S02]  /*33420*/  LDL.LU R13, [R1+0x2e4] ;  /* 0x0002e400010d7983 */ /* 0x000ee40000300800 */
[----:B------:R-:W3:Y:S02]  /*33430*/  LDL.LU R14, [R1+0x2e8] ;  /* 0x0002e800010e7983 */ /* 0x000ee40000300800 */
[----:B------:R-:W3:Y:S01]  /*33440*/  LDL.LU R15, [R1+0x2ec] ;  /* 0x0002ec00010f7983 */ /* 0x000ee20000300800 */
[----:B------:R-:W3:Y:S01]  /*33450*/  LDL.64 R10, [R1+0x28] ;  /* 0x00002800010a7983 */ /* 0x000ee20000100a00 */
[----:B------:R0:W-:Y:S02]  /*33460*/  STL.64 [R1+0x1798], R18 ;  /* 0x0017981201007387 */ /* 0x0001e40000100a00 */
        /* <DEDUP_REMOVED lines=21> */
[----:B------:R-:W4:Y:S02]  /*335c0*/  LDL.LU R21, [R1+0x17f0] ;  /* 0x0017f00001157983 */ /* 0x000f240000300800 */
[----:B------:R0:W-:Y:S02]  /*335d0*/  STL.64 [R1+0x16d0], R26 ;  /* 0x0016d01a01007387 */ /* 0x0001e40000100a00 */
[----:B0-----:R-:W-:Y:S02]  /*335e0*/  IMAD.MOV.U32 R26, RZ, RZ, R9 ;  /* 0x000000ffff1a7224 */ /* 0x001fe400078e0009 */
[----:B------:R-:W-:-:S05]  /*335f0*/  IMAD.MOV.U32 R27, RZ, RZ, R8 ;  /* 0x000000ffff1b7224 */ /* 0x000fca00078e0008 */
[----:B------:R0:W-:Y:S01]  /*33600*/  STL.64 [R1+0x1778], R26 ;  /* 0x0017781a01007387 */ /* 0x0001e20000100a00 */
[----:B------:R-:W2:Y:S02]  /*33610*/  LDL.LU R24, [R1+0x670] ;  /* 0x0006700001187983 */ /* 0x000ea40000300800 */
[----:B------:R-:W2:Y:S01]  /*33620*/  LDL.LU R25, [R1+0x674] ;  /* 0x0006740001197983 */ /* 0x000ea20000300800 */
[----:B0-----:R-:W2:Y:S01]  /*33630*/  LDL.LU R26, [R1+0x678] ;  /* 0x00067800011a7983 */ /* 0x001ea20000300800 */
[----:B------:R-:W2:Y:S01]  /*33640*/  LDL.LU R27, [R1+0x67c] ;  /* 0x00067c00011b7983 */ /* 0x000ea20000300800 */
[----:B---3--:R-:W-:Y:S07]  /*33650*/  HMMA.16816.F32.BF16 R4, R4, R10, R12 ;  /* 0x0000000a0404723c */ /* 0x008fee000004180c */
        /* <DEDUP_REMOVED lines=8> */
[----:B------:R-:W3:Y:S03]  /*336e0*/  LDL.LU.64 R14, [R1+0x17e8] ;  /* 0x0017e800010e7983 */ /* 0x000ee60000300a00 */
[----:B------:R-:W-:Y:S02]  /*336f0*/  STL.64 [R1+0x9c0], R4 ;  /* 0x0009c00401007387 */ /* 0x000fe40000100a00 */
[----:B------:R4:W-:Y:S02]  /*33700*/  STL.64 [R1+0x9c8], R6 ;  /* 0x0009c80601007387 */ /* 0x0009e40000100a00 */
[----:B------:R-:W2:Y:S01]  /*33710*/  LDL.LU.64 R10, [R1+0x17e0] ;  /* 0x0017e000010a7983 */ /* 0x000ea20000300a00 */
[----:B------:R-:W2:Y:S01]  /*33720*/  LDL.LU.64 R8, [R1+0x17d8] ;  /* 0x0017d80001087983 */ /* 0x000ea20000300a00 */
[----:B----4-:R-:W-:-:S02]  /*33730*/  IMAD.MOV.U32 R7, RZ, RZ, R21 ;  /* 0x000000ffff077224 */ /* 0x010fc400078e0015 */
        /* <DEDUP_REMOVED lines=14> */
[----:B------:R-:W4:Y:S01]  /*33820*/  LDL.LU R20, [R1+0x17a0] ;  /* 0x0017a00001147983 */ /* 0x000f220000300800 */
        /* <DEDUP_REMOVED lines=14> */
[----:B--2---:R-:W-:Y:S02]  /*33910*/  HMMA.16816.F32.BF16 R16, R8, R18, R24 ;  /* 0x000000120810723c */ /* 0x004fe40000041818 */
[----:B------:R-:W2:Y:S11]  /*33920*/  LDL.LU.64 R26, [R1+0x1778] ;  /* 0x00177800011a7983 */ /* 0x000eb60000300a00 */
[----:B------:R-:W-:Y:S10]  /*33930*/  @!UPT UIADD3 URZ, URZ, URZ, URZ ;  /* 0x0000003f3f3ff290 */ /* 0x000ff4000fffe03f */
[----:B------:R-:W-:Y:S01]  /*33940*/  STL.64 [R1+0x280], R16 ;  /* 0x0002801001007387 */ /* 0x000fe20000100a00 */
[----:B------:R0:W-:Y:S03]  /*33950*/  STL.64 [R1+0x288], R18 ;  /* 0x0002881201007387 */ /* 0x0001e60000100a00 */
[----:B0-----:R-:W2:Y:S01]  /*33960*/  LDL.LU.64 R18, [R1+0x1770] ;  /* 0x0017700001127983 */ /* 0x001ea20000300a00 */
[----:B------:R-:W2:Y:S02]  /*33970*/  LDL.LU.64 R16, [R1+0x1768] ;  /* 0x0017680001107983 */ /* 0x000ea40000300a00 */
[----:B------:R-:W-:-:S07]  /*33980*/  IMAD.MOV.U32 R6, RZ, RZ, R29 ;  /* 0x000000ffff067224 */ /* 0x000fce00078e001d */
[----:B--2---:R-:W-:Y:S01]  /*33990*/  HMMA.16816.F32.BF16 R4, R8, R6, R16 ;  /* 0x000000060804723c */ /* 0x004fe20000041810 */
[----:B------:R-:W3:Y:S01]  /*339a0*/  LDL.LU.64 R18, [R1+0x1760] ;  /* 0x0017600001127983 */ /* 0x000ee20000300a00 */
[----:B------:R-:W3:Y:S11]  /*339b0*/  LDL.LU.64 R16, [R1+0x1758] ;  /* 0x0017580001107983 */ /* 0x000ef60000300a00 */
[----:B------:R-:W-:Y:S10]  /*339c0*/  @!UPT UIADD3 URZ, URZ, URZ, URZ ;  /* 0x0000003f3f3ff290 */ /* 0x000ff4000fffe03f */
[----:B------:R-:W-:Y:S01]  /*339d0*/  STL.64 [R1+0x310], R4 ;  /* 0x0003100401007387 */ /* 0x000fe20000100a00 */
        /* <DEDUP_REMOVED lines=8> */
[C---:B---3--:R-:W-:Y:S02]  /*33a60*/  HMMA.16816.F32.BF16 R12, R8.reuse, R14, R16 ;  /* 0x0000000e080c723c */ /* 0x048fe40000041810 */
[----:B------:R-:W3:Y:S01]  /*33a70*/  LDL.LU.64 R18, [R1+0x1750] ;  /* 0x0017500001127983 */ /* 0x000ee20000300a00 */
[----:B------:R-:W3:Y:S11]  /*33a80*/  LDL.LU.64 R16, [R1+0x1748] ;  /* 0x0017480001107983 */ /* 0x000ef60000300a00 */
[----:B------:R-:W-:Y:S09]  /*33a90*/  @!UPT UIADD3 URZ, URZ, URZ, URZ ;  /* 0x0000003f3f3ff290 */ /* 0x000ff2000fffe03f */
[----:B------:R-:W-:Y:S01]  /*33aa0*/  STL.64 [R1+0x330], R12 ;  /* 0x0003300c01007387 */ /* 0x000fe20000100a00 */
[----:B------:R0:W-:Y:S03]  /*33ab0*/  STL.64 [R1+0x338], R14 ;  /* 0x0003380e01007387 */ /* 0x0001e60000100a00 */
[----:B0-----:R-:W3:Y:S01]  /*33ac0*/  LDL.LU.64 R14, [R1+0x1740] ;  /* 0x00174000010e7983 */ /* 0x001ee20000300a00 */
[----:B------:R-:W3:Y:S01]  /*33ad0*/  LDL.LU.64 R12, [R1+0x1738] ;  /* 0x00173800010c7983 */ /* 0x000ee20000300a00 */
[----:B--2---:R-:W-:Y:S07]  /*33ae0*/  HMMA.16816.F32.BF16 R4, R8, R26, R4 ;  /* 0x0000001a0804723c */ /* 0x004fee0000041804 */
[----:B----4-:R-:W-:Y:S11]  /*33af0*/  IMAD.MOV.U32 R26, RZ, RZ, R20 ;  /* 0x000000ffff1a7224 */ /* 0x010ff600078e0014 */
[----:B------:R-:W-:Y:S05]  /*33b00*/  @!UPT UIADD3 URZ, URZ, URZ, URZ ;  /* 0x0000003f3f3ff290 */ /* 0x000fea000fffe03f */
[----:B------:R0:W-:Y:S01]  /*33b10*/  STL.64 [R1+0x340], R4 ;  /* 0x0003400401007387 */ /* 0x0001e20000100a00 */
[----:B------:R1:W-:Y:S02]  /*33b20*/  STL.64 [R1+0x348], R6 ;  /* 0x0003480601007387 */ /* 0x0003e40000100a00 */
[----:B---3--:R-:W-:-:S05]  /*33b30*/  IMAD.MOV.U32 R27, RZ, RZ, R17 ;  /* 0x000000ffff1b7224 */ /* 0x008fca00078e0011 */
[----:B------:R2:W-:Y:S01]  /*33b40*/  STL.64 [R1+0x16e8], R26 ;  /* 0x0016e81a01007387 */ /* 0x0005e20000100a00 */
[----:B0-----:R-:W3:Y:S02]  /*33b50*/  LDL.LU R4, [R1+0x230] ;  /* 0x0002300001047983 */ /* 0x001ee40000300800 */
[----:B------:R-:W3:Y:S02]  /*33b60*/  LDL.LU R5, [R1+0x234] ;  /* 0x0002340001057983 */ /* 0x000ee40000300800 */
[----:B-1----:R-:W4:Y:S01]  /*33b70*/  LDL.LU R6, [R1+0x238] ;  /* 0x0002380001067983 */ /* 0x002f220000300800 */
[----:B------:R-:W4:Y:S01]  /*33b80*/  LDL.LU R7, [R1+0x23c] ;  /* 0x00023c0001077983 */ /* 0x000f220000300800 */
[----:B------:R-:W3:Y:S02]  /*33b90*/  LDL.LU R20, [R1+0x460] ;  /* 0x0004600001147983 */ /* 0x000ee40000300800 */
[----:B------:R-:W3:Y:S02]  /*33ba0*/  LDL.LU R21, [R1+0x464] ;  /* 0x0004640001157983 */ /* 0x000ee40000300800 */
[----:B------:R-:W3:Y:S01]  /*33bb0*/  LDL.LU R22, [R1+0x468] ;  /* 0x0004680001167983 */ /* 0x000ee20000300800 */
[----:B------:R-:W3:Y:S01]  /*33bc0*/  LDL.LU R23, [R1+0x46c] ;  /* 0x00046c0001177983 */ /* 0x000ee20000300800 */
[----:B--2---:R-:W-:-:S02]  /*33bd0*/  IMAD.MOV.U32 R26, RZ, RZ, R16 ;  /* 0x000000ffff1a7224 */ /* 0x004fc400078e0010 */
[----:B------:R-:W-:-:S05]  /*33be0*/  IMAD.MOV.U32 R27, RZ, RZ, R13 ;  /* 0x000000ffff1b7224 */ /* 0x000fca00078e000d */
[----:B------:R-:W-:Y:S04]  /*33bf0*/  STL.64 [R1+0x1700], R26 ;  /* 0x0017001a01007387 */ /* 0x000fe80000100a00 */
[----:B----4-:R-:W-:Y:S01]  /*33c00*/  STL.64 [R1+0x16e0], R6 ;  /* 0x0016e00601007387 */ /* 0x010fe20000100a00 */
[----:B---3--:R0:W-:Y:S03]  /*33c10*/  STL.64 [R1+0x16d8], R4 ;  /* 0x0016d80401007387 */ /* 0x0081e60000100a00 */
        /* <DEDUP_REMOVED lines=12> */
[----:B------:R-:W3:Y:S02]  /*33ce0*/  LDL.LU R7, [R1+0x25c] ;  /* 0x00025c0001077983 */ /* 0x000ee40000300800 */
[----:B------:R-:W-:-:S02]  /*33cf0*/  IMAD.MOV.U32 R26, RZ, RZ, R2 ;  /* 0x000000ffff1a7224 */ /* 0x000fc400078e0002 */
[----:B------:R-:W-:-:S05]  /*33d00*/  IMAD.MOV.U32 R27, RZ, RZ, R0 ;  /* 0x000000ffff1b7224 */ /* 0x000fca00078e0000 */
[----:B------:R0:W-:Y:S01]  /*33d10*/  STL.64 [R1+0x1730], R26 ;  /* 0x0017301a01007387 */ /* 0x0001e20000100a00 */
[----:B------:R-:W4:Y:S02]  /*33d20*/  LDL.LU R24, [R1+0x400] ;  /* 0x0004000001187983 */ /* 0x000f240000300800 */
[----:B------:R-:W4:Y:S01]  /*33d30*/  LDL.LU R25, [R1+0x404] ;  /* 0x0004040001197983 */ /* 0x000f220000300800 */
[----:B0-----:R-:W4:Y:S01]  /*33d40*/  LDL.LU R26, [R1+0x408] ;  /* 0x00040800011a7983 */ /* 0x001f220000300800 */
[----:B------:R-:W4:Y:S03]  /*33d50*/  LDL.LU R27, [R1+0x40c] ;  /* 0x00040c00011b7983 */ /* 0x000f260000300800 */
[----:B---3--:R-:W-:Y:S01]  /*33d60*/  STL.64 [R1+0x1710], R6 ;  /* 0x0017100601007387 */ /* 0x008fe20000100a00 */
[----:B--2---:R0:W-:Y:S03]  /*33d70*/  STL.64 [R1+0x1708], R4 ;  /* 0x0017080401007387 */ /* 0x0041e60000100a00 */
[----:B0-----:R-:W2:Y:S01]  /*33d80*/  LDL.LU R4, [R1+0x260] ;  /* 0x0002600001047983 */ /* 0x001ea20000300800 */
[----:B------:R-:W2:Y:S02]  /*33d90*/  LDL.LU R5, [R1+0x264] ;  /* 0x0002640001057983 */ /* 0x000ea40000300800 */
[----:B------:R-:W3:Y:S02]  /*33da0*/  LDL.LU R6, [R1+0x268] ;  /* 0x0002680001067983 */ /* 0x000ee40000300800 */
[----:B------:R-:W3:Y:S01]  /*33db0*/  LDL.LU R7, [R1+0x26c] ;  /* 0x00026c0001077983 */ /* 0x000ee20000300800 */
[C---:B------:R-:W-:Y:S01]  /*33dc0*/  HMMA.16816.F32.BF16 R16, R8.reuse, R18, R20 ;  /* 0x000000120810723c */ /* 0x040fe20000041814 */
[----:B---3--:R-:W-:Y:S01]  /*33dd0*/  STL.64 [R1+0x1728], R6 ;  /* 0x0017280601007387 */ /* 0x008fe20000100a00 */
[----:B--2---:R0:W-:Y:S03]  /*33de0*/  STL.64 [R1+0x1720], R4 ;  /* 0x0017200401007387 */ /* 0x0041e60000100a00 */
[----:B0-----:R-:W2:Y:S01]  /*33df0*/  LDL.LU R4, [R1+0x3c0] ;  /* 0x0003c00001047983 */ /* 0x001ea20000300800 */
[----:B------:R-:W2:Y:S02]  /*33e00*/  LDL.LU R5, [R1+0x3c4] ;  /* 0x0003c40001057983 */ /* 0x000ea40000300800 */
[----:B------:R-:W2:Y:S02]  /*33e10*/  LDL.LU R6, [R1+0x3c8] ;  /* 0x0003c80001067983 */ /* 0x000ea40000300800 */
[----:B------:R-:W2:Y:S01]  /*33e20*/  LDL.LU R7, [R1+0x3cc] ;  /* 0x0003cc0001077983 */ /* 0x000ea20000300800 */
[----:B------:R-:W3:Y:S11]  /*33e30*/  LDL.LU R20, [R1+0x830] ;  /* 0x0008300001147983 */ /* 0x000ef60000300800 */
[----:B------:R-:W-:Y:S01]  /*33e40*/  @!UPT UIADD3 URZ, URZ, URZ, URZ ;  /* 0x0000003f3f3ff290 */ /* 0x000fe2000fffe03f */
[----:B------:R-:W-:Y:S02]  /*33e50*/  STL.64 [R1+0x570], R16 ;  /* 0x0005701001007387 */ /* 0x000fe40000100a00 */
[----:B------:R-:W-:Y:S02]  /*33e60*/  STL.64 [R1+0x578], R18 ;  /* 0x0005781201007387 */ /* 0x000fe40000100a00 */
[----:B------:R-:W3:Y:S01]  /*33e70*/  LDL.LU R21, [R1+0x834] ;  /* 0x0008340001157983 */ /* 0x000ee20000300800 */
[----:B------:R-:W2:Y:S01]  /*33e80*/  LDL.LU R22, [R1+0x838] ;  /* 0x0008380001167983 */ /* 0x000ea20000300800 */
[----:B------:R-:W2:Y:S03]  /*33e90*/  LDL.LU R23, [R1+0x83c] ;  /* 0x00083c0001177983 */ /* 0x000ea60000300800 */
[----:B--2---:R0:W-:Y:S01]  /*33ea0*/  STL.64 [R1+0x16b8], R22 ;  /* 0x0016b81601007387 */ /* 0x0041e20000100a00 */
[----:B---3--:R1:W-:Y:S03]  /*33eb0*/  STL.64 [R1+0x16b0], R20 ;  /* 0x0016b01401007387 */ /* 0x0083e60000100a00 */
[----:B0-----:R-:W2:Y:S01]  /*33ec0*/  LDL.LU.64 R22, [R1+0x118] ;  /* 0x0001180001167983 */ /* 0x001ea20000300a00 */
[C---:B----4-:R-:W-:Y:S03]  /*33ed0*/  HMMA.16816.F32.BF16 R24, R8.reuse, R14, R24 ;  /* 0x0000000e0818723c */ /* 0x050fe60000041818 */
[----:B--2---:R0:W-:Y:S01]  /*33ee0*/  STL.64 [R1+0x16c0], R22 ;  /* 0x0016c01601007387 */ /* 0x0041e20000100a00 */
[----:B-1----:R-:W2:Y:S02]  /*33ef0*/  LDL.LU R20, [R1+0x1d0] ;  /* 0x0001d00001147983 */ /* 0x002ea40000300800 */
[----:B------:R-:W2:Y:S01]  /*33f00*/  LDL.LU R21, [R1+0x1d4] ;  /* 0x0001d40001157983 */ /* 0x000ea20000300800 */
[----:B0-----:R-:W2:Y:S01]  /*33f10*/  LDL.LU R22, [R1+0x1d8] ;  /* 0x0001d80001167983 */ /* 0x001ea20000300800 */
[----:B------:R-:W2:Y:S02]  /*33f20*/  LDL.LU R23, [R1+0x1dc] ;  /* 0x0001dc0001177983 */ /* 0x000ea40000300800 */
        /* <DEDUP_REMOVED lines=8> */
[----:B------:R-:W3:Y:S02]  /*33fb0*/  LDL.LU R18, [R1+0x7a8] ;  /* 0x0007a80001127983 */ /* 0x000ee40000300800 */
[----:B------:R-:W3:Y:S01]  /*33fc0*/  LDL.LU R19, [R1+0x7ac] ;  /* 0x0007ac0001137983 */ /* 0x000ee20000300800 */
[----:B------:R-:W-:Y:S01]  /*33fd0*/  STL.64 [R1+0x660], R24 ;  /* 0x0006601801007387 */ /* 0x000fe20000100a00 */
[----:B------:R0:W-:Y:S03]  /*33fe0*/  STL.64 [R1+0x668], R26 ;  /* 0x0006681a01007387 */ /* 0x0001e60000100a00 */
[----:B0-----:R-:W4:Y:S01]  /*33ff0*/  LDL.LU.64 R26, [R1+0x1730] ;  /* 0x00173000011a7983 */ /* 0x001f220000300a00 */
[----:B------:R0:W-:Y:S03]  /*34000*/  STL.64 [R1+0x1648], R14 ;  /* 0x0016480e01007387 */ /* 0x0001e60000100a00 */
[----:B0-----:R-:W2:Y:S01]  /*34010*/  LDL.LU.64 R14, [R1+0xd8] ;  /* 0x0000d800010e7983 */ /* 0x001ea20000300a00 */
        /* <DEDUP_REMOVED lines=33> */
[----:B0-----:R-:W2:Y:S01]  /*34230*/  LDL.LU.64 R6, [R1+0x16c8] ;  /* 0x0016c80001067983 */ /* 0x001ea20000300a00 */
[----:B------:R0:W-:Y:S03]  /*34240*/  STL.64 [R1+0x1608], R26 ;  /* 0x0016081a01007387 */ /* 0x0001e60000100a00 */
[----:B0-----:R-:W4:Y:S01]  /*34250*/  LDL.LU.64 R26, [R1+0xe8] ;  /* 0x0000e800011a7983 */ /* 0x001f220000300a00 */
[----:B--2---:R-:W-:Y:S03]  /*34260*/  HMMA.16816.F32.BF16 R8, R8, R6, R20 ;  /* 0x000000060808723c */ /* 0x004fe60000041814 */
[----:B------:R-:W2:Y:S04]  /*34270*/  LDL.LU.64 R22, [R1+0x16c0] ;  /* 0x0016c00001167983 */ /* 0x000ea80000300a00 */
[----:B------:R-:W-:Y:S11]  /*34280*/  LDSM.16.MT88.4 R4, [R28+0x16100] ;  /* 0x016100001c04783b */ /* 0x000ff60000004200 */
[----:B------:R-:W-:Y:S05]  /*34290*/  @!UPT UIADD3 URZ, URZ, URZ, URZ ;  /* 0x0000003f3f3ff290 */ /* 0x000fea000fffe03f */
[----:B------:R-:W-:Y:S01]  /*342a0*/  STL.64 [R1+0x930], R8 ;  /* 0x0009300801007387 */ /* 0x000fe20000100a00 */
[----:B------:R-:W-:Y:S02]  /*342b0*/  STL.64 [R1+0x938], R10 ;  /* 0x0009380a01007387 */ /* 0x000fe40000100a00 */
[----:B------:R-:W0:Y:S02]  /*342c0*/  LDSM.16.MT88.4 R8, [R28+0x16180] ;  /* 0x016180001c08783b */ /* 0x000e240000004200 */
[----:B0-----:R-:W-:Y:S02]  /*342d0*/  STL.64 [R1+0x1588], R10 ;  /* 0x0015880a01007387 */ /* 0x001fe40000100a00 */
[----:B------:R0:W-:Y:S02]  /*342e0*/  STL.64 [R1+0x1580], R8 ;  /* 0x0015800801007387 */ /* 0x0001e40000100a00 */
[----:B0-----:R-:W2:Y:S01]  /*342f0*/  LDL.LU R8, [R1+0x8a0] ;  /* 0x0008a00001087983 */ /* 0x001ea20000300800 */
[----:B------:R-:W2:Y:S02]  /*34300*/  LDL.LU R9, [R1+0x8a4] ;  /* 0x0008a40001097983 */ /* 0x000ea40000300800 */
[----:B------:R-:W2:Y:S02]  /*34310*/  LDL.LU R10, [R1+0x8a8] ;  /* 0x0008a800010a7983 */ /* 0x000ea40000300800 */
[----:B------:R-:W2:Y:S02]  /*34320*/  LDL.LU R11, [R1+0x8ac] ;  /* 0x0008ac00010b7983 */ /* 0x000ea40000300800 */
[C---:B--2---:R-:W-:Y:S11]  /*34330*/  HMMA.16816.F32.BF16 R8, R4.reuse, R22, R8 ;  /* 0x000000160408723c */ /* 0x044ff60000041808 */
[----:B------:R-:W-:Y:S11]  /*34340*/  @!UPT UIADD3 URZ, URZ, URZ, URZ ;  /* 0x0000003f3f3ff290 */ /* 0x000ff6000fffe03f */
[----:B------:R-:W-:Y:S01]  /*34350*/  @!UPT UIADD3 URZ, URZ, URZ, URZ ;  /* 0x0000003f3f3ff290 */ /* 0x000fe2000fffe03f */
[----:B------:R0:W-:Y:S01]  /*34360*/  STL.64 [R1+0x160], R8 ;  /* 0x0001600801007387 */ /* 0x0001e20000100a00 */
[----:B------:R1:W-:Y:S02]  /*34370*/  STL.64 [R1+0x168], R10 ;  /* 0x0001680a01007387 */ /* 0x0003e40000100a00 */
[----:B0-----:R-:W-:Y:S02]  /*34380*/  IMAD.MOV.U32 R9, RZ, RZ, R23 ;  /* 0x000000ffff097224 */ /* 0x001fe400078e0017 */
[----:B-1----:R-:W-:Y:S02]  /*34390*/  IMAD.MOV.U32 R10, RZ, RZ, R22 ;  /* 0x000000ffff0a7224 */ /* 0x002fe400078e0016 */
[----:B------:R-:W2:Y:S01]  /*343a0*/  LDL.LU.64 R22, [R1+0x16b8] ;  /* 0x0016b80001167983 */ /* 0x000ea20000300a00 */
[----:B------:R-:W2:Y:S02]  /*343b0*/  LDL.LU.64 R20, [R1+0x16b0] ;  /* 0x0016b00001147983 */ /* 0x000ea40000300a00 */
[----:B------:R-:W-:Y:S02]  /*343c0*/  STL [R1+0x15e4], R9 ;  /* 0x0015e40901007387 */ /* 0x000fe40000100800 */
[----:B------:R0:W-:Y:S02]  /*343d0*/  STL [R1+0x15dc], R10 ;  /* 0x0015dc0a01007387 */ /* 0x0001e40000100800 */
[----:B0-----:R-:W2:Y:S02]  /*343e0*/  LDL.LU.64 R10, [R1+0x108] ;  /* 0x00010800010a7983 */ /* 0x001ea40000300a00 */
[C---:B--2---:R-:W-:Y:S11]  /*343f0*/  HMMA.16816.F32.BF16 R20, R4.reuse, R10, R20 ;  /* 0x0000000a0414723c */ /* 0x044ff60000041814 */
[----:B------:R-:W-:Y:S11]  /*34400*/  @!UPT UIADD3 URZ, URZ, URZ, URZ ;  /* 0x0000003f3f3ff290 */ /* 0x000ff6000fffe03f */
[----:B------:R-:W-:Y:S01]  /*34410*/  @!UPT UIADD3 URZ, URZ, URZ, URZ ;  /* 0x0000003f3f3ff290 */ /* 0x000fe2000fffe03f */
[----:B------:R-:W-:Y:S01]  /*34420*/  STL.64 [R1+0x180], R20 ;  /* 0x0001801401007387 */ /* 0x000fe20000100a00 */
[----:B------:R0:W-:Y:S03]  /*34430*/  STL.64 [R1+0x188], R22 ;  /* 0x0001881601007387 */ /* 0x0001e60000100a00 */
[----:B0-----:R-:W3:Y:S01]  /*34440*/  LDL.LU.64 R22, [R1+0x16a8] ;  /* 0x0016a80001167983 */ /* 0x001ee20000300a00 */
[----:B------:R0:W-:Y:S02]  /*34450*/  STL [R1+0x15ec], R11 ;  /* 0x0015ec0b01007387 */ /* 0x0001e40000100800 */
[----:B------:R-:W4:Y:S02]  /*34460*/  LDL.LU R8, [R1+0x720] ;  /* 0x0007200001087983 */ /* 0x000f240000300800 */
[----:B------:R-:W-:Y:S01]  /*34470*/  IMAD.MOV.U32 R2, RZ, RZ, R10 ;  /* 0x000000ffff027224 */ /* 0x000fe200078e000a */
[----:B------:R-:W4:Y:S01]  /*34480*/  LDL.LU R9, [R1+0x724] ;  /* 0x0007240001097983 */ /* 0x000f220000300800 */
[----:B------:R-:W4:Y:S03]  /*34490*/  LDL.LU R10, [R1+0x728] ;  /* 0x00072800010a7983 */ /* 0x000f260000300800 */
[----:B0-----:R-:W4:Y:S01]  /*344a0*/  LDL.LU R11, [R1+0x72c] ;  /* 0x00072c00010b7983 */ /* 0x001f220000300800 */
[----:B------:R-:W-:Y:S01]  /*344b0*/  STL [R1+0x15e8], R2 ;  /* 0x0015e80201007387 */ /* 0x000fe20000100800 */
        /* <DEDUP_REMOVED lines=8> */
[C---:B----4-:R-:W-:Y:S07]  /*34540*/  HMMA.16816.F32.BF16 R20, R4.reuse, R26, R8 ;  /* 0x0000001a0414723c */ /* 0x050fee0000041808 */
[----:B------:R-:W-:Y:S11]  /*34550*/  IMAD.MOV.U32 R8, RZ, RZ, R26 ;  /* 0x000000ffff087224 */ /* 0x000ff600078e001a */
[----:B------:R-:W-:Y:S05]  /*34560*/  @!UPT UIADD3 URZ, URZ, URZ, URZ ;  /* 0x0000003f3f3ff290 */ /* 0x000fea000fffe03f */
[----:B------:R-:W-:Y:S01]  /*34570*/  STL.64 [R1+0x1e0], R20 ;  /* 0x0001e01401007387 */ /* 0x000fe20000100a00 */
[----:B------:R-:W-:Y:S02]  /*34580*/  STL.64 [R1+0x1e8], R22 ;  /* 0x0001e81601007387 */ /* 0x000fe40000100a00 */
[----:B------:R2:W-:Y:S02]  /*34590*/  STL [R1+0x15f0], R8 ;  /* 0x0015f00801007387 */ /* 0x0005e40000100800 */
[----:B------:R-:W-:Y:S01]  /*345a0*/  IMAD.MOV.U32 R3, RZ, RZ, R27 ;  /* 0x000000ffff037224 */ /* 0x000fe200078e001b */
[----:B--2---:R-:W-:Y:S07]  /*345b0*/  HMMA.16816.F32.BF16 R8, R4, R14, R16 ;  /* 0x0000000e0408723c */ /* 0x004fee0000041810 */
[----:B------:R-:W-:-:S02]  /*345c0*/  IMAD.MOV.U32 R17, RZ, RZ, R14 ;  /* 0x000000ffff117224 */ /* 0x000fc400078e000e */
[----:B------:R-:W-:Y:S11]  /*345d0*/  IMAD.MOV.U32 R16, RZ, RZ, R15 ;  /* 0x000000ffff107224 */ /* 0x000ff600078e000f */
[----:B------:R-:W-:Y:S03]  /*345e0*/  @!UPT UIADD3 URZ, URZ, URZ, URZ ;  /* 0x0000003f3f3ff290 */ /* 0x000fe6000fffe03f */
[----:B------:R-:W-:Y:S01]  /*345f0*/  STL.64 [R1+0x1d0], R8 ;  /* 0x0001d00801007387 */ /* 0x000fe20000100a00 */
[----:B------:R-:W-:Y:S02]  /*34600*/  STL.64 [R1+0x1d8], R10 ;  /* 0x0001d80a01007387 */ /* 0x000fe40000100a00 */
[----:B------:R0:W-:Y:S02]  /*34610*/  STL.64 [R1+0x1690], R16 ;  /* 0x0016901001007387 */ /* 0x0001e40000100a00 */
[----:B------:R-:W2:Y:S01]  /*34620*/  LDL.LU R24, [R1+0x2b0] ;  /* 0x0002b00001187983 */ /* 0x000ea20000300800 */
[----:B------:R-:W2:Y:S01]  /*34630*/  LDL.LU R25, [R1+0x2b4] ;  /* 0x0002b40001197983 */ /* 0x000ea20000300800 */
[----:B------:R-:W3:Y:S02]  /*34640*/  LDL.LU R26, [R1+0x2b8] ;  /* 0x0002b800011a7983 */ /* 0x000ee40000300800 */
[----:B------:R-:W3:Y:S01]  /*34650*/  LDL.LU R27, [R1+0x2bc] ;  /* 0x0002bc00011b7983 */ /* 0x000ee20000300800 */
[----:B0-----:R-:W4:Y:S01]  /*34660*/  LDL.LU R16, [R1+0x620] ;  /* 0x0006200001107983 */ /* 0x001f220000300800 */
[----:B------:R-:W4:Y:S02]  /*34670*/  LDL.LU R17, [R1+0x624] ;  /* 0x0006240001117983 */ /* 0x000f240000300800 */
        /* <DEDUP_REMOVED lines=18> */
[----:B0-----:R-:W4:Y:S01]  /*347a0*/  LDL.LU.64 R22, [R1+0xc8] ;  /* 0x0000c80001167983 */ /* 0x001f220000300a00 */
[----:B------:R0:W-:Y:S02]  /*347b0*/  STL.64 [R1+0x1668], R10 ;  /* 0x0016680a01007387 */ /* 0x0001e40000100a00 */
[----:B------:R-:W-:Y:S01]  /*347c0*/  STL.64 [R1+0x1660], R8 ;  /* 0x0016600801007387 */ /* 0x000fe20000100a00 */
[----:B0-----:R-:W2:Y:S04]  /*347d0*/  LDL.LU.64 R10, [R1+0xa8] ;  /* 0x0000a800010a7983 */ /* 0x001ea80000300a00 */
[----:B--2---:R0:W-:Y:S04]  /*347e0*/  STL.64 [R1+0x1678], R10 ;  /* 0x0016780a01007387 */ /* 0x0041e80000100a00 */
[----:B0-----:R-:W2:Y:S01]  /*347f0*/  LDL.LU.64 R10, [R1+0xb8] ;  /* 0x0000b800010a7983 */ /* 0x001ea20000300a00 */
[----:B------:R-:W2:Y:S01]  /*34800*/  LDL.LU.64 R14, [R1+0x98] ;  /* 0x00009800010e7983 */ /* 0x000ea20000300a00 */
[----:B----4-:R-:W-:Y:S02]  /*34810*/  HMMA.16816.F32.BF16 R16, R4, R22, R16 ;  /* 0x000000160410723c */ /* 0x010fe40000041810 */
[----:B--2---:R0:W-:Y:S01]  /*34820*/  STL.64 [R1+0x1670], R14 ;  /* 0x0016700e01007387 */ /* 0x0041e20000100a00 */
[----:B------:R-:W2:Y:S02]  /*34830*/  LDL.LU R12, [R1+0x520] ;  /* 0x00052000010c7983 */ /* 0x000ea40000300800 */
[----:B------:R-:W2:Y:S01]  /*34840*/  LDL.LU R13, [R1+0x524] ;  /* 0x00052400010d7983 */ /* 0x000ea20000300800 */
[----:B0-----:R-:W2:Y:S01]  /*34850*/  LDL.LU R14, [R1+0x528] ;  /* 0x00052800010e7983 */ /* 0x001ea20000300800 */
[----:B------:R-:W2:Y:S02]  /*34860*/  LDL.LU R15, [R1+0x52c] ;  /* 0x00052c00010f7983 */ /* 0x000ea40000300800 */
[----:B---3--:R0:W-:Y:S02]  /*34870*/  STL.64 [R1+0x1618], R26 ;  /* 0x0016181a01007387 */ /* 0x0081e40000100a00 */
[----:B------:R-:W-:Y:S01]  /*34880*/  STL.64 [R1+0x1610], R24 ;  /* 0x0016101801007387 */ /* 0x000fe20000100a00 */
[----:B0-----:R-:W3:Y:S04]  /*34890*/  LDL.LU.64 R26, [R1+0x68] ;  /* 0x00006800011a7983 */ /* 0x001ee80000300a00 */
[----:B---3--:R0:W-:Y:S04]  /*348a0*/  STL.64 [R1+0x1630], R26 ;  /* 0x0016301a01007387 */ /* 0x0081e80000100a00 */
[----:B0-----:R-:W3:Y:S03]  /*348b0*/  LDL.LU.64 R26, [R1+0x78] ;  /* 0x00007800011a7983 */ /* 0x001ee60000300a00 */
[----:B------:R0:W-:Y:S02]  /*348c0*/  STL.64 [R1+0x210], R16 ;  /* 0x0002101001007387 */ /* 0x0001e40000100a00 */
[----:B------:R1:W-:Y:S01]  /*348d0*/  STL.64 [R1+0x218], R18 ;  /* 0x0002181201007387 */ /* 0x0003e20000100a00 */
[----:B0-----:R-:W4:Y:S01]  /*348e0*/  LDL.LU.64 R16, [R1+0x1690] ;  /* 0x0016900001107983 */ /* 0x001f220000300a00 */
[----:B-1----:R-:W-:-:S02]  /*348f0*/  IMAD.MOV.U32 R19, RZ, RZ, R22 ;  /* 0x000000ffff137224 */ /* 0x002fc400078e0016 */
[----:B------:R-:W-:Y:S02]  /*34900*/  IMAD.MOV.U32 R18, RZ, RZ, R23 ;  /* 0x000000ffff127224 */ /* 0x000fe400078e0017 */
[----:B------:R-:W2:Y:S01]  /*34910*/  LDL.LU.64 R22, [R1+0x1688] ;  /* 0x0016880001167983 */ /* 0x000ea20000300a00 */
[----:B------:R-:W2:Y:S02]  /*34920*/  LDL.LU.64 R20, [R1+0x1680] ;  /* 0x0016800001147983 */ /* 0x000ea40000300a00 */
[----:B------:R-:W-:Y:S01]  /*34930*/  STL.64 [R1+0x1600], R18 ;  /* 0x0016001201007387 */ /* 0x000fe20000100a00 */
[----:B----4-:R0:W-:Y:S04]  /*34940*/  STL.64 [R1+0x15f8], R16 ;  /* 0x0015f81001007387 */ /* 0x0101e80000100a00 */
[----:B0-----:R-:W4:Y:S01]  /*34950*/  LDL.LU R16, [R1+0x2a0] ;  /* 0x0002a00001107983 */ /* 0x001f220000300800 */
[----:B------:R-:W4:Y:S02]  /*34960*/  LDL.LU R17, [R1+0x2a4] ;  /* 0x0002a40001117983 */ /* 0x000f240000300800 */
[----:B------:R-:W3:Y:S02]  /*34970*/  LDL.LU R18, [R1+0x2a8] ;  /* 0x0002a80001127983 */ /* 0x000ee40000300800 */
[----:B------:R-:W3:Y:S01]  /*34980*/  LDL.LU R19, [R1+0x2ac] ;  /* 0x0002ac0001137983 */ /* 0x000ee20000300800 */
[----:B--2---:R-:W-:Y:S01]  /*34990*/  HMMA.16816.F32.BF16 R20, R4, R10, R20 ;  /* 0x0000000a0414723c */ /* 0x004fe20000041814 */
[----:B---3--:R-:W-:Y:S01]  /*349a0*/  STL.64 [R1+0x1628], R18 ;  /* 0x0016281201007387 */ /* 0x008fe20000100a00 */
[----:B----4-:R0:W-:Y:S03]  /*349b0*/  STL.64 [R1+0x1620], R16 ;  /* 0x0016201001007387 */ /* 0x0101e60000100a00 */
        /* <DEDUP_REMOVED lines=11> */
[----:B------:R0:W-:Y:S02]  /*34a70*/  STL.64 [R1+0x268], R22 ;  /* 0x0002681601007387 */ /* 0x0001e40000100a00 */
[----:B0-----:R-:W-:-:S02]  /*34a80*/  IMAD.MOV.U32 R23, RZ, RZ, R10 ;  /* 0x000000ffff177224 */ /* 0x001fc400078e000a */
[----:B------:R-:W-:Y:S02]  /*34a90*/  IMAD.MOV.U32 R22, RZ, RZ, R11 ;  /* 0x000000ffff167224 */ /* 0x000fe400078e000b */
        /* <DEDUP_REMOVED lines=22> */
[----:B------:R-:W-:Y:S01]  /*34c00*/  STL.64 [R1+0x550], R8 ;  /* 0x0005500801007387 */ /* 0x000fe20000100a00 */
[----:B------:R0:W-:Y:S02]  /*34c10*/  STL.64 [R1+0x558], R10 ;  /* 0x0005580a01007387 */ /* 0x0001e40000100a00 */
[----:B------:R-:W3:Y:S01]  /*34c20*/  LDL.LU R12, [R1+0xd4c] ;  /* 0x000d4c00010c7983 */ /* 0x000ee20000300800 */
[C---:B--2---:R-:W-:Y:S01]  /*34c30*/  HMMA.16816.F32.BF16 R16, R4.reuse, R26, R16 ;  /* 0x0000001a0410723c */ /* 0x044fe20000041810 */
[----:B------:R-:W-:Y:S02]  /*34c40*/  IMAD.MOV.U32 R29, RZ, RZ, R14 ;  /* 0x000000ffff1d7224 */ /* 0x000fe400078e000e */
[----:B------:R-:W-:Y:S02]  /*34c50*/  IMAD.MOV.U32 R2, RZ, RZ, R26 ;  /* 0x000000ffff027224 */ /* 0x000fe400078e001a */
[----:B0-----:R-:W-:Y:S02]  /*34c60*/  IMAD.MOV.U32 R10, RZ, RZ, R15 ;  /* 0x000000ffff0a7224 */ /* 0x001fe400078e000f */
[----:B------:R-:W-:Y:S01]  /*34c70*/  IMAD.MOV.U32 R9, RZ, RZ, R27 ;  /* 0x000000ffff097224 */ /* 0x000fe200078e001b */
[----:B---3--:R-:W-:Y:S01]  /*34c80*/  STL [R1+0x1448], R12 ;  /* 0x0014480c01007387 */ /* 0x008fe20000100800 */
[----:B------:R-:W2:Y:S11]  /*34c90*/  LDL.LU.64 R14, [R1+0x58] ;  /* 0x00005800010e7983 */ /* 0x000eb60000300a00 */
[----:B------:R-:W-:Y:S03]  /*34ca0*/  @!UPT UIADD3 URZ, URZ, URZ, URZ ;  /* 0x0000003f3f3ff290 */ /* 0x000fe6000fffe03f */
[----:B------:R-:W-:Y:S02]  /*34cb0*/  STL.64 [R1+0x560], R16 ;  /* 0x0005601001007387 */ /* 0x000fe40000100a00 */
[----:B------:R0:W-:Y:S02]  /*34cc0*/  STL.64 [R1+0x568], R18 ;  /* 0x0005681201007387 */ /* 0x0001e40000100a00 */
        /* <DEDUP_REMOVED lines=19> */
[----:B------:R-:W4:Y:S02]  /*34e00*/  LDL.LU R12, [R1+0x360] ;  /* 0x00036000010c7983 */ /* 0x000f240000300800 */
[----:B------:R-:W-:Y:S02]  /*34e10*/  IMAD.MOV.U32 R25, RZ, RZ, R14 ;  /* 0x000000ffff197224 */ /* 0x000fe400078e000e */
[----:B------:R-:W4:Y:S02]  /*34e20*/  LDL.LU R13, [R1+0x364] ;  /* 0x00036400010d7983 */ /* 0x000f240000300800 */
[----:B------:R-:W-:Y:S01]  /*34e30*/  IMAD.MOV.U32 R24, RZ, RZ, R15 ;  /* 0x000000ffff187224 */ /* 0x000fe200078e000f */
[----:B------:R-:W2:Y:S01]  /*34e40*/  LDL.LU R14, [R1+0x368] ;  /* 0x00036800010e7983 */ /* 0x000ea20000300800 */
[----:B------:R-:W2:Y:S03]  /*34e50*/  LDL.LU R15, [R1+0x36c] ;  /* 0x00036c00010f7983 */ /* 0x000ea60000300800 */
[----:B--2---:R0:W-:Y:S01]  /*34e60*/  STL.64 [R1+0x1458], R14 ;  /* 0x0014580e01007387 */ /* 0x0041e20000100a00 */
[----:B----4-:R-:W-:Y:S03]  /*34e70*/  STL.64 [R1+0x1450], R12 ;  /* 0x0014500c01007387 */ /* 0x010fe60000100a00 */
        /* <DEDUP_REMOVED lines=34> */
[----:B--2---:R-:W-:Y:S01]  /*350a0*/  STL.64 [R1+0x1478], R26 ;  /* 0x0014781a01007387 */ /* 0x004fe20000100a00 */
[----:B----4-:R0:W-:Y:S03]  /*350b0*/  STL.64 [R1+0x1470], R24 ;  /* 0x0014701801007387 */ /* 0x0101e60000100a00 */
[----:B0-----:R-:W2:Y:S01]  /*350c0*/  LDL.LU R24, [R1+0x380] ;  /* 0x0003800001187983 */ /* 0x001ea20000300800 */
[----:B------:R-:W2:Y:S02]  /*350d0*/  LDL.LU R25, [R1+0x384] ;  /* 0x0003840001197983 */ /* 0x000ea40000300800 */
[----:B------:R-:W4:Y:S02]  /*350e0*/  LDL.LU R26, [R1+0x388] ;  /* 0x00038800011a7983 */ /* 0x000f240000300800 */
[----:B------:R-:W4:Y:S01]  /*350f0*/  LDL.LU R27, [R1+0x38c] ;  /* 0x00038c00011b7983 */ /* 0x000f220000300800 */
[----:B------:R-:W2:Y:S01]  /*35100*/  LDL.LU R2, [R1+0x15e8] ;  /* 0x0015e80001027983 */ /* 0x000ea20000300800 */
[----:B------:R-:W3:Y:S02]  /*35110*/  LDL.LU R9, [R1+0x15e4] ;  /* 0x0015e40001097983 */ /* 0x000ee40000300800 */
[----:B------:R0:W-:Y:S02]  /*35120*/  STL.64 [R1+0x14b0], R14 ;  /* 0x0014b00e01007387 */ /* 0x0001e40000100a00 */
[----:B0-----:R-:W-:-:S02]  /*35130*/  IMAD.MOV.U32 R14, RZ, RZ, R29 ;  /* 0x000000ffff0e7224 */ /* 0x001fc400078e001d */
[----:B------:R-:W3:Y:S01]  /*35140*/  LDL.LU R29, [R1+0x15e0] ;  /* 0x0015e000011d7983 */ /* 0x000ee20000300800 */
[----:B------:R-:W-:Y:S02]  /*35150*/  IMAD.MOV.U32 R15, RZ, RZ, R10 ;  /* 0x000000ffff0f7224 */ /* 0x000fe400078e000a */
[----:B------:R-:W3:Y:S03]  /*35160*/  LDL.LU R10, [R1+0x15dc] ;  /* 0x0015dc00010a7983 */ /* 0x000ee60000300800 */
[----:B------:R-:W-:Y:S04]  /*35170*/  STL.64 [R1+0x14c8], R14 ;  /* 0x0014c80e01007387 */ /* 0x000fe80000100a00 */
[----:B----4-:R-:W-:Y:S01]  /*35180*/  STL.64 [R1+0x1490], R26 ;  /* 0x0014901a01007387 */ /* 0x010fe20000100a00 */
[----:B--2---:R0:W-:Y:S03]  /*35190*/  STL.64 [R1+0x1488], R24 ;  /* 0x0014881801007387 */ /* 0x0041e60000100a00 */
[----:B0-----:R-:W2:Y:S01]  /*351a0*/  LDL.LU R24, [R1+0x390] ;  /* 0x0003900001187983 */ /* 0x001ea20000300800 */
[----:B------:R-:W2:Y:S02]  /*351b0*/  LDL.LU R25, [R1+0x394] ;  /* 0x0003940001197983 */ /* 0x000ea40000300800 */
[----:B------:R-:W4:Y:S02]  /*351c0*/  LDL.LU R26, [R1+0x398] ;  /* 0x00039800011a7983 */ /* 0x000f240000300800 */
[----:B---3--:R-:W-:-:S02]  /*351d0*/  IMAD.MOV.U32 R27, RZ, RZ, R29 ;  /* 0x000000ffff1b7224 */ /* 0x008fc400078e001d */
[----:B------:R-:W3:Y:S01]  /*351e0*/  LDL.LU R29, [R1+0x15d8] ;  /* 0x0015d800011d7983 */ /* 0x000ee20000300800 */
[----:B------:R-:W2:Y:S02]  /*351f0*/  LDL.LU R12, [R1+0x510] ;  /* 0x00051000010c7983 */ /* 0x000ea40000300800 */
[----:B------:R-:W2:Y:S02]  /*35200*/  LDL.LU R13, [R1+0x514] ;  /* 0x00051400010d7983 */ /* 0x000ea40000300800 */
[----:B------:R-:W2:Y:S01]  /*35210*/  LDL.LU R14, [R1+0x518] ;  /* 0x00051800010e7983 */ /* 0x000ea20000300800 */
[----:B------:R-:W2:Y:S04]  /*35220*/  LDL.LU R15, [R1+0x51c] ;  /* 0x00051c00010f7983 */ /* 0x000ea80000300800 */
[----:B--2---:R0:W-:Y:S01]  /*35230*/  STL.64 [R1+0x14d8], R14 ;  /* 0x0014d80e01007387 */ /* 0x0041e20000100a00 */
[----:B------:R-:W-:Y:S02]  /*35240*/  STL.64 [R1+0x14d0], R12 ;  /* 0x0014d00c01007387 */ /* 0x000fe40000100a00 */
[----:B0-----:R-:W-:-:S02]  /*35250*/  IMAD.MOV.U32 R14, RZ, RZ, R28 ;  /* 0x000000ffff0e7224 */ /* 0x001fc400078e001c */
[----:B------:R-:W-:Y:S01]  /*35260*/  IMAD.MOV.U32 R15, RZ, RZ, R0 ;  /* 0x000000ffff0f7224 */ /* 0x000fe200078e0000 */
[----:B------:R-:W2:Y:S01]  /*35270*/  LDL.LU R28, [R1+0x15d4] ;  /* 0x0015d400011c7983 */ /* 0x000ea20000300800 */
[----:B------:R-:W2:Y:S03]  /*35280*/  LDL.LU R0, [R1+0x15d0] ;  /* 0x0015d00001007983 */ /* 0x000ea60000300800 */
[----:B------:R-:W-:Y:S01]  /*35290*/  STL.64 [R1+0x14f0], R14 ;  /* 0x0014f00e01007387 */ /* 0x000fe20000100a00 */
[----:B----4-:R-:W-:Y:S02]  /*352a0*/  STL.64 [R1+0x14a8], R26 ;  /* 0x0014a81a01007387 */ /* 0x010fe40000100a00 */
[----:B------:R0:W-:Y:S02]  /*352b0*/  STL.64 [R1+0x14a0], R24 ;  /* 0x0014a01801007387 */ /* 0x0001e40000100a00 */
[----:B0-----:R-:W4:Y:S01]  /*352c0*/  LDL.LU R24, [R1+0x470] ;  /* 0x0004700001187983 */ /* 0x001f220000300800 */
[----:B------:R-:W4:Y:S02]  /*352d0*/  LDL.LU R25, [R1+0x474] ;  /* 0x0004740001197983 */ /* 0x000f240000300800 */
[----:B------:R-:W2:Y:S02]  /*352e0*/  LDL.LU R26, [R1+0x478] ;  /* 0x00047800011a7983 */ /* 0x000ea40000300800 */
[----:B------:R-:W2:Y:S02]  /*352f0*/  LDL.LU R27, [R1+0x47c] ;  /* 0x00047c00011b7983 */ /* 0x000ea40000300800 */
[----:B------:R-:W-:-:S02]  /*35300*/  IMAD.MOV.U32 R14, RZ, RZ, R23 ;  /* 0x000000ffff0e7224 */ /* 0x000fc400078e0017 */
[----:B------:R-:W-:-:S05]  /*35310*/  IMAD.MOV.U32 R15, RZ, RZ, R22 ;  /* 0x000000ffff0f7224 */ /* 0x000fca00078e0016 */
        /* <DEDUP_REMOVED lines=11> */
[----:B------:R-:W-:Y:S01]  /*353d0*/  IMAD.MOV.U32 R14, RZ, RZ, R17 ;  /* 0x000000ffff0e7224 */ /* 0x000fe200078e0011 */
        /* <DEDUP_REMOVED lines=10> */
[----:B------:R-:W-:-:S02]  /*35480*/  IMAD.MOV.U32 R22, RZ, RZ, R2 ;  /* 0x000000ffff167224 */ /* 0x000fc400078e0002 */
[----:B------:R-:W-:Y:S01]  /*35490*/  IMAD.MOV.U32 R23, RZ, RZ, R11 ;  /* 0x000000ffff177224 */ /* 0x000fe200078e000b */
[----:B--2---:R-:W-:Y:S01]  /*354a0*/  STL.64 [R1+0x1560], R18 ;  /* 0x0015601201007387 */ /* 0x004fe20000100a00 */
[----:B------:R0:W-:Y:S02]  /*354b0*/  STL.64 [R1+0x1558], R16 ;  /* 0x0015581001007387 */ /* 0x0001e40000100a00 */
[----:B------:R-:W2:Y:S02]  /*354c0*/  LDL.LU R2, [R1+0x15cc] ;  /* 0x0015cc0001027983 */ /* 0x000ea40000300800 */
[----:B------:R1:W-:Y:S01]  /*354d0*/  STL.64 [R1+0x1568], R22 ;  /* 0x0015681601007387 */ /* 0x0003e20000100a00 */
[----:B0-----:R-:W2:Y:S01]  /*354e0*/  LDL.LU R16, [R1+0x820] ;  /* 0x0008200001107983 */ /* 0x001ea20000300800 */
[----:B------:R-:W2:Y:S02]  /*354f0*/  LDL.LU R17, [R1+0x824] ;  /* 0x0008240001117983 */ /* 0x000ea40000300800 */
[----:B------:R-:W2:Y:S02]  /*35500*/  LDL.LU R18, [R1+0x828] ;  /* 0x0008280001127983 */ /* 0x000ea40000300800 */
[----:B------:R-:W2:Y:S02]  /*35510*/  LDL.LU R19, [R1+0x82c] ;  /* 0x00082c0001137983 */ /* 0x000ea40000300800 */
[----:B-1----:R-:W-:-:S02]  /*35520*/  IMAD.MOV.U32 R22, RZ, RZ, R10 ;  /* 0x000000ffff167224 */ /* 0x002fc400078e000a */
[----:B------:R-:W-:Y:S01]  /*35530*/  IMAD.MOV.U32 R23, RZ, RZ, R9 ;  /* 0x000000ffff177224 */ /* 0x000fe200078e0009 */
[----:B--2---:R-:W-:Y:S01]  /*35540*/  STL.64 [R1+0x1578], R18 ;  /* 0x0015781201007387 */ /* 0x004fe20000100a00 */
[----:B------:R-:W-:Y:S03]  /*35550*/  STL.64 [R1+0x1570], R16 ;  /* 0x0015701001007387 */ /* 0x000fe60000100a00 */
[----:B------:R-:W-:Y:S02]  /*35560*/  STL.64 [R1+0x1598], R22 ;  /* 0x0015981601007387 */ /* 0x000fe40000100a00 */
[----:B------:R0:W-:Y:S02]  /*35570*/  STL.64 [R1+0x1590], R20 ;  /* 0x0015901401007387 */ /* 0x0001e40000100a00 */
[----:B0-----:R-:W-:Y:S02]  /*35580*/  IMAD.MOV.U32 R20, RZ, RZ, R2 ;  /* 0x000000ffff147224 */ /* 0x001fe400078e0002 */
[----:B------:R-:W-:Y:S01]  /*35590*/  IMAD.MOV.U32 R21, RZ, RZ, R0 ;  /* 0x000000ffff157224 */ /* 0x000fe200078e0000 */
[----:B------:R-:W2:Y:S01]  /*355a0*/  LDL.LU R2, [R1+0x15c8] ;  /* 0x0015c80001027983 */ /* 0x000ea20000300800 */
[----:B------:R-:W2:Y:S02]  /*355b0*/  LDL.LU R0, [R1+0x15c4] ;  /* 0x0015c40001007983 */ /* 0x000ea40000300800 */
[----:B------:R-:W-:-:S02]  /*355c0*/  IMAD.MOV.U32 R22, RZ, RZ, R28 ;  /* 0x000000ffff167224 */ /* 0x000fc400078e001c */
[----:B------:R-:W2:Y:S01]  /*355d0*/  LDL.LU R28, [R1+0x15c0] ;  /* 0x0015c000011c7983 */ /* 0x000ea20000300800 */
[----:B------:R-:W3:Y:S02]  /*355e0*/  LDL.LU.64 R10, [R1+0x28] ;  /* 0x00002800010a7983 */ /* 0x000ee40000300a00 */
[----:B------:R-:W3:Y:S02]  /*355f0*/  LDL.LU R16, [R1+0x890] ;  /* 0x0008900001107983 */ /* 0x000ee40000300800 */
[----:B------:R-:W3:Y:S01]  /*35600*/  LDL.LU R17, [R1+0x894] ;  /* 0x0008940001117983 */ /* 0x000ee20000300800 */
[----:B------:R-:W3:Y:S01]  /*35610*/  LDL.LU R18, [R1+0x898] ;  /* 0x0008980001127983 */ /* 0x000ee20000300800 */
[----:B------:R-:W3:Y:S02]  /*35620*/  LDL.LU R19, [R1+0x89c] ;  /* 0x00089c0001137983 */ /* 0x000ee40000300800 */
[----:B------:R-:W-:Y:S02]  /*35630*/  STL.64 [R1+0x1538], R14 ;  /* 0x0015380e01007387 */ /* 0x000fe40000100a00 */
[----:B----4-:R-:W-:Y:S01]  /*35640*/  STL.64 [R1+0x1500], R26 ;  /* 0x0015001a01007387 */ /* 0x010fe20000100a00 */
[----:B------:R2:W-:Y:S02]  /*35650*/  STL.64 [R1+0x14f8], R24 ;  /* 0x0014f81801007387 */ /* 0x0005e40000100a00 */
[----:B--2---:R-:W-:-:S02]  /*35660*/  IMAD.MOV.U32 R24, RZ, RZ, R28 ;  /* 0x000000ffff187224 */ /* 0x004fc400078e001c */
[----:B------:R-:W2:Y:S01]  /*35670*/  LDL.LU R28, [R1+0x15bc] ;  /* 0x0015bc00011c7983 */ /* 0x000ea20000300800 */
[----:B------:R-:W4:Y:S02]  /*35680*/  LDL.LU R25, [R1+0x5f4] ;  /* 0x0005f40001197983 */ /* 0x000f240000300800 */
[----:B------:R-:W-:Y:S02]  /*35690*/  IMAD.MOV.U32 R26, RZ, RZ, R0 ;  /* 0x000000ffff1a7224 */ /* 0x000fe400078e0000 */
[----:B------:R-:W-:Y:S01]  /*356a0*/  IMAD.MOV.U32 R27, RZ, RZ, R2 ;  /* 0x000000ffff1b7224 */ /* 0x000fe200078e0002 */
[----:B------:R-:W2:Y:S01]  /*356b0*/  LDL.LU R0, [R1+0x15b8] ;  /* 0x0015b80001007983 */ /* 0x000ea20000300800 */
[----:B------:R-:W2:Y:S03]  /*356c0*/  LDL.LU R2, [R1+0x15b4] ;  /* 0x0015b40001027983 */ /* 0x000ea60000300800 */
[----:B------:R-:W-:Y:S04]  /*356d0*/  STL.64 [R1+0x1518], R26 ;  /* 0x0015181a01007387 */ /* 0x000fe80000100a00 */
[----:B----4-:R2:W-:Y:S02]  /*356e0*/  STL.64 [R1+0x1510], R24 ;  /* 0x0015101801007387 */ /* 0x0105e40000100a00 */
[----:B--2---:R-:W-:-:S02]  /*356f0*/  IMAD.MOV.U32 R24, RZ, RZ, R28 ;  /* 0x000000ffff187224 */ /* 0x004fc400078e001c */
[----:B------:R-:W2:Y:S01]  /*35700*/  LDL.LU R28, [R1+0x15b0] ;  /* 0x0015b000011c7983 */ /* 0x000ea20000300800 */
[----:B------:R-:W4:Y:S02]  /*35710*/  LDL.LU R25, [R1+0x654] ;  /* 0x0006540001197983 */ /* 0x000f240000300800 */
[----:B------:R-:W2:Y:S02]  /*35720*/  LDL.LU R26, [R1+0x658] ;  /* 0x00065800011a7983 */ /* 0x000ea40000300800 */
[----:B------:R-:W-:Y:S02]  /*35730*/  IMAD.MOV.U32 R27, RZ, RZ, R0 ;  /* 0x000000ffff1b7224 */ /* 0x000fe400078e0000 */
[----:B------:R-:W4:Y:S01]  /*35740*/  LDL.LU R0, [R1+0x15ac] ;  /* 0x0015ac0001007983 */ /* 0x000f220000300800 */
[----:B---3--:R-:W-:-:S07]  /*35750*/  IMAD.MOV.U32 R23, RZ, RZ, R29 ;  /* 0x000000ffff177224 */ /* 0x008fce00078e001d */
[----:B------:R-:W-:Y:S01]  /*35760*/  HMMA.16816.F32.BF16 R4, R4, R10, R20 ;  /* 0x0000000a0404723c */ /* 0x000fe20000041814 */
[----:B--2---:R-:W-:Y:S01]  /*35770*/  STL.64 [R1+0x1530], R26 ;  /* 0x0015301a01007387 */ /* 0x004fe20000100a00 */
[----:B----4-:R0:W-:Y:S02]  /*35780*/  STL.64 [R1+0x1528], R24 ;  /* 0x0015281801007387 */ /* 0x0101e40000100a00 */
[----:B0-----:R-:W-:Y:S02]  /*35790*/  IMAD.MOV.U32 R24, RZ, RZ, R2 ;  /* 0x000000ffff187224 */ /* 0x001fe400078e0002 */
[----:B------:R-:W-:Y:S01]  /*357a0*/  IMAD.MOV.U32 R25, RZ, RZ, R28 ;  /* 0x000000ffff197224 */ /* 0x000fe200078e001c */
[----:B------:R-:W2:Y:S01]  /*357b0*/  LDL.LU R2, [R1+0x15a8] ;  /* 0x0015a80001027983 */ /* 0x000ea20000300800 */
[----:B------:R-:W3:Y:S02]  /*357c0*/  LDL.LU R28, [R1+0x15a4] ;  /* 0x0015a400011c7983 */ /* 0x000ee40000300800 */
[----:B------:R-:W4:Y:S02]  /*357d0*/  LDL.LU R26, [R1+0x6b8] ;  /* 0x0006b800011a7983 */ /* 0x000f240000300800 */
[----:B------:R-:W4:Y:S02]  /*357e0*/  LDL.LU R27, [R1+0x6bc] ;  /* 0x0006bc00011b7983 */ /* 0x000f240000300800 */
[----:B------:R-:W-:-:S02]  /*357f0*/  IMAD.MOV.U32 R15, RZ, RZ, R3 ;  /* 0x000000ffff0f7224 */ /* 0x000fc400078e0003 */
[----:B------:R-:W-:Y:S02]  /*35800*/  IMAD.MOV.U32 R3, RZ, RZ, R10 ;  /* 0x000000ffff037224 */ /* 0x000fe400078e000a */
[----:B------:R-:W-:Y:S01]  /*35810*/  IMAD.MOV.U32 R14, RZ, RZ, R8 ;  /* 0x000000ffff0e7224 */ /* 0x000fe200078e0008 */
[----:B----4-:R-:W-:Y:S01]  /*35820*/  STL.64 [R1+0x1548], R26 ;  /* 0x0015481a01007387 */ /* 0x010fe20000100a00 */
[----:B------:R0:W-:Y:S03]  /*35830*/  STL.64 [R1+0x1540], R24 ;  /* 0x0015401801007387 */ /* 0x0001e60000100a00 */
[----:B0-----:R-:W4:Y:S01]  /*35840*/  LDL.LU R24, [R1+0x730] ;  /* 0x0007300001187983 */ /* 0x001f220000300800 */
[----:B--2---:R-:W-:Y:S02]  /*35850*/  IMAD.MOV.U32 R25, RZ, RZ, R2 ;  /* 0x000000ffff197224 */ /* 0x004fe400078e0002 */
[----:B------:R-:W2:Y:S02]  /*35860*/  LDL.LU R2, [R1+0x15a0] ;  /* 0x0015a00001027983 */ /* 0x000ea40000300800 */
[----:B------:R-:W2:Y:S01]  /*35870*/  LDL.LU.64 R22, [R1+0x1598] ;  /* 0x0015980001167983 */ /* 0x000ea20000300a00 */
[----:B------:R-:W2:Y:S01]  /*35880*/  LDL.LU.64 R20, [R1+0x1590] ;  /* 0x0015900001147983 */ /* 0x000ea20000300a00 */
[----:B------:R-:W-:-:S02]  /*35890*/  IMAD.MOV.U32 R27, RZ, RZ, R0 ;  /* 0x000000ffff1b7224 */ /* 0x000fc400078e0000 */
[----:B------:R-:W-:Y:S02]  /*358a0*/  STL.64 [R1+0x860], R4 ;  /* 0x0008600401007387 */ /* 0x000fe40000100a00 */
[----:B------:R-:W-:Y:S01]  /*358b0*/  IMAD.MOV.U32 R0, RZ, RZ, R11 ;  /* 0x000000ffff007224 */ /* 0x000fe200078e000b */
[----:B------:R2:W-:Y:S01]  /*358c0*/  STL.64 [R1+0x868], R6 ;  /* 0x0008680601007387 */ /* 0x0005e20000100a00 */
[----:B------:R-:W3:Y:S02]  /*358d0*/  LDL.LU.64 R10, [R1+0x1588] ;  /* 0x00158800010a7983 */ /* 0x000ee40000300a00 */
[----:B------:R-:W3:Y:S02]  /*358e0*/  LDL.LU.64 R8, [R1+0x1580] ;  /* 0x0015800001087983 */ /* 0x000ee40000300a00 */
[----:B--2---:R-:W-:Y:S02]  /*358f0*/  IMAD.MOV.U32 R6, RZ, RZ, R21 ;  /* 0x000000ffff067224 */ /* 0x004fe400078e0015 */
[----:B------:R-:W-:-:S02]  /*35900*/  IMAD.MOV.U32 R7, RZ, RZ, R20 ;  /* 0x000000ffff077224 */ /* 0x000fc400078e0014 */
[C---:B---3--:R-:W-:Y:S01]  /*35910*/  HMMA.16816.F32.BF16 R20, R8.reuse, R22, R16 ;  /* 0x000000160814723c */ /* 0x048fe20000041810 */
[----:B------:R-:W2:Y:S01]  /*35920*/  LDL.LU.64 R18, [R1+0x1578] ;  /* 0x0015780001127983 */ /* 0x000ea20000300a00 */
[----:B------:R-:W2:Y:S11]  /*35930*/  LDL.LU.64 R16, [R1+0x1570] ;  /* 0x0015700001107983 */ /* 0x000eb60000300a00 */
[----:B------:R-:W-:Y:S10]  /*35940*/  @!UPT UIADD3 URZ, URZ, URZ, URZ ;  /* 0x0000003f3f3ff290 */ /* 0x000ff4000fffe03f */
[----:B------:R-:W-:Y:S01]  /*35950*/  STL.64 [R1+0x140], R20 ;  /* 0x0001401401007387 */ /* 0x000fe20000100a00 */
[----:B------:R0:W-:Y:S03]  /*35960*/  STL.64 [R1+0x148], R22 ;  /* 0x0001481601007387 */ /* 0x0001e60000100a00 */
[----:B0-----:R-:W2:Y:S02]  /*35970*/  LDL.LU.64 R22, [R1+0x1568] ;  /* 0x0015680001167983 */ /* 0x001ea40000300a00 */
[----:B--2---:R-:W-:Y:S02]  /*35980*/  HMMA.16816.F32.BF16 R20, R8, R22, R16 ;  /* 0x000000160814723c */ /* 0x004fe40000041810 */
[----:B------:R-:W2:Y:S01]  /*35990*/  LDL.LU.64 R18, [R1+0x1560] ;  /* 0x0015600001127983 */ /* 0x000ea20000300a00 */
[----:B------:R-:W2:Y:S11]  /*359a0*/  LDL.LU.64 R16, [R1+0x1558] ;  /* 0x0015580001107983 */ /* 0x000eb60000300a00 */
[----:B------:R-:W-:Y:S09]  /*359b0*/  @!UPT UIADD3 URZ, URZ, URZ, URZ ;  /* 0x0000003f3f3ff290 */ /* 0x000ff2000fffe03f */
[----:B------:R-:W-:Y:S01]  /*359c0*/  STL.64 [R1+0x130], R20 ;  /* 0x0001301401007387 */ /* 0x000fe20000100a00 */
[----:B------:R0:W-:Y:S03]  /*359d0*/  STL.64 [R1+0x138], R22 ;  /* 0x0001381601007387 */ /* 0x0001e60000100a00 */
[----:B0-----:R-:W2:Y:S01]  /*359e0*/  LDL.LU.64 R22, [R1+0x1550] ;  /* 0x0015500001167983 */ /* 0x001ea20000300a00 */
[----:B------:R-:W-:-:S07]  /*359f0*/  IMAD.MOV.U32 R26, RZ, RZ, R28 ;  /* 0x000000ffff1a7224 */ /* 0x000fce00078e001c */
[C---:B----4-:R-:W-:Y:S08]  /*35a00*/  HMMA.16816.F32.BF16 R12, R8.reuse, R14, R24 ;  /* 0x0000000e080c723c */ /* 0x050ff00000041818 */
[----:B--2---:R-:W-:Y:S01]  /*35a10*/  HMMA.16816.F32.BF16 R20, R8, R22, R16 ;  /* 0x000000160814723c */ /* 0x004fe20000041810 */
[----:B------:R-:W2:Y:S06]  /*35a20*/  LDL.LU R16, [R1+0xd44] ;  /* 0x000d440001107983 */ /* 0x000eac0000300800 */
[----:B------:R-:W-:-:S02]  /*35a30*/  IMAD.MOV.U32 R18, RZ, RZ, R3 ;  /* 0x000000ffff127224 */ /* 0x000fc400078e0003 */
[----:B------:R-:W-:Y:S01]  /*35a40*/  IMAD.MOV.U32 R19, RZ, RZ, R0 ;  /* 0x000000ffff137224 */ /* 0x000fe200078e0000 */
[----:B--2---:R-:W-:Y:S11]  /*35a50*/  STL [R1+0x1434], R16 ;  /* 0x0014341001007387 */ /* 0x004ff60000100800 */
[----:B------:R-:W-:Y:S02]  /*35a60*/  @!UPT UIADD3 URZ, URZ, URZ, URZ ;  /* 0x0000003f3f3ff290 */ /* 0x000fe4000fffe03f */
[----:B------:R0:W-:Y:S02]  /*35a70*/  STL.64 [R1+0x120], R20 ;  /* 0x0001201401007387 */ /* 0x0001e40000100a00 */
[----:B------:R1:W-:Y:S01]  /*35a80*/  STL.64 [R1+0x128], R22 ;  /* 0x0001281601007387 */ /* 0x0003e20000100a00 */
[----:B0-----:R-:W2:Y:S01]  /*35a90*/  LDL.LU R20, [R1+0xf48] ;  /* 0x000f480001147983 */ /* 0x001ea20000300800 */
[----:B------:R-:W3:Y:S02]  /*35aa0*/  LDL.LU R21, [R1+0xf40] ;  /* 0x000f400001157983 */ /* 0x000ee40000300800 */
[----:B-1----:R-:W4:Y:S02]  /*35ab0*/  LDL.LU R22, [R1+0xf38] ;  /* 0x000f380001167983 */ /* 0x002f240000300800 */
[----:B------:R-:W2:Y:S01]  /*35ac0*/  LDL.LU R23, [R1+0xf30] ;  /* 0x000f300001177983 */ /* 0x000ea20000300800 */
[----:B------:R-:W2:Y:S01]  /*35ad0*/  LDL.LU R3, [R1+0xf28] ;  /* 0x000f280001037983 */ /* 0x000ea20000300800 */
[----:B------:R-:W2:Y:S02]  /*35ae0*/  LDL.LU R29, [R1+0xd40] ;  /* 0x000d4000011d7983 */ /* 0x000ea40000300800 */
[----:B------:R-:W2:Y:S02]  /*35af0*/  LDL.LU R0, [R1+0xf20] ;  /* 0x000f200001007983 */ /* 0x000ea40000300800 */
[----:B------:R-:W2:Y:S01]  /*35b00*/  LDL.LU R28, [R1+0xf44] ;  /* 0x000f4400011c7983 */ /* 0x000ea20000300800 */
[----:B------:R-:W2:Y:S01]  /*35b10*/  LDL.LU.64 R26, [R1+0x1548] ;  /* 0x00154800011a7983 */ /* 0x000ea20000300a00 */
[----:B------:R-:W2:Y:S02]  /*35b20*/  LDL.LU.64 R24, [R1+0x1540] ;  /* 0x0015400001187983 */ /* 0x000ea40000300a00 */
[----:B------:R-:W-:Y:S02]  /*35b30*/  STL.64 [R1+0x150], R12 ;  /* 0x0001500c01007387 */ /* 0x000fe40000100a00 */
[----:B------:R0:W-:Y:S02]  /*35b40*/  STL.64 [R1+0x158], R14 ;  /* 0x0001580e01007387 */ /* 0x0001e40000100a00 */
        /* <DEDUP_REMOVED lines=29> */
[----:B------:R-:W2:Y:S02]  /*35d20*/  LDL.LU.64 R12, [R1+0x14d0] ;  /* 0x0014d000010c7983 */ /* 0x000ea40000300a00 */
[C---:B--2---:R-:W-:Y:S01]  /*35d30*/  HMMA.16816.F32.BF16 R4, R8.reuse, R6, R12 ;  /* 0x000000060804723c */ /* 0x044fe2000004180c */
[----:B------:R-:W2:Y:S11]  /*35d40*/  LDL.LU.64 R14, [R1+0x14c8] ;  /* 0x0014c800010e7983 */ /* 0x000eb60000300a00 */
[----:B------:R-:W-:Y:S11]  /*35d50*/  @!UPT UIADD3 URZ, URZ, URZ, URZ ;  /* 0x0000003f3f3ff290 */ /* 0x000ff6000fffe03f */
[----:B------:R-:W-:Y:S01]  /*35d60*/  STL.64 [R1+0x240], R4 ;  /* 0x0002400401007387 */ /* 0x000fe20000100a00 */
[----:B------:R0:W-:Y:S03]  /*35d70*/  STL.64 [R1+0x248], R6 ;  /* 0x0002480601007387 */ /* 0x0001e60000100a00 */
[----:B0-----:R-:W3:Y:S01]  /*35d80*/  LDL R7, [R1+0x134c] ;  /* 0x00134c0001077983 */ /* 0x001ee20000100800 */
        /* <DEDUP_REMOVED lines=35> */
[----:B--2---:R-:W-:Y:S01]  /*35fc0*/  HMMA.16816.F32.BF16 R24, R8, R26, R12 ;  /* 0x0000001a0818723c */ /* 0x004fe2000004180c */
[----:B------:R-:W2:Y:S11]  /*35fd0*/  LDL.LU R12, [R1+0x1448] ;  /* 0x00144800010c7983 */ /* 0x000eb60000300800 */
[----:B------:R-:W-:Y:S11]  /*35fe0*/  @!UPT UIADD3 URZ, URZ, URZ, URZ ;  /* 0x0000003f3f3ff290 */ /* 0x000ff6000fffe03f */
[----:B------:R-:W-:Y:S01]  /*35ff0*/  STL.64 [R1+0x750], R24 ;  /* 0x0007501801007387 */ /* 0x000fe20000100a00 */
[----:B------:R0:W-:Y:S03]  /*36000*/  STL.64 [R1+0x758], R26 ;  /* 0x0007581a01007387 */ /* 0x0001e60000100a00 */
[----:B0-----:R-:W2:Y:S01]  /*36010*/  LDL.LU.64 R26, [R1+0x1440] ;  /* 0x00144000011a7983 */ /* 0x001ea20000300a00 */
[----:B------:R-:W2:Y:S02]  /*36020*/  LDL.LU.64 R24, [R1+0x1438] ;  /* 0x0014380001187983 */ /* 0x000ea40000300a00 */
[----:B------:R-:W2:Y:S02]  /*36030*/  LDL.LU R16, [R1+0x1434] ;  /* 0x0014340001107983 */ /* 0x000ea40000300800 */
[----:B------:R-:W-:-:S04]  /*36040*/  IMAD.MOV.U32 R6, RZ, RZ, c[0x0][0x188] ;  /* 0x00006200ff067624 */ /* 0x000fc800078e00ff */
[----:B------:R-:W-:-:S04]  /*36050*/  IMAD.SHL.U32 R6, R6, 0x40, RZ ;  /* 0x0000004006067824 */ /* 0x000fc800078e00ff */
[----:B------:R-:W-:-:S05]  /*36060*/  IMAD.SHL.U32 R6, R6, 0x2, RZ ;  /* 0x0000000206067824 */ /* 0x000fca00078e00ff */
[-C--:B------:R-:W-:Y:S02]  /*36070*/  IADD3 R20, P5, R20, R6.reuse, RZ ;  /* 0x0000000614147210 */ /* 0x080fe40007fbe0ff */
[-C--:B---3--:R-:W-:Y:S02]  /*36080*/  IADD3 R21, P6, R21, R6.reuse, RZ ;  /* 0x0000000615157210 */ /* 0x088fe40007fde0ff */
[-C--:B----4-:R-:W-:Y:S02]  /*36090*/  IADD3 R22, P1, R22, R6.reuse, RZ ;  /* 0x0000000616167210 */ /* 0x090fe40007f3e0ff */
[-C--:B------:R-:W-:Y:S02]  /*360a0*/  IADD3 R23, P2, R23, R6.reuse, RZ ;  /* 0x0000000617177210 */ /* 0x080fe40007f5e0ff */
[-C--:B------:R-:W-:Y:S01]  /*360b0*/  IADD3 R3, P3, R3, R6.reuse, RZ ;  /* 0x0000000603037210 */ /* 0x080fe20007f7e0ff */
[----:B------:R-:W-:Y:S01]  /*360c0*/  IMAD.X R28, R28, 0x1, R2, P5 ;  /* 0x000000011c1c7824 */ /* 0x000fe200028e0602 */
[----:B--2---:R-:W-:Y:S01]  /*360d0*/  IADD3 R12, R12, 0x1, RZ ;  /* 0x000000010c0c7810 */ /* 0x004fe20007ffe0ff */
[----:B------:R-:W-:Y:S01]  /*360e0*/  HMMA.16816.F32.BF16 R24, R8, R18, R24 ;  /* 0x000000120818723c */ /* 0x000fe20000041818 */
[----:B------:R-:W-:-:S05]  /*360f0*/  IADD3 R16, P4, R16, R6, RZ ;  /* 0x0000000610107210 */ /* 0x000fca0007f9e0ff */
[----:B------:R-:W-:Y:S01]  /*36100*/  IMAD.X R29, R29, 0x1, R2, P4 ;  /* 0x000000011d1d7824 */ /* 0x000fe200020e0602 */
[----:B------:R-:W-:Y:S11]  /*36110*/  IADD3 R0, P4, R0, R6, RZ ;  /* 0x0000000600007210 */ /* 0x000ff60007f9e0ff */
[----:B------:R-:W-:Y:S06]  /*36120*/  @!UPT UIADD3 URZ, URZ, URZ, URZ ;  /* 0x0000003f3f3ff290 */ /* 0x000fec000fffe03f */
[----:B------:R-:W-:Y:S02]  /*36130*/  IMAD.MOV.U32 R4, RZ, RZ, R27 ;  /* 0x000000ffff047224 */ /* 0x000fe400078e001b */
[----:B------:R-:W-:Y:S01]  /*36140*/  IMAD.MOV.U32 R5, RZ, RZ, R26 ;  /* 0x000000ffff057224 */ /* 0x000fe200078e001a */
[----:B------:R-:W-:Y:S01]  /*36150*/  STL.64 [R1+0x5d0], R24 ;  /* 0x0005d01801007387 */ /* 0x000fe20000100a00 */
[----:B------:R-:W-:Y:S02]  /*36160*/  STL.64 [R1+0x5d8], R26 ;  /* 0x0005d81a01007387 */ /* 0x000fe40000100a00 */
[----:B------:R-:W-:Y:S02]  /*36170*/  STL [R1+0xd4c], R12 ;  /* 0x000d4c0c01007387 */ /* 0x000fe40000100800 */
[----:B------:R-:W-:Y:S01]  /*36180*/  STL [R1+0x13b4], R4 ;  /* 0x0013b40401007387 */ /* 0x000fe20000100800 */
[----:B------:R-:W-:Y:S01]  /*36190*/  STL [R1+0x13b0], R5 ;  /* 0x0013b00501007387 */ /* 0x000fe20000100800 */
[----:B------:R-:W-:Y:S02]  /*361a0*/  STL [R1+0xd44], R16 ;  /* 0x000d441001007387 */ /* 0x000fe40000100800 */
[----:B------:R-:W-:Y:S02]  /*361b0*/  STL [R1+0xf48], R20 ;  /* 0x000f481401007387 */ /* 0x000fe40000100800 */
[----:B------:R-:W-:Y:S01]  /*361c0*/  STL [R1+0xf40], R21 ;  /* 0x000f401501007387 */ /* 0x000fe20000100800 */
[----:B------:R-:W-:Y:S01]  /*361d0*/  STL [R1+0xf38], R22 ;  /* 0x000f381601007387 */ /* 0x000fe20000100800 */
[----:B------:R-:W-:Y:S02]  /*361e0*/  STL [R1+0xf30], R23 ;  /* 0x000f301701007387 */ /* 0x000fe40000100800 */
[----:B------:R-:W-:Y:S02]  /*361f0*/  STL [R1+0xf28], R3 ;  /* 0x000f280301007387 */ /* 0x000fe40000100800 */
[----:B------:R0:W-:Y:S01]  /*36200*/  STL [R1+0x1430], R2 ;  /* 0x0014300201007387 */ /* 0x0001e20000100800 */
[----:B------:R-:W-:Y:S04]  /*36210*/  STL [R1+0xd40], R29 ;  /* 0x000d401d01007387 */ /* 0x000fe80000100800 */
[----:B0-----:R-:W2:Y:S01]  /*36220*/  LDL.LU R2, [R1+0xf18] ;  /* 0x000f180001027983 */ /* 0x001ea20000300800 */
[----:B------:R-:W-:Y:S02]  /*36230*/  STL [R1+0xf20], R0 ;  /* 0x000f200001007387 */ /* 0x000fe40000100800 */
[----:B------:R-:W3:Y:S02]  /*36240*/  LDL.LU R5, [R1+0xf08] ;  /* 0x000f080001057983 */ /* 0x000ee40000300800 */
[----:B------:R-:W-:Y:S01]  /*36250*/  STL [R1+0xf44], R28 ;  /* 0x000f441c01007387 */ /* 0x000fe20000100800 */
[----:B---3--:R0:W-:Y:S04]  /*36260*/  STL [R1+0x1424], R5 ;  /* 0x0014240501007387 */ /* 0x0081e80000100800 */
[----:B0-----:R-:W3:Y:S04]  /*36270*/  LDL.LU R5, [R1+0xf34] ;  /* 0x000f340001057983 */ /* 0x001ee80000300800 */
[----:B---3--:R0:W-:Y:S04]  /*36280*/  STL [R1+0x1428], R5 ;  /* 0x0014280501007387 */ /* 0x0081e80000100800 */
[----:B0-----:R-:W3:Y:S01]  /*36290*/  LDL.LU R5, [R1+0xf10] ;  /* 0x000f100001057983 */ /* 0x001ee20000300800 */
[----:B------:R-:W-:-:S02]  /*362a0*/  ISETP.NE.U32.AND P0, PT, R12, R7, PT ;  /* 0x000000070c00720c */ /* 0x000fc40003f05070 */
[----:B--2---:R-:W-:Y:S01]  /*362b0*/  IADD3 R2, P5, R2, R6, RZ ;  /* 0x0000000602027210 */ /* 0x004fe20007fbe0ff */
[----:B---3--:R0:W-:Y:S04]  /*362c0*/  STL [R1+0x142c], R5 ;  /* 0x00142c0501007387 */ /* 0x0081e80000100800 */
[----:B0-----:R-:W2:Y:S01]  /*362d0*/  LDL.LU R5, [R1+0xf3c] ;  /* 0x000f3c0001057983 */ /* 0x001ea20000300800 */
[----:B------:R-:W3:Y:S02]  /*362e0*/  LDL.LU R4, [R1+0xf2c] ;  /* 0x000f2c0001047983 */ /* 0x000ee40000300800 */
        /* <DEDUP_REMOVED lines=25> */
[----:B------:R0:W-:Y:S02]  /*36480*/  STL [R1+0xf18], R2 ;  /* 0x000f180201007387 */ /* 0x0001e40000100800 */
[----:B0-----:R-:W2:Y:S02]  /*36490*/  LDL.LU R2, [R1+0x1430] ;  /* 0x0014300001027983 */ /* 0x001ea40000300800 */
[----:B--2---:R-:W-:-:S05]  /*364a0*/  IMAD.X R5, R5, 0x1, R2, P6 ;  /* 0x0000000105057824 */ /* 0x004fca00030e0602 */
[----:B------:R0:W-:Y:S04]  /*364b0*/  STL [R1+0xf3c], R5 ;  /* 0x000f3c0501007387 */ /* 0x0001e80000100800 */
[----:B0-----:R-:W2:Y:S02]  /*364c0*/  LDL.LU R5, [R1+0x142c] ;  /* 0x00142c0001057983 */ /* 0x001ea40000300800 */
[----:B--2---:R-:W-:-:S05]  /*364d0*/  IADD3 R5, P6, R5, R6, RZ ;  /* 0x0000000605057210 */ /* 0x004fca0007fde0ff */
[----:B------:R0:W-:Y:S04]  /*364e0*/  STL [R1+0xf10], R5 ;  /* 0x000f100501007387 */ /* 0x0001e80000100800 */
[----:B0-----:R-:W2:Y:S02]  /*364f0*/  LDL.LU R5, [R1+0x1428] ;  /* 0x0014280001057983 */ /* 0x001ea40000300800 */
[----:B--2---:R-:W-:-:S05]  /*36500*/  IMAD.X R5, R5, 0x1, R2, P1 ;  /* 0x0000000105057824 */ /* 0x004fca00008e0602 */
[----:B------:R0:W-:Y:S04]  /*36510*/  STL [R1+0xf34], R5 ;  /* 0x000f340501007387 */ /* 0x0001e80000100800 */
[----:B0-----:R-:W2:Y:S01]  /*36520*/  LDL.LU R5, [R1+0x1424] ;  /* 0x0014240001057983 */ /* 0x001ea20000300800 */
[--C-:B---3--:R-:W-:Y:S01]  /*36530*/  IMAD.X R4, R4, 0x1, R2.reuse, P2 ;  /* 0x0000000104047824 */ /* 0x108fe200010e0602 */
[-C--:B----4-:R-:W-:Y:S01]  /*36540*/  IADD3 R8, P2, R8, R6.reuse, RZ ;  /* 0x0000000608087210 */ /* 0x090fe20007f5e0ff */
[--C-:B------:R-:W-:Y:S01]  /*36550*/  IMAD.X R9, R9, 0x1, R2.reuse, P3 ;  /* 0x0000000109097824 */ /* 0x100fe200018e0602 */
[-C--:B------:R-:W-:Y:S01]  /*36560*/  IADD3 R10, P3, R10, R6.reuse, RZ ;  /* 0x000000060a0a7210 */ /* 0x080fe20007f7e0ff */
        /* <DEDUP_REMOVED lines=16> */
[----:B------:R-:W-:Y:S01]  /*36670*/  IMAD.X R0, R0, 0x1, R2, P2 ;  /* 0x0000000100007824 */ /* 0x000fe200010e0602 */
[----:B------:R-:W-:-:S02]  /*36680*/  IADD3 R28, P2, R28, R6, RZ ;  /* 0x000000061c1c7210 */ /* 0x000fc40007f5e0ff */
[----:B--2---:R-:W-:-:S05]  /*36690*/  IADD3 R5, P1, R5, R6, RZ ;  /* 0x0000000605057210 */ /* 0x004fca0007f3e0ff */
[----:B------:R-:W-:Y:S01]  /*366a0*/  STL [R1+0xf08], R5 ;  /* 0x000f080501007387 */ /* 0x000fe20000100800 */
[----:B------:R-:W-:Y:S02]  /*366b0*/  STL [R1+0xf2c], R4 ;  /* 0x000f2c0401007387 */ /* 0x000fe40000100800 */
[----:B------:R-:W-:Y:S02]  /*366c0*/  STL [R1+0xf00], R8 ;  /* 0x000f000801007387 */ /* 0x000fe40000100800 */
[----:B------:R-:W-:Y:S01]  /*366d0*/  STL [R1+0xf24], R9 ;  /* 0x000f240901007387 */ /* 0x000fe20000100800 */
[----:B------:R-:W-:Y:S01]  /*366e0*/  STL [R1+0xef8], R10 ;  /* 0x000ef80a01007387 */ /* 0x000fe20000100800 */
[----:B------:R-:W-:Y:S02]  /*366f0*/  STL [R1+0xf1c], R11 ;  /* 0x000f1c0b01007387 */ /* 0x000fe40000100800 */
[----:B------:R-:W-:Y:S02]  /*36700*/  STL [R1+0xef0], R24 ;  /* 0x000ef01801007387 */ /* 0x000fe40000100800 */
[--C-:B------:R-:W-:Y:S01]  /*36710*/  IMAD.X R15, R15, 0x1, R2.reuse, P1 ;  /* 0x000000010f0f7824 */ /* 0x100fe200008e0602 */
[----:B------:R-:W-:Y:S01]  /*36720*/  STL [R1+0xf14], R25 ;  /* 0x000f141901007387 */ /* 0x000fe20000100800 */
[----:B------:R-:W-:Y:S01]  /*36730*/  IADD3 R19, P1, R19, R6, RZ ;  /* 0x0000000613137210 */ /* 0x000fe20007f3e0ff */
        /* <DEDUP_REMOVED lines=9> */
[----:B------:R-:W-:Y:S01]  /*367d0*/  STL [R1+0xeec], R12 ;  /* 0x000eec0c01007387 */ /* 0x000fe20000100800 */
[----:B------:R-:W-:Y:S01]  /*367e0*/  STL [R1+0xec0], R16 ;  /* 0x000ec01001007387 */ /* 0x000fe20000100800 */
[----:B------:R-:W-:-:S02]  /*367f0*/  IMAD.X R3, R3, 0x1, R2, P1 ;  /* 0x0000000103037824 */ /* 0x000fc400008e0602 */
[----:B------:R-:W-:Y:S02]  /*36800*/  STL [R1+0xee4], R20 ;  /* 0x000ee41401007387 */ /* 0x000fe40000100800 */
[----:B------:R-:W-:Y:S01]  /*36810*/  STL [R1+0xeb8], R21 ;  /* 0x000eb81501007387 */ /* 0x000fe20000100800 */
[----:B------:R-:W-:Y:S01]  /*36820*/  IADD3 R29, P1, R29, R6, RZ ;  /* 0x000000061d1d7210 */ /* 0x000fe20007f3e0ff */
        /* <DEDUP_REMOVED lines=13> */
[----:B--2---:R-:W-:-:S03]  /*36900*/  IMAD.X R6, R6, 0x1, R2, P3 ;  /* 0x0000000106067824 */ /* 0x004fc600018e0602 */
        /* <DEDUP_REMOVED lines=30> */
[----:B--2---:R-:W-:-:S05]  /*36af0*/  IADD3 R5, P3, R5, R6, RZ ;  /* 0x0000000605057210 */ /* 0x004fca0007f7e0ff */
[----:B------:R0:W-:Y:S04]  /*36b00*/  STL [R1+0xe98], R5 ;  /* 0x000e980501007387 */ /* 0x0001e80000100800 */
[----:B0-----:R-:W2:Y:S02]  /*36b10*/  LDL.LU R5, [R1+0x141c] ;  /* 0x00141c0001057983 */ /* 0x001ea40000300800 */
[----:B--2---:R-:W-:-:S05]  /*36b20*/  IMAD.X R5, R5, 0x1, R2, P4 ;  /* 0x0000000105057824 */ /* 0x004fca00020e0602 */
[----:B------:R0:W-:Y:S04]  /*36b30*/  STL [R1+0xebc], R5 ;  /* 0x000ebc0501007387 */ /* 0x0001e80000100800 */
[----:B0-----:R-:W2:Y:S02]  /*36b40*/  LDL.LU R5, [R1+0x1418] ;  /* 0x0014180001057983 */ /* 0x001ea40000300800 */
[----:B--2---:R-:W-:-:S05]  /*36b50*/  IADD3 R5, P4, R5, R6, RZ ;  /* 0x0000000605057210 */ /* 0x004fca0007f9e0ff */
[----:B------:R0:W-:Y:S04]  /*36b60*/  STL [R1+0xe90], R5 ;  /* 0x000e900501007387 */ /* 0x0001e80000100800 */
[----:B0-----:R-:W2:Y:S01]  /*36b70*/  LDL.LU R5, [R1+0x1414] ;  /* 0x0014140001057983 */ /* 0x001ea20000300800 */
[--C-:B----4-:R-:W-:Y:S01]  /*36b80*/  IMAD.X R8, R8, 0x1, R2.reuse, P6 ;  /* 0x0000000108087824 */ /* 0x110fe200030e0602 */
        /* <DEDUP_REMOVED lines=18> */
[----:B------:R-:W-:Y:S01]  /*36cb0*/  IADD3 R3, P4, R3, R6, RZ ;  /* 0x0000000603037210 */ /* 0x000fe20007f9e0ff */
[----:B------:R-:W-:-:S02]  /*36cc0*/  IMAD.X R28, R28, 0x1, R2, P6 ;  /* 0x000000011c1c7824 */ /* 0x000fc400030e0602 */
[----:B--2---:R-:W-:Y:S01]  /*36cd0*/  IMAD.X R5, R5, 0x1, R2, P5 ;  /* 0x0000000105057824 */ /* 0x004fe200028e0602 */
[----:B---3--:R-:W-:-:S04]  /*36ce0*/  IADD3 R4, P5, R4, R6, RZ ;  /* 0x0000000604047210 */ /* 0x008fc80007fbe0ff */
[----:B------:R-:W-:Y:S01]  /*36cf0*/  STL [R1+0xeb4], R5 ;  /* 0x000eb40501007387 */ /* 0x000fe20000100800 */
[----:B------:R-:W-:Y:S02]  /*36d00*/  STL [R1+0xe88], R4 ;  /* 0x000e880401007387 */ /* 0x000fe40000100800 */
[----:B------:R-:W-:Y:S02]  /*36d10*/  STL [R1+0xeac], R8 ;  /* 0x000eac0801007387 */ /* 0x000fe40000100800 */
[----:B------:R-:W-:Y:S01]  /*36d20*/  STL [R1+0xe80], R9 ;  /* 0x000e800901007387 */ /* 0x000fe20000100800 */
[----:B------:R-:W-:Y:S01]  /*36d30*/  STL [R1+0xea4], R10 ;  /* 0x000ea40a01007387 */ /* 0x000fe20000100800 */
[----:B------:R-:W-:Y:S02]  /*36d40*/  STL [R1+0xe78], R11 ;  /* 0x000e780b01007387 */ /* 0x000fe40000100800 */
        /* <DEDUP_REMOVED lines=17> */
[----:B------:R-:W-:-:S02]  /*36e60*/  IMAD.X R29, R29, 0x1, R2, P5 ;  /* 0x000000011d1d7824 */ /* 0x000fc400028e0602 */
[----:B------:R-:W-:Y:S01]  /*36e70*/  STL [R1+0xe38], R22 ;  /* 0x000e381601007387 */ /* 0x000fe20000100800 */
[-C--:B------:R-:W-:Y:S01]  /*36e80*/  IADD3 R0, P5, R0, R6.reuse, RZ ;  /* 0x0000000600007210 */ /* 0x080fe20007fbe0ff */
[----:B------:R-:W-:Y:S01]  /*36e90*/  STL [R1+0xe5c], R23 ;  /* 0x000e5c1701007387 */ /* 0x000fe20000100800 */
[----:B------:R-:W-:Y:S02]  /*36ea0*/  STL [R1+0xe30], R3 ;  /* 0x000e300301007387 */ /* 0x000fe40000100800 */
[----:B------:R0:W-:Y:S02]  /*36eb0*/  STL [R1+0x1410], R2 ;  /* 0x0014100201007387 */ /* 0x0001e40000100800 */
[----:B------:R-:W-:Y:S01]  /*36ec0*/  STL [R1+0xe54], R29 ;  /* 0x000e541d01007387 */ /* 0x000fe20000100800 */
        /* <DEDUP_REMOVED lines=8> */
[----:B--2---:R-:W-:-:S03]  /*36f50*/  IADD3 R2, P6, R2, R6, RZ ;  /* 0x0000000602027210 */ /* 0x004fc60007fde0ff */
        /* <DEDUP_REMOVED lines=153> */
[----:B------:R-:W-:Y:S01]  /*378f0*/  IADD3 R12, P2, R12, UR8, RZ ;  /* 0x000000080c0c7c10 */ /* 0x000fe2000ff5e0ff */
[--C-:B------:R-:W-:Y:S01]  /*37900*/  IMAD.X R16, R16, 0x1, R2.reuse, P3 ;  /* 0x0000000110107824 */ /* 0x100fe200018e0602 */
[----:B------:R-:W-:Y:S01]  /*37910*/  IADD3 R20, P3, R20, UR8, RZ ;  /* 0x0000000814147c10 */ /* 0x000fe2000ff7e0ff */
[--C-:B------:R-:W-:Y:S01]  /*37920*/  IMAD.X R21, R21, 0x1, R2.reuse, P4 ;  /* 0x0000000115157824 */ /* 0x100fe200020e0602 */
[----:B------:R-:W-:Y:S01]  /*37930*/  IADD3 R22, P4, R22, UR8, RZ ;  /* 0x0000000816167c10 */ /* 0x000fe2000ff9e0ff */
[--C-:B------:R-:W-:Y:S01]  /*37940*/  IMAD.X R23, R23, 0x1, R2.reuse, P5 ;  /* 0x0000000117177824 */ /* 0x100fe200028e0602 */
[----:B------:R-:W-:Y:S01]  /*37950*/  IADD3 R3, P5, R3, UR8, RZ ;  /* 0x0000000803037c10 */ /* 0x000fe2000ffbe0ff */
[----:B--2---:R-:W-:Y:S01]  /*37960*/  IMAD.X R5, R5, 0x1, R2, P6 ;  /* 0x0000000105057824 */ /* 0x004fe200030e0602 */
[----:B---3--:R-:W-:-:S04]  /*37970*/  IADD3 R4, P6, R4, R6, RZ ;  /* 0x0000000604047210 */ /* 0x008fc80007fde0ff */
[----:B------:R0:W-:Y:S01]  /*37980*/  STL [R1+0xdbc], R5 ;  /* 0x000dbc0501007387 */ /* 0x0001e20000100800 */
        /* <DEDUP_REMOVED lines=25> */
[----:B0-----:R-:W2:Y:S02]  /*37b20*/  LDL.LU R5, [R1+0xd50] ;  /* 0x000d500001057983 */ /* 0x001ea40000300800 */
[----:B------:R-:W-:Y:S01]  /*37b30*/  IMAD.X R29, R29, 0x1, R2, P6 ;  /* 0x000000011d1d7824 */ /* 0x000fe200030e0602 */
[----:B------:R-:W-:-:S04]  /*37b40*/  IADD3 R0, P6, R0, UR8, RZ ;  /* 0x0000000800007c10 */ /* 0x000fc8000ffde0ff */
[----:B------:R-:W-:Y:S04]  /*37b50*/  STL [R1+0xd5c], R29 ;  /* 0x000d5c1d01007387 */ /* 0x000fe80000100800 */
[----:B--2---:R0:W-:Y:S01]  /*37b60*/  STL [R1+0x13ec], R5 ;  /* 0x0013ec0501007387 */ /* 0x0041e20000100800 */
[----:B------:R-:W-:Y:S03]  /*37b70*/  STL [R1+0x1334], R0 ;  /* 0x0013340001007387 */ /* 0x000fe60000100800 */
[----:B0-----:R-:W2:Y:S01]  /*37b80*/  LDL.LU R5, [R1+0x1340] ;  /* 0x0013400001057983 */ /* 0x001ea20000300800 */
[----:B------:R-:W-:-:S05]  /*37b90*/  IMAD.X R28, R28, 0x1, R2, P1 ;  /* 0x000000011c1c7824 */ /* 0x000fca00008e0602 */
[----:B------:R-:W-:Y:S04]  /*37ba0*/  STL [R1+0xd54], R28 ;  /* 0x000d541c01007387 */ /* 0x000fe80000100800 */
[----:B--2---:R0:W-:Y:S04]  /*37bb0*/  STL [R1+0x13f0], R5 ;  /* 0x0013f00501007387 */ /* 0x0041e80000100800 */
[----:B0-----:R-:W2:Y:S01]  /*37bc0*/  LDL.LU R5, [R1+0x1330] ;  /* 0x0013300001057983 */ /* 0x001ea20000300800 */
[----:B------:R-:W3:Y:S02]  /*37bd0*/  LDL.LU R4, [R1+0x1328] ;  /* 0x0013280001047983 */ /* 0x000ee40000300800 */
[----:B------:R-:W4:Y:S02]  /*37be0*/  LDL.LU R8, [R1+0xf60] ;  /* 0x000f600001087983 */ /* 0x000f240000300800 */
[----:B------:R-:W3:Y:S01]  /*37bf0*/  LDL.LU R9, [R1+0x1324] ;  /* 0x0013240001097983 */ /* 0x000ee20000300800 */
[----:B------:R-:W3:Y:S01]  /*37c00*/  LDL.LU R10, [R1+0xf5c] ;  /* 0x000f5c00010a7983 */ /* 0x000ee20000300800 */
[----:B------:R-:W3:Y:S02]  /*37c10*/  LDL.LU R11, [R1+0x131c] ;  /* 0x00131c00010b7983 */ /* 0x000ee40000300800 */
[----:B------:R-:W3:Y:S02]  /*37c20*/  LDL.LU R24, [R1+0xf58] ;  /* 0x000f580001187983 */ /* 0x000ee40000300800 */
        /* <DEDUP_REMOVED lines=21> */
[----:B------:R0:W-:Y:S04]  /*37d80*/  STL [R1+0x13b8], R2 ;  /* 0x0013b80201007387 */ /* 0x0001e80000100800 */
[----:B0-----:R-:W3:Y:S01]  /*37d90*/  LDL.LU R2, [R1+0x132c] ;  /* 0x00132c0001027983 */ /* 0x001ee20000300800 */
[----:B--2---:R-:W-:-:S05]  /*37da0*/  IADD3 R5, P1, R5, UR8, RZ ;  /* 0x0000000805057c10 */ /* 0x004fca000ff3e0ff */
[----:B------:R0:W-:Y:S04]  /*37db0*/  STL [R1+0x1330], R5 ;  /* 0x0013300501007387 */ /* 0x0001e80000100800 */
[----:B0-----:R-:W2:Y:S02]  /*37dc0*/  LDL.LU R5, [R1+0x13f0] ;  /* 0x0013f00001057983 */ /* 0x001ea40000300800 */
[----:B--2---:R-:W-:-:S05]  /*37dd0*/  IADD3.X R5, R5, UR5, RZ, P2, !PT ;  /* 0x0000000505057c10 */ /* 0x004fca00097fe4ff */
[----:B------:R0:W-:Y:S04]  /*37de0*/  STL [R1+0x1340], R5 ;  /* 0x0013400501007387 */ /* 0x0001e80000100800 */
[----:B0-----:R-:W2:Y:S01]  /*37df0*/  LDL.LU R5, [R1+0x13ec] ;  /* 0x0013ec0001057983 */ /* 0x001ea20000300800 */
[----:B---3--:R-:W-:Y:S02]  /*37e00*/  IADD3 R2, P2, R2, UR8, RZ ;  /* 0x0000000802027c10 */ /* 0x008fe4000ff5e0ff */
[----:B----4-:R-:W-:Y:S01]  /*37e10*/  IADD3.X R8, R8, UR5, RZ, P4, !PT ;  /* 0x0000000508087c10 */ /* 0x010fe2000a7fe4ff */
[----:B------:R-:W-:Y:S01]  /*37e20*/  IADD3 R9, P4, R9, UR8, RZ ;  /* 0x0000000809097c10 */ /* 0x000fe2000ff9e0ff */
[----:B------:R-:W-:Y:S01]  /*37e30*/  IADD3.X R10, R10, UR5, RZ, P5, !PT ;  /* 0x000000050a0a7c10 */ /* 0x000fe2000affe4ff */
[----:B------:R-:W-:Y:S01]  /*37e40*/  IADD3 R11, P5, R11, UR8, RZ ;  /* 0x000000080b0b7c10 */ /* 0x000fe2000ffbe0ff */
[----:B------:R0:W-:Y:S01]  /*37e50*/  STL [R1+0x132c], R2 ;  /* 0x00132c0201007387 */ /* 0x0001e20000100800 */
[----:B------:R-:W-:Y:S01]  /*37e60*/  IADD3.X R24, R24, UR5, RZ, P6, !PT ;  /* 0x0000000518187c10 */ /* 0x000fe2000b7fe4ff */
[----:B------:R-:W-:Y:S01]  /*37e70*/  IADD3 R25, P6, R25, UR8, RZ ;  /* 0x0000000819197c10 */ /* 0x000fe2000ffde0ff */
        /* <DEDUP_REMOVED lines=14> */
[----:B--2---:R-:W-:Y:S01]  /*37f60*/  IADD3.X R5, R5, UR5, RZ, P3, !PT ;  /* 0x0000000505057c10 */ /* 0x004fe20009ffe4ff */
[----:B------:R-:W-:-:S04]  /*37f70*/  IADD3 R4, P3, R4, UR8, RZ ;  /* 0x0000000804047c10 */ /* 0x000fc8000ff7e0ff */
        /* <DEDUP_REMOVED lines=8> */
[----:B------:R-:W-:Y:S01]  /*38000*/  IADD3.X R15, R15, UR5, RZ, P3, !PT ;  /* 0x000000050f0f7c10 */ /* 0x000fe20009ffe4ff */
[----:B------:R-:W-:Y:S01]  /*38010*/  STL [R1+0xf54], R26 ;  /* 0x000f541a01007387 */ /* 0x000fe20000100800 */
[----:B------:R-:W-:Y:S01]  /*38020*/  IADD3 R19, P3, R19, UR8, RZ ;  /* 0x0000000813137c10 */ /* 0x000fe2000ff7e0ff */
        /* <DEDUP_REMOVED lines=11> */
[----:B------:R-:W-:Y:S01]  /*380e0*/  IADD3.X R3, R3, UR5, RZ, P3, !PT ;  /* 0x0000000503037c10 */ /* 0x000fe20009ffe4ff */
[----:B------:R-:W-:Y:S02]  /*380f0*/  STL [R1+0x1308], R20 ;  /* 0x0013081401007387 */ /* 0x000fe40000100800 */
[----:B------:R-:W-:Y:S01]  /*38100*/  STL [R1+0x12dc], R21 ;  /* 0x0012dc1501007387 */ /* 0x000fe20000100800 */
[----:B------:R-:W-:Y:S01]  /*38110*/  STL [R1+0x1300], R22 ;  /* 0x0013001601007387 */ /* 0x000fe20000100800 */
[----:B------:R-:W-:Y:S02]  /*38120*/  STL [R1+0x12d4], R23 ;  /* 0x0012d41701007387 */ /* 0x000fe40000100800 */
[----:B------:R-:W-:Y:S02]  /*38130*/  STL [R1+0x12f8], R3 ;  /* 0x0012f80301007387 */ /* 0x000fe40000100800 */
[----:B0-----:R-:W2:Y:S01]  /*38140*/  LDL.LU R2, [R1+0x12e0] ;  /* 0x0012e00001027983 */ /* 0x001ea20000300800 */
[----:B------:R-:W-:-:S02]  /*38150*/  IADD3 R29, P3, R29, UR8, RZ ;  /* 0x000000081d1d7c10 */ /* 0x000fc4000ff7e0ff */
[----:B------:R-:W-:-:S03]  /*38160*/  IADD3.X R0, R0, UR5, RZ, P4, !PT ;  /* 0x0000000500007c10 */ /* 0x000fc6000a7fe4ff */
[----:B------:R-:W-:Y:S04]  /*38170*/  STL [R1+0x12cc], R29 ;  /* 0x0012cc1d01007387 */ /* 0x000fe80000100800 */
[----:B--2---:R0:W-:Y:S01]  /*38180*/  STL [R1+0x13e4], R2 ;  /* 0x0013e40201007387 */ /* 0x0041e20000100800 */
[----:B------:R-:W-:Y:S03]  /*38190*/  STL [R1+0x12f0], R0 ;  /* 0x0012f00001007387 */ /* 0x000fe60000100800 */
[----:B0-----:R-:W2:Y:S01]  /*381a0*/  LDL.LU R2, [R1+0x12bc] ;  /* 0x0012bc0001027983 */ /* 0x001ea20000300800 */
[----:B------:R-:W-:-:S05]  /*381b0*/  IADD3 R28, P4, R28, UR8, RZ ;  /* 0x000000081c1c7c10 */ /* 0x000fca000ff9e0ff */
        /* <DEDUP_REMOVED lines=31> */
[----:B--2---:R-:W-:-:S05]  /*383b0*/  IADD3.X R2, R2, UR5, RZ, P5, !PT ;  /* 0x0000000502027c10 */ /* 0x004fca000affe4ff */
[----:B------:R0:W-:Y:S04]  /*383c0*/  STL [R1+0x12e8], R2 ;  /* 0x0012e80201007387 */ /* 0x0001e80000100800 */
[----:B0-----:R-:W2:Y:S02]  /*383d0*/  LDL.LU R2, [R1+0x13e8] ;  /* 0x0013e80001027983 */ /* 0x001ea40000300800 */
[----:B--2---:R-:W-:-:S05]  /*383e0*/  IADD3 R2, P5, R2, UR8, RZ ;  /* 0x0000000802027c10 */ /* 0x004fca000ffbe0ff */
[----:B------:R0:W-:Y:S04]  /*383f0*/  STL [R1+0x12bc], R2 ;  /* 0x0012bc0201007387 */ /* 0x0001e80000100800 */
[----:B0-----:R-:W2:Y:S01]  /*38400*/  LDL.LU R2, [R1+0x13e4] ;  /* 0x0013e40001027983 */ /* 0x001ea20000300800 */
[----:B----4-:R-:W-:Y:S01]  /*38410*/  IADD3.X R4, R4, UR5, RZ, P1, !PT ;  /* 0x0000000504047c10 */ /* 0x010fe20008ffe4ff */
[----:B---3--:R-:W-:Y:S01]  /*38420*/  IADD3 R8, P1, R8, UR8, RZ ;  /* 0x0000000808087c10 */ /* 0x008fe2000ff3e0ff */
        /* <DEDUP_REMOVED lines=20> */
[----:B------:R0:W-:Y:S01]  /*38570*/  STL [R1+0x12e0], R2 ;  /* 0x0012e00201007387 */ /* 0x0001e20000100800 */
        /* <DEDUP_REMOVED lines=22> */
[----:B------:R-:W-:Y:S01]  /*386e0*/  STL [R1+0x1290], R16 ;  /* 0x0012901001007387 */ /* 0x000fe20000100800 */
[----:B------:R-:W-:Y:S01]  /*386f0*/  IADD3 R3, P6, R3, UR8, RZ ;  /* 0x0000000803037c10 */ /* 0x000fe2000ffde0ff */
[----:B------:R-:W-:Y:S01]  /*38700*/  STL [R1+0x1264], R20 ;  /* 0x0012641401007387 */ /* 0x000fe20000100800 */
[----:B------:R-:W-:Y:S02]  /*38710*/  STL [R1+0x1288], R21 ;  /* 0x0012881501007387 */ /* 0x000fe40000100800 */
[----:B------:R-:W-:Y:S02]  /*38720*/  STL [R1+0x125c], R22 ;  /* 0x00125c1601007387 */ /* 0x000fe40000100800 */
[----:B------:R-:W-:Y:S01]  /*38730*/  STL [R1+0x1280], R23 ;  /* 0x0012801701007387 */ /* 0x000fe20000100800 */
[----:B------:R-:W-:Y:S01]  /*38740*/  STL [R1+0x1254], R3 ;  /* 0x0012540301007387 */ /* 0x000fe20000100800 */
[----:B0-----:R-:W2:Y:S01]  /*38750*/  LDL.LU R2, [R1+0x123c] ;  /* 0x00123c0001027983 */ /* 0x001ea20000300800 */
[----:B------:R-:W-:Y:S01]  /*38760*/  IADD3.X R29, R29, UR5, RZ, P1, !PT ;  /* 0x000000051d1d7c10 */ /* 0x000fe20008ffe4ff */
[----:B------:R-:W-:-:S04]  /*38770*/  IADD3 R0, P1, R0, UR8, RZ ;  /* 0x0000000800007c10 */ /* 0x000fc8000ff3e0ff */
[----:B------:R-:W-:Y:S04]  /*38780*/  STL [R1+0x1278], R29 ;  /* 0x0012781d01007387 */ /* 0x000fe80000100800 */
[----:B--2---:R0:W-:Y:S01]  /*38790*/  STL [R1+0x13dc], R2 ;  /* 0x0013dc0201007387 */ /* 0x0041e20000100800 */
[----:B------:R-:W-:Y:S03]  /*387a0*/  STL [R1+0x124c], R0 ;  /* 0x00124c0001007387 */ /* 0x000fe60000100800 */
[----:B0-----:R-:W2:Y:S01]  /*387b0*/  LDL.LU R2, [R1+0x1268] ;  /* 0x0012680001027983 */ /* 0x001ea20000300800 */
[----:B------:R-:W-:-:S05]  /*387c0*/  IADD3.X R28, R28, UR5, RZ, P2, !PT ;  /* 0x000000051c1c7c10 */ /* 0x000fca00097fe4ff */
        /* <DEDUP_REMOVED lines=31> */
[----:B--2---:R-:W-:-:S05]  /*389c0*/  IADD3 R2, P2, R2, UR8, RZ ;  /* 0x0000000802027c10 */ /* 0x004fca000ff5e0ff */
[----:B------:R0:W-:Y:S04]  /*389d0*/  STL [R1+0x1244], R2 ;  /* 0x0012440201007387 */ /* 0x0001e80000100800 */
[----:B0-----:R-:W2:Y:S02]  /*389e0*/  LDL.LU R2, [R1+0x13e0] ;  /* 0x0013e00001027983 */ /* 0x001ea40000300800 */
[----:B--2---:R-:W-:-:S05]  /*389f0*/  IADD3.X R2, R2, UR5, RZ, P3, !PT ;  /* 0x0000000502027c10 */ /* 0x004fca0009ffe4ff */
[----:B------:R0:W-:Y:S04]  /*38a00*/  STL [R1+0x1268], R2 ;  /* 0x0012680201007387 */ /* 0x0001e80000100800 */
[----:B0-----:R-:W2:Y:S01]  /*38a10*/  LDL.LU R2, [R1+0x13dc] ;  /* 0x0013dc0001027983 */ /* 0x001ea20000300800 */
[----:B---3--:R-:W-:Y:S01]  /*38a20*/  IADD3.X R5, R5, UR5, RZ, P4, !PT ;  /* 0x0000000505057c10 */ /* 0x008fe2000a7fe4ff */
[----:B----4-:R-:W-:Y:S01]  /*38a30*/  IADD3 R4, P4, R4, UR8, RZ ;  /* 0x0000000804047c10 */ /* 0x010fe2000ff9e0ff */
        /* <DEDUP_REMOVED lines=18> */
[----:B------:R-:W-:-:S02]  /*38b60*/  IADD3.X R3, R3, UR5, RZ, P4, !PT ;  /* 0x0000000503037c10 */ /* 0x000fc4000a7fe4ff */
[----:B--2---:R-:W-:-:S05]  /*38b70*/  IADD3 R2, P3, R2, UR8, RZ ;  /* 0x0000000802027c10 */ /* 0x004fca000ff7e0ff */
[----:B------:R0:W-:Y:S01]  /*38b80*/  STL [R1+0x123c], R2 ;  /* 0x00123c0201007387 */ /* 0x0001e20000100800 */
[----:B------:R-:W-:Y:S02]  /*38b90*/  STL [R1+0x1260], R5 ;  /* 0x0012600501007387 */ /* 0x000fe40000100800 */
[----:B------:R-:W-:Y:S02]  /*38ba0*/  STL [R1+0x1234], R4 ;  /* 0x0012340401007387 */ /* 0x000fe40000100800 */
[----:B------:R-:W-:Y:S01]  /*38bb0*/  STL [R1+0x1258], R8 ;  /* 0x0012580801007387 */ /* 0x000fe20000100800 */
[----:B------:R-:W-:Y:S01]  /*38bc0*/  STL [R1+0x122c], R9 ;  /* 0x00122c0901007387 */ /* 0x000fe20000100800 */
        /* <DEDUP_REMOVED lines=125> */
[----:B------:R0:W-:Y:S02]  /*393a0*/  STL [R1+0x1178], R28 ;  /* 0x0011781c01007387 */ /* 0x0001e40000100800 */
[----:B------:R-:W-:Y:S01]  /*393b0*/  STL [R1+0x1180], R29 ;  /* 0x0011801d01007387 */ /* 0x000fe20000100800 */
[----:B0-----:R-:W2:Y:S01]  /*393c0*/  LDL.LU R28, [R1+0x114c] ;  /* 0x00114c00011c7983 */ /* 0x001ea20000300800 */
[----:B------:R-:W-:Y:S02]  /*393d0*/  STL [R1+0x1154], R0 ;  /* 0x0011540001007387 */ /* 0x000fe40000100800 */
[----:B------:R-:W3:Y:S02]  /*393e0*/  LDL.LU R2, [R1+0x1144] ;  /* 0x0011440001027983 */ /* 0x000ee40000300800 */
[----:B---3--:R0:W-:Y:S04]  /*393f0*/  STL [R1+0x13d0], R2 ;  /* 0x0013d00201007387 */ /* 0x0081e80000100800 */
[----:B0-----:R-:W3:Y:S01]  /*39400*/  LDL.LU R2, [R1+0x1170] ;  /* 0x0011700001027983 */ /* 0x001ee20000300800 */
[----:B------:R-:W4:Y:S02]  /*39410*/  LDL.LU R5, [R1+0x1168] ;  /* 0x0011680001057983 */ /* 0x000f240000300800 */
[----:B------:R-:W4:Y:S02]  /*39420*/  LDL.LU R4, [R1+0x113c] ;  /* 0x00113c0001047983 */ /* 0x000f240000300800 */
[----:B------:R-:W4:Y:S01]  /*39430*/  LDL.LU R8, [R1+0x1160] ;  /* 0x0011600001087983 */ /* 0x000f220000300800 */
        /* <DEDUP_REMOVED lines=20> */
[----:B--2---:R-:W-:Y:S01]  /*39580*/  IADD3 R28, P3, R28, UR8, RZ ;  /* 0x000000081c1c7c10 */ /* 0x004fe2000ff7e0ff */
[----:B------:R-:W2:Y:S01]  /*39590*/  LDL.LU R23, [R1+0x10e4] ;  /* 0x0010e40001177983 */ /* 0x000ea20000300800 */
[----:B------:R-:W2:Y:S02]  /*395a0*/  LDL.LU R3, [R1+0x1108] ;  /* 0x0011080001037983 */ /* 0x000ea40000300800 */
[----:B------:R-:W2:Y:S02]  /*395b0*/  LDL.LU R29, [R1+0x10dc] ;  /* 0x0010dc00011d7983 */ /* 0x000ea40000300800 */
[----:B------:R-:W2:Y:S01]  /*395c0*/  LDL.LU R0, [R1+0x1100] ;  /* 0x0011000001007983 */ /* 0x000ea20000300800 */
[----:B------:R0:W-:Y:S04]  /*395d0*/  STL [R1+0x114c], R28 ;  /* 0x00114c1c01007387 */ /* 0x0001e80000100800 */
[----:B0-----:R-:W2:Y:S01]  /*395e0*/  LDL.LU R28, [R1+0x10d4] ;  /* 0x0010d400011c7983 */ /* 0x001ea20000300800 */
[----:B---3--:R-:W-:-:S05]  /*395f0*/  IADD3.X R2, R2, UR5, RZ, P4, !PT ;  /* 0x0000000502027c10 */ /* 0x008fca000a7fe4ff */
[----:B------:R0:W-:Y:S04]  /*39600*/  STL [R1+0x1170], R2 ;  /* 0x0011700201007387 */ /* 0x0001e80000100800 */
[----:B0-----:R-:W3:Y:S01]  /*39610*/  LDL.LU R2, [R1+0x13d0] ;  /* 0x0013d00001027983 */ /* 0x001ee20000300800 */
[----:B----4-:R-:W-:Y:S01]  /*39620*/  IADD3.X R5, R5, UR5, RZ, P5, !PT ;  /* 0x0000000505057c10 */ /* 0x010fe2000affe4ff */
        /* <DEDUP_REMOVED lines=19> */
[----:B--2---:R-:W-:-:S02]  /*39760*/  IADD3.X R0, R0, UR5, RZ, P6, !PT ;  /* 0x0000000500007c10 */ /* 0x004fc4000b7fe4ff */
[----:B------:R-:W-:Y:S01]  /*39770*/  IADD3.X R3, R3, UR5, RZ, P5, !PT ;  /* 0x0000000503037c10 */ /* 0x000fe2000affe4ff */
[----:B------:R-:W-:Y:S01]  /*39780*/  IADD3 R29, P5, R29, UR8, RZ ;  /* 0x000000081d1d7c10 */ /* 0x000fe2000ffbe0ff */
[----:B------:R-:W-:Y:S02]  /*39790*/  IADD3 R28, P6, R28, UR8, RZ ;  /* 0x000000081c1c7c10 */ /* 0x000fe4000ffde0ff */
[----:B---3--:R-:W-:-:S05]  /*397a0*/  IADD3 R2, P4, R2, UR8, RZ ;  /* 0x0000000802027c10 */ /* 0x008fca000ff9e0ff */
[----:B------:R-:W-:Y:S01]  /*397b0*/  STL [R1+0x1144], R2 ;  /* 0x0011440201007387 */ /* 0x000fe20000100800 */
        /* <DEDUP_REMOVED lines=32> */
[----:B------:R0:W-:Y:S02]  /*399c0*/  STL [R1+0x10d4], R28 ;  /* 0x0010d41c01007387 */ /* 0x0001e40000100800 */
[----:B0-----:R-:W3:Y:S04]  /*399d0*/  LDL.LU R28, [R1+0x10f0] ;  /* 0x0010f000011c7983 */ /* 0x001ee80000300800 */
        /* <DEDUP_REMOVED lines=25> */
[----:B--2---:R-:W-:Y:S01]  /*39b70*/  IADD3.X R0, R0, UR5, RZ, P1, !PT ;  /* 0x0000000500007c10 */ /* 0x004fe20008ffe4ff */
[----:B------:R-:W2:Y:S01]  /*39b80*/  LDL.LU R22, [R1+0x1090] ;  /* 0x0010900001167983 */ /* 0x000ea20000300800 */
[----:B------:R-:W2:Y:S02]  /*39b90*/  LDL.LU R23, [R1+0x1064] ;  /* 0x0010640001177983 */ /* 0x000ea40000300800 */
[----:B------:R-:W2:Y:S02]  /*39ba0*/  LDL.LU R3, [R1+0x1088] ;  /* 0x0010880001037983 */ /* 0x000ea40000300800 */
[----:B------:R-:W2:Y:S01]  /*39bb0*/  LDL.LU R29, [R1+0x1080] ;  /* 0x00108000011d7983 */ /* 0x000ea20000300800 */
[----:B------:R0:W-:Y:S04]  /*39bc0*/  STL [R1+0x10f8], R0 ;  /* 0x0010f80001007387 */ /* 0x0001e80000100800 */
[----:B0-----:R-:W2:Y:S01]  /*39bd0*/  LDL.LU R0, [R1+0x1054] ;  /* 0x0010540001007983 */ /* 0x001ea20000300800 */
[----:B---3--:R-:W-:-:S05]  /*39be0*/  IADD3 R28, P1, R28, UR8, RZ ;  /* 0x000000081c1c7c10 */ /* 0x008fca000ff3e0ff */
        /* <DEDUP_REMOVED lines=11> */
[----:B---3--:R-:W-:-:S05]  /*39ca0*/  IADD3.X R28, R28, UR5, RZ, P2, !PT ;  /* 0x000000051c1c7c10 */ /* 0x008fca00097fe4ff */
[----:B------:R0:W-:Y:S04]  /*39cb0*/  STL [R1+0x10f0], R28 ;  /* 0x0010f01c01007387 */ /* 0x0001e80000100800 */
[----:B0-----:R-:W3:Y:S01]  /*39cc0*/  LDL.LU R28, [R1+0x13c8] ;  /* 0x0013c800011c7983 */ /* 0x001ee20000300800 */
[----:B------:R-:W-:-:S05]  /*39cd0*/  IADD3 R2, P2, R2, UR8, RZ ;  /* 0x0000000802027c10 */ /* 0x000fca000ff5e0ff */
[----:B------:R-:W-:Y:S01]  /*39ce0*/  STL [R1+0x10c4], R2 ;  /* 0x0010c40201007387 */ /* 0x000fe20000100800 */
[----:B------:R-:W-:Y:S02]  /*39cf0*/  STL [R1+0x10e8], R5 ;  /* 0x0010e80501007387 */ /* 0x000fe40000100800 */
[----:B------:R-:W-:Y:S02]  /*39d00*/  STL [R1+0x10bc], R4 ;  /* 0x0010bc0401007387 */ /* 0x000fe40000100800 */
[----:B------:R-:W-:Y:S01]  /*39d10*/  STL [R1+0x10e0], R8 ;  /* 0x0010e00801007387 */ /* 0x000fe20000100800 */
[----:B------:R-:W-:Y:S01]  /*39d20*/  STL [R1+0x10b4], R9 ;  /* 0x0010b40901007387 */ /* 0x000fe20000100800 */
[----:B------:R-:W-:Y:S01]  /*39d30*/  STL [R1+0x10d8], R10 ;  /* 0x0010d80a01007387 */ /* 0x000fe20000100800 */
[----:B------:R-:W-:Y:S01]  /*39d40*/  IADD3 R27, P1, R27, UR8, RZ ;  /* 0x000000081b1b7c10 */ /* 0x000fe2000ff3e0ff */
[----:B------:R-:W-:Y:S01]  /*39d50*/  STL [R1+0x10ac], R11 ;  /* 0x0010ac0b01007387 */ /* 0x000fe20000100800 */
[----:B------:R-:W-:Y:S01]  /*39d60*/  IADD3.X R6, R6, UR5, RZ, P2, !PT ;  /* 0x0000000506067c10 */ /* 0x000fe200097fe4ff */
        /* <DEDUP_REMOVED lines=23> */
[----:B--2---:R-:W-:-:S02]  /*39ee0*/  IADD3.X R22, R22, UR5, RZ, P2, !PT ;  /* 0x0000000516167c10 */ /* 0x004fc400097fe4ff */
[----:B------:R-:W-:Y:S01]  /*39ef0*/  IADD3.X R3, R3, UR5, RZ, P3, !PT ;  /* 0x0000000503037c10 */ /* 0x000fe20009ffe4ff */
[----:B------:R-:W-:Y:S01]  /*39f00*/  STL [R1+0x10a0], R12 ;  /* 0x0010a00c01007387 */ /* 0x000fe20000100800 */
[----:B------:R-:W-:Y:S01]  /*39f10*/  STL [R1+0x1074], R16 ;  /* 0x0010741001007387 */ /* 0x000fe20000100800 */
[----:B------:R-:W-:Y:S01]  /*39f20*/  IADD3 R23, P2, R23, UR8, RZ ;  /* 0x0000000817177c10 */ /* 0x000fe2000ff5e0ff */
[----:B------:R-:W-:Y:S01]  /*39f30*/  STL [R1+0x1098], R20 ;  /* 0x0010981401007387 */ /* 0x000fe20000100800 */
[----:B------:R-:W-:Y:S01]  /*39f40*/  STL [R1+0x106c], R21 ;  /* 0x00106c1501007387 */ /* 0x000fe20000100800 */
[----:B------:R-:W-:Y:S01]  /*39f50*/  STL [R1+0x1090], R22 ;  /* 0x0010901601007387 */ /* 0x000fe20000100800 */
[----:B---3--:R-:W-:-:S05]  /*39f60*/  IADD3 R28, P3, R28, UR8, RZ ;  /* 0x000000081c1c7c10 */ /* 0x008fca000ff7e0ff */
[----:B------:R0:W-:Y:S01]  /*39f70*/  STL [R1+0x105c], R28 ;  /* 0x00105c1c01007387 */ /* 0x0001e20000100800 */
[----:B------:R-:W-:Y:S03]  /*39f80*/  STL [R1+0x1064], R23 ;  /* 0x0010641701007387 */ /* 0x000fe60000100800 */
[----:B0-----:R-:W2:Y:S01]  /*39f90*/  LDL.LU R28, [R1+0x13c4] ;  /* 0x0013c400011c7983 */ /* 0x001ea20000300800 */
[----:B------:R-:W-:Y:S02]  /*39fa0*/  STL [R1+0x1088], R3 ;  /* 0x0010880301007387 */ /* 0x000fe40000100800 */
[----:B------:R-:W3:Y:S01]  /*39fb0*/  LDL.LU R2, [R1+0x1070] ;  /* 0x0010700001027983 */ /* 0x000ee20000300800 */
[----:B------:R-:W-:Y:S01]  /*39fc0*/  IADD3.X R29, R29, UR5, RZ, P4, !PT ;  /* 0x000000051d1d7c10 */ /* 0x000fe2000a7fe4ff */
[----:B------:R-:W-:Y:S01]  /*39fd0*/  IADD3 R0, P4, R0, UR8, RZ ;  /* 0x0000000800007c10 */ /* 0x000fe2000ff9e0ff */
[----:B---3--:R0:W-:Y:S03]  /*39fe0*/  STL [R1+0x13c0], R2 ;  /* 0x0013c00201007387 */ /* 0x0081e60000100800 */
[----:B------:R1:W-:Y:S01]  /*39ff0*/  STL [R1+0x1080], R29 ;  /* 0x0010801d01007387 */ /* 0x0003e20000100800 */
[----:B0-----:R-:W3:Y:S01]  /*3a000*/  LDL.LU R2, [R1+0x104c] ;  /* 0x00104c0001027983 */ /* 0x001ee20000300800 */
[----:B------:R0:W-:Y:S02]  /*3a010*/  STL [R1+0x1054], R0 ;  /* 0x0010540001007387 */ /* 0x0001e40000100800 */
        /* <DEDUP_REMOVED lines=20> */
[----:B------:R-:W4:Y:S01]  /*3a160*/  LDL.LU R20, [R1+0xff4] ;  /* 0x000ff40001147983 */ /* 0x000f220000300800 */
[----:B--2---:R-:W-:Y:S01]  /*3a170*/  IADD3.X R28, R28, UR5, RZ, P5, !PT ;  /* 0x000000051c1c7c10 */ /* 0x004fe2000affe4ff */
[----:B------:R-:W2:Y:S01]  /*3a180*/  LDL.LU R23, [R1+0x1018] ;  /* 0x0010180001177983 */ /* 0x000ea20000300800 */
[----:B------:R-:W2:Y:S02]  /*3a190*/  LDL.LU R21, [R1+0xfec] ;  /* 0x000fec0001157983 */ /* 0x000ea40000300800 */
[----:B------:R-:W2:Y:S02]  /*3a1a0*/  LDL.LU R22, [R1+0x1010] ;  /* 0x0010100001167983 */ /* 0x000ea40000300800 */
[----:B------:R-:W2:Y:S01]  /*3a1b0*/  LDL.LU R3, [R1+0xfe4] ;  /* 0x000fe40001037983 */ /* 0x000ea20000300800 */
[----:B------:R0:W-:Y:S01]  /*3a1c0*/  STL [R1+0x1078], R28 ;  /* 0x0010781c01007387 */ /* 0x0001e20000100800 */
[----:B-1----:R-:W2:Y:S02]  /*3a1d0*/  LDL.LU R29, [R1+0x1008] ;  /* 0x00100800011d7983 */ /* 0x002ea40000300800 */
[----:B0-----:R-:W2:Y:S01]  /*3a1e0*/  LDL.LU R0, [R1+0xfdc] ;  /* 0x000fdc0001007983 */ /* 0x001ea20000300800 */
[----:B------:R-:W2:Y:S01]  /*3a1f0*/  LDL.LU R28, [R1+0x1000] ;  /* 0x00100000011c7983 */ /* 0x000ea20000300800 */
        /* <DEDUP_REMOVED lines=23> */
[----:B---3--:R-:W-:Y:S01]  /*3a370*/  IADD3.X R2, R2, UR5, RZ, P6, !PT ;  /* 0x0000000502027c10 */ /* 0x008fe2000b7fe4ff */
        /* <DEDUP_REMOVED lines=23> */
[----:B------:R0:W-:Y:S01]  /*3a4f0*/  STL [R1+0x1018], R23 ;  /* 0x0010181701007387 */ /* 0x0001e20000100800 */
[----:B------:R-:W-:Y:S01]  /*3a500*/  IADD3.X R22, R22, UR5, RZ, P6, !PT ;  /* 0x0000000516167c10 */ /* 0x000fe2000b7fe4ff */
[----:B------:R-:W-:Y:S01]  /*3a510*/  STL [R1+0x1020], R16 ;  /* 0x0010201001007387 */ /* 0x000fe20000100800 */
[----:B------:R-:W-:Y:S01]  /*3a520*/  IADD3 R3, P6, R3, UR8, RZ ;  /* 0x0000000803037c10 */ /* 0x000fe2000ffde0ff */
[----:B0-----:R-:W2:Y:S01]  /*3a530*/  LDL.LU R23, [R1+0xfd4] ;  /* 0x000fd40001177983 */ /* 0x001ea20000300800 */
[----:B------:R-:W-:Y:S02]  /*3a540*/  STL [R1+0xff4], R20 ;  /* 0x000ff41401007387 */ /* 0x000fe40000100800 */
[----:B------:R-:W-:Y:S02]  /*3a550*/  STL [R1+0xfec], R21 ;  /* 0x000fec1501007387 */ /* 0x000fe40000100800 */
[----:B------:R-:W-:Y:S01]  /*3a560*/  STL [R1+0x1010], R22 ;  /* 0x0010101601007387 */ /* 0x000fe20000100800 */
[----:B------:R-:W-:Y:S01]  /*3a570*/  STL [R1+0xfe4], R3 ;  /* 0x000fe40301007387 */ /* 0x000fe20000100800 */
[----:B------:R-:W3:Y:S01]  /*3a580*/  LDL.LU R2, [R1+0xfcc] ;  /* 0x000fcc0001027983 */ /* 0x000ee20000300800 */
[----:B------:R-:W-:Y:S01]  /*3a590*/  IADD3.X R29, R29, UR5, RZ, P1, !PT ;  /* 0x000000051d1d7c10 */ /* 0x000fe20008ffe4ff */
[----:B------:R-:W-:-:S04]  /*3a5a0*/  IADD3 R0, P1, R0, UR8, RZ ;  /* 0x0000000800007c10 */ /* 0x000fc8000ff3e0ff */
[----:B------:R-:W-:Y:S01]  /*3a5b0*/  STL [R1+0x1008], R29 ;  /* 0x0010081d01007387 */ /* 0x000fe20000100800 */
[----:B------:R-:W-:-:S03]  /*3a5c0*/  IADD3.X R28, R28, UR5, RZ, P2, !PT ;  /* 0x000000051c1c7c10 */ /* 0x000fc600097fe4ff */
[----:B---3--:R0:W-:Y:S01]  /*3a5d0*/  STL [R1+0x13bc], R2 ;  /* 0x0013bc0201007387 */ /* 0x0081e20000100800 */
[----:B------:R1:W-:Y:S03]  /*3a5e0*/  STL [R1+0xfdc], R0 ;  /* 0x000fdc0001007387 */ /* 0x0003e60000100800 */
        /* <DEDUP_REMOVED lines=14> */
[----:B-1----:R-:W4:Y:S02]  /*3a6d0*/  LDL.LU R0, [R1+0xfc0] ;  /* 0x000fc00001007983 */ /* 0x002f240000300800 */
[----:B0-----:R-:W4:Y:S01]  /*3a6e0*/  LDL.LU R28, [R1+0xf94] ;  /* 0x000f9400011c7983 */ /* 0x001f220000300800 */
[----:B------:R-:W4:Y:S01]  /*3a6f0*/  LDL.LU R8, [R1+0xfb8] ;  /* 0x000fb80001087983 */ /* 0x000f220000300800 */
[----:B------:R-:W4:Y:S02]  /*3a700*/  LDL.LU R9, [R1+0xf8c] ;  /* 0x000f8c0001097983 */ /* 0x000f240000300800 */
[----:B------:R-:W4:Y:S02]  /*3a710*/  LDL.LU R10, [R1+0xfb0] ;  /* 0x000fb000010a7983 */ /* 0x000f240000300800 */
[----:B------:R-:W4:Y:S01]  /*3a720*/  LDL.LU R11, [R1+0xf84] ;  /* 0x000f8400010b7983 */ /* 0x000f220000300800 */
[----:B------:R-:W4:Y:S01]  /*3a730*/  LDL.LU R24, [R1+0xfa8] ;  /* 0x000fa80001187983 */ /* 0x000f220000300800 */
[----:B------:R-:W4:Y:S01]  /*3a740*/  LDL.LU R25, [R1+0xf7c] ;  /* 0x000f7c0001197983 */ /* 0x000f220000300800 */
[----:B--2---:R-:W-:Y:S01]  /*3a750*/  IADD3 R23, P2, R23, UR8, RZ ;  /* 0x0000000817177c10 */ /* 0x004fe2000ff5e0ff */
[----:B------:R-:W2:Y:S01]  /*3a760*/  LDL.LU R26, [R1+0xfa0] ;  /* 0x000fa000011a7983 */ /* 0x000ea20000300800 */
[----:B------:R-:W2:Y:S01]  /*3a770*/  LDL.LU R27, [R1+0xf98] ;  /* 0x000f9800011b7983 */ /* 0x000ea20000300800 */
[----:B------:R-:W2:Y:S02]  /*3a780*/  LDL.LU R6, [R1+0xf6c] ;  /* 0x000f6c0001067983 */ /* 0x000ea40000300800 */
[----:B------:R-:W2:Y:S02]  /*3a790*/  LDL.LU R7, [R1+0xf90] ;  /* 0x000f900001077983 */ /* 0x000ea40000300800 */
[----:B------:R0:W-:Y:S01]  /*3a7a0*/  STL [R1+0xfd4], R23 ;  /* 0x000fd41701007387 */ /* 0x0001e20000100800 */
[----:B------:R-:W2:Y:S01]  /*3a7b0*/  LDL.LU R20, [R1+0xf88] ;  /* 0x000f880001147983 */ /* 0x000ea20000300800 */
[----:B------:R-:W2:Y:S02]  /*3a7c0*/  LDL.LU R21, [R1+0xf80] ;  /* 0x000f800001157983 */ /* 0x000ea40000300800 */
[----:B------:R-:W2:Y:S01]  /*3a7d0*/  LDL.LU R22, [R1+0xf78] ;  /* 0x000f780001167983 */ /* 0x000ea20000300800 */
        /* <DEDUP_REMOVED lines=16> */
[----:B---3--:R-:W-:-:S05]  /*3a8e0*/  IADD3 R2, P3, R2, UR8, RZ ;  /* 0x0000000802027c10 */ /* 0x008fca000ff7e0ff */
[----:B------:R0:W-:Y:S04]  /*3a8f0*/  STL [R1+0xfcc], R2 ;  /* 0x000fcc0201007387 */ /* 0x0001e80000100800 */
[----:B0-----:R0:W5:Y:S01]  /*3a900*/  LDL.LU R2, [R1+0x13b8] ;  /* 0x0013b80001027983 */ /* 0x0011620000300800 */
[----:B------:R1:W-:Y:S03]  /*3a910*/  STL [R1+0xff0], R4 ;  /* 0x000ff00401007387 */ /* 0x0003e60000100800 */
[----:B-1----:R0:W5:Y:S01]  /*3a920*/  LDL.LU R4, [R1+0x13b4] ;  /* 0x0013b40001047983 */ /* 0x0021620000300800 */
[----:B------:R1:W-:Y:S03]  /*3a930*/  STL [R1+0xfc4], R5 ;  /* 0x000fc40501007387 */ /* 0x0003e60000100800 */
[----:B-1----:R0:W5:Y:S01]  /*3a940*/  LDL.LU R5, [R1+0x13b0] ;  /* 0x0013b00001057983 */ /* 0x0021620000300800 */
[----:B------:R1:W-:Y:S03]  /*3a950*/  STL [R1+0xfe8], R19 ;  /* 0x000fe81301007387 */ /* 0x0003e60000100800 */
[----:B-1----:R0:W5:Y:S01]  /*3a960*/  LDL.LU R19, [R1+0x13ac] ;  /* 0x0013ac0001137983 */ /* 0x0021620000300800 */
[----:B------:R1:W-:Y:S01]  /*3a970*/  STL [R1+0xfbc], R15 ;  /* 0x000fbc0f01007387 */ /* 0x0003e20000100800 */
[----:B------:R-:W-:-:S02]  /*3a980*/  IADD3.X R3, R3, UR5, RZ, P3, !PT ;  /* 0x0000000503037c10 */ /* 0x000fc40009ffe4ff */
[----:B-1----:R0:W5:Y:S01]  /*3a990*/  LDL.LU R15, [R1+0x13a8] ;  /* 0x0013a800010f7983 */ /* 0x0021620000300800 */
[----:B------:R1:W-:Y:S01]  /*3a9a0*/  STL [R1+0xfe0], R18 ;  /* 0x000fe01201007387 */ /* 0x0003e20000100800 */
[----:B------:R-:W-:Y:S02]  /*3a9b0*/  IADD3 R29, P3, R29, UR8, RZ ;  /* 0x000000081d1d7c10 */ /* 0x000fe4000ff7e0ff */
[----:B-1----:R0:W5:Y:S01]  /*3a9c0*/  LDL.LU R18, [R1+0x13a4] ;  /* 0x0013a40001127983 */ /* 0x0021620000300800 */
[----:B------:R1:W-:Y:S03]  /*3a9d0*/  STL [R1+0xfb4], R14 ;  /* 0x000fb40e01007387 */ /* 0x0003e60000100800 */
        /* <DEDUP_REMOVED lines=16> */
[----:B-1----:R-:W3:Y:S01]  /*3aae0*/  LDL.LU R28, [R1+0x1380] ;  /* 0x00138000011c7983 */ /* 0x002ee20000300800 */
[----:B------:R-:W-:Y:S01]  /*3aaf0*/  IADD3.X R8, R8, UR5, RZ, P5, !PT ;  /* 0x0000000508087c10 */ /* 0x000fe2000affe4ff */
[----:B------:R-:W-:Y:S01]  /*3ab00*/  IADD3 R9, P5, R9, UR8, RZ ;  /* 0x0000000809097c10 */ /* 0x000fe2000ffbe0ff */
[----:B------:R-:W-:Y:S01]  /*3ab10*/  IADD3.X R10, R10, UR5, RZ, P6, !PT ;  /* 0x000000050a0a7c10 */ /* 0x000fe2000b7fe4ff */
[----:B------:R-:W-:Y:S01]  /*3ab20*/  IADD3 R11, P6, R11, UR8, RZ ;  /* 0x000000080b0b7c10 */ /* 0x000fe2000ffde0ff */
[----:B------:R-:W-:-:S02]  /*3ab30*/  IADD3.X R24, R24, UR5, RZ, P1, !PT ;  /* 0x0000000518187c10 */ /* 0x000fc40008ffe4ff */
[----:B--2---:R-:W-:Y:S01]  /*3ab40*/  IADD3.X R26, R26, UR5, RZ, P2, !PT ;  /* 0x000000051a1a7c10 */ /* 0x004fe200097fe4ff */
        /* <DEDUP_REMOVED lines=9> */
[----:B-1----:R-:W2:Y:S01]  /*3abe0*/  LDL.LU R28, [R1+0x137c] ;  /* 0x00137c00011c7983 */ /* 0x002ea20000300800 */
[----:B------:R-:W-:Y:S01]  /*3abf0*/  IADD3.X R27, R27, UR5, RZ, P3, !PT ;  /* 0x000000051b1b7c10 */ /* 0x000fe20009ffe4ff */
[----:B------:R-:W-:Y:S01]  /*3ac00*/  IADD3 R6, P3, R6, UR8, RZ ;  /* 0x0000000806067c10 */ /* 0x000fe2000ff7e0ff */
[----:B------:R-:W-:Y:S02]  /*3ac10*/  IADD3.X R7, R7, UR5, RZ, P4, !PT ;  /* 0x0000000507077c10 */ /* 0x000fe4000a7fe4ff */
[----:B------:R-:W-:Y:S01]  /*3ac20*/  IADD3.X R20, R20, UR5, RZ, P5, !PT ;  /* 0x0000000514147c10 */ /* 0x000fe2000affe4ff */
[----:B------:R-:W-:Y:S01]  /*3ac30*/  STL [R1+0xfa0], R26 ;  /* 0x000fa01a01007387 */ /* 0x000fe20000100800 */
[----:B------:R-:W-:Y:S01]  /*3ac40*/  IADD3.X R21, R21, UR5, RZ, P6, !PT ;  /* 0x0000000515157c10 */ /* 0x000fe2000b7fe4ff */
[----:B------:R-:W-:Y:S02]  /*3ac50*/  STL [R1+0xf98], R27 ;  /* 0x000f981b01007387 */ /* 0x000fe40000100800 */
[----:B------:R-:W-:Y:S01]  /*3ac60*/  STL [R1+0xf6c], R6 ;  /* 0x000f6c0601007387 */ /* 0x000fe20000100800 */
[----:B------:R-:W-:Y:S01]  /*3ac70*/  IADD3.X R22, R22, UR5, RZ, P1, !PT ;  /* 0x0000000516167c10 */ /* 0x000fe20008ffe4ff */
[----:B------:R-:W-:Y:S01]  /*3ac80*/  STL [R1+0xf90], R7 ;  /* 0x000f900701007387 */ /* 0x000fe20000100800 */
[----:B------:R-:W-:Y:S01]  /*3ac90*/  IADD3.X R23, R23, UR5, RZ, P2, !PT ;  /* 0x0000000517177c10 */ /* 0x000fe200097fe4ff */
[----:B------:R-:W-:Y:S02]  /*3aca0*/  STL [R1+0xf88], R20 ;  /* 0x000f881401007387 */ /* 0x000fe40000100800 */
[----:B------:R-:W-:Y:S01]  /*3acb0*/  STL [R1+0xf80], R21 ;  /* 0x000f801501007387 */ /* 0x000fe20000100800 */
[----:B--2---:R-:W-:-:S05]  /*3acc0*/  IADD3.X R28, R28, UR5, RZ, P3, !PT ;  /* 0x000000051c1c7c10 */ /* 0x004fca0009ffe4ff */
[----:B------:R1:W-:Y:S01]  /*3acd0*/  STL [R1+0xf68], R28 ;  /* 0x000f681c01007387 */ /* 0x0003e20000100800 */
[----:B------:R0:W-:Y:S03]  /*3ace0*/  STL [R1+0xf78], R22 ;  /* 0x000f781601007387 */ /* 0x0001e60000100800 */
[----:B-1----:R0:W5:Y:S01]  /*3acf0*/  LDL.LU R28, [R1+0x1378] ;  /* 0x00137800011c7983 */ /* 0x0021620000300800 */
[----:B------:R0:W-:Y:S01]  /*3ad00*/  STL [R1+0xf70], R23 ;  /* 0x000f701701007387 */ /* 0x0001e20000100800 */
[----:B------:R-:W-:Y:S01]  /*3ad10*/  @!P0 CALL.REL.NOINC `(.L_x_2) ;  /* 0x0000001000008944 */ /* 0x000fe20003c00000 */
[----:B------:R-:W-:Y:S05]  /*3ad20*/  BRA `(.L_x_3) ;  /* 0xfffd645000007947 */ /* 0x000fea000383ffff */
.L_x_2:
[----:B-----5:R-:W2:Y:S04]  /*3ad30*/  LDL.LU R2, [R1+0x900] ;  /* 0x0009000001027983 */ /* 0x020ea80000300800 */
[----:B--2---:R1:W-:Y:S04]  /*3ad40*/  STL [R1+0x1750], R2 ;  /* 0x0017500201007387 */ /* 0x0043e80000100800 */
[----:B-1----:R-:W2:Y:S04]  /*3ad50*/  LDL.LU R2, [R1+0x8fc] ;  /* 0x0008fc0001027983 */ /* 0x002ea80000300800 */
        /* <DEDUP_REMOVED lines=33> */
[----:B------:R-:W2:Y:S01]  /*3af70*/  LDL.LU R0, [R1+0x914] ;  /* 0x0009140001007983 */ /* 0x000ea20000300800 */
[----:B-1----:R-:W-:-:S03]  /*3af80*/  IMAD.MOV.U32 R2, RZ, RZ, R5 ;  /* 0x000000ffff027224 */ /* 0x002fc600078e0005 */
        /* <DEDUP_REMOVED lines=33> */
[----:B------:R-:W2:Y:S04]  /*3b1a0*/  LDL.LU R29, [R1+0x910] ;  /* 0x00091000011d7983 */ /* 0x000ea80000300800 */
[----:B------:R-:W3:Y:S04]  /*3b1b0*/  LDL.LU R8, [R1+0xb8c] ;  /* 0x000b8c0001087983 */ /* 0x000ee80000300800 */
[----:B------:R-:W3:Y:S04]  /*3b1c0*/  LDL.LU R9, [R1+0xb88] ;  /* 0x000b880001097983 */ /* 0x000ee80000300800 */
[----:B------:R-:W4:Y:S04]  /*3b1d0*/  LDL.LU R10, [R1+0xb9c] ;  /* 0x000b9c00010a7983 */ /* 0x000f280000300800 */
[----:B------:R-:W4:Y:S01]  /*3b1e0*/  LDL.LU R11, [R1+0xb98] ;  /* 0x000b9800010b7983 */ /* 0x000f220000300800 */
[----:B-1----:R-:W-:-:S03]  /*3b1f0*/  IMAD.MOV.U32 R0, RZ, RZ, R4 ;  /* 0x000000ffff007224 */ /* 0x002fc600078e0004 */
[----:B------:R-:W2:Y:S04]  /*3b200*/  LDL.LU R24, [R1+0xbac] ;  /* 0x000bac0001187983 */ /* 0x000ea80000300800 */
        /* <DEDUP_REMOVED lines=9> */
[----:B0-----:R-:W2:Y:S04]  /*3b2a0*/  LDL.LU R22, [R1+0xbb4] ;  /* 0x000bb40001167983 */ /* 0x001ea80000300800 */
[----:B------:R-:W2:Y:S04]  /*3b2b0*/  LDL.LU R23, [R1+0xbb0] ;  /* 0x000bb00001177983 */ /* 0x000ea80000300800 */
[----:B------:R0:W-:Y:S04]  /*3b2c0*/  STL [R1+0x13a8], R15 ;  /* 0x0013a80f01007387 */ /* 0x0001e80000100800 */
[----:B0-----:R-:W2:Y:S04]  /*3b2d0*/  LDL.LU R15, [R1+0x904] ;  /* 0x00090400010f7983 */ /* 0x001ea80000300800 */
[----:B------:R0:W-:Y:S04]  /*3b2e0*/  STL [R1+0x13a4], R14 ;  /* 0x0013a40e01007387 */ /* 0x0001e80000100800 */
[----:B0-----:R-:W2:Y:S04]  /*3b2f0*/  LDL.LU R14, [R1+0x8f0] ;  /* 0x0008f000010e7983 */ /* 0x001ea80000300800 */
[----:B------:R0:W-:Y:S04]  /*3b300*/  STL [R1+0x13a0], R13 ;  /* 0x0013a00d01007387 */ /* 0x0001e80000100800 */
[----:B0-----:R-:W2:Y:S04]  /*3b310*/  LDL.LU R13, [R1+0x8f4] ;  /* 0x0008f400010d7983 */ /* 0x001ea80000300800 */
[----:B------:R0:W-:Y:S01]  /*3b320*/  STL [R1+0x139c], R12 ;  /* 0x00139c0c01007387 */ /* 0x0001e20000100800 */
[----:B------:R-:W-:-:S03]  /*3b330*/  F2FP.BF16.PACK_AB R2, R0, R2 ;  /* 0x000000020002723e */ /* 0x000fc600000010ff */
        /* <DEDUP_REMOVED lines=13> */
[----:B------:R-:W2:Y:S04]  /*3b410*/  LDL.LU R0, [R1+0x17d8] ;  /* 0x0017d80001007983 */ /* 0x000ea80000300800 */
[----:B------:R0:W-:Y:S04]  /*3b420*/  STL [R1+0x60c], R2 ;  /* 0x00060c0201007387 */ /* 0x0001e80000100800 */
[----:B0-----:R-:W2:Y:S02]  /*3b430*/  LDL.LU R2, [R1+0x17d4] ;  /* 0x0017d40001027983 */ /* 0x001ea40000300800 */
[----:B--2---:R-:W-:-:S02]  /*3b440*/  F2FP.BF16.PACK_AB R2, R0, R2 ;  /* 0x000000020002723e */ /* 0x004fc400000010ff */
        /* <DEDUP_REMOVED lines=65> */
[----:B------:R0:W-:Y:S01]  /*3b860*/  STL [R1+0x5a8], R28 ;  /* 0x0005a81c01007387 */ /* 0x0001e20000100800 */
[----:B------:R-:W-:Y:S02]  /*3b870*/  F2FP.BF16.PACK_AB R13, R13, R14 ;  /* 0x0000000e0d0d723e */ /* 0x000fe400000010ff */
[----:B0-----:R-:W-:Y:S02]  /*3b880*/  F2FP.BF16.PACK_AB R28, R3, R16 ;  /* 0x00000010031c723e */ /* 0x001fe400000010ff */
[----:B------:R-:W-:Y:S02]  /*3b890*/  F2FP.BF16.PACK_AB R16, R17, R18 ;  /* 0x000000121110723e */ /* 0x000fe400000010ff */
[----:B------:R-:W-:Y:S01]  /*3b8a0*/  F2FP.BF16.PACK_AB R3, R19, R12 ;  /* 0x0000000c1303723e */ /* 0x000fe200000010ff */
[----:B------:R-:W-:Y:S04]  /*3b8b0*/  STL [R1+0x5a4], R28 ;  /* 0x0005a41c01007387 */ /* 0x000fe80000100800 */
[----:B------:R-:W-:Y:S04]  /*3b8c0*/  STL [R1+0x5a0], R16 ;  /* 0x0005a01001007387 */ /* 0x000fe80000100800 */
[----:B------:R0:W-:Y:S04]  /*3b8d0*/  STL [R1+0x58c], R3 ;  /* 0x00058c0301007387 */ /* 0x0001e80000100800 */
[----:B------:R-:W-:Y:S01]  /*3b8e0*/  STL [R1+0x588], R13 ;  /* 0x0005880d01007387 */ /* 0x000fe20000100800 */
[----:B0-----:R-:W-:-:S02]  /*3b8f0*/  F2FP.BF16.PACK_AB R3, R0, R29 ;  /* 0x0000001d0003723e */ /* 0x001fc400000010ff */
[----:B----4-:R-:W-:Y:S02]  /*3b900*/  F2FP.BF16.PACK_AB R0, R10, R11 ;  /* 0x0000000b0a00723e */ /* 0x010fe400000010ff */
[----:B--2---:R-:W-:Y:S02]  /*3b910*/  F2FP.BF16.PACK_AB R12, R15, R2 ;  /* 0x000000020f0c723e */ /* 0x004fe400000010ff */
[----:B---3--:R-:W-:-:S03]  /*3b920*/  F2FP.BF16.PACK_AB R2, R8, R9 ;  /* 0x000000090802723e */ /* 0x008fc600000010ff */
[----:B------:R-:W-:Y:S04]  /*3b930*/  STL [R1+0x584], R12 ;  /* 0x0005840c01007387 */ /* 0x000fe80000100800 */
[----:B------:R0:W-:Y:S04]  /*3b940*/  STL [R1+0x580], R3 ;  /* 0x0005800301007387 */ /* 0x0001e80000100800 */
[----:B------:R1:W-:Y:S01]  /*3b950*/  STL [R1+0x52c], R2 ;  /* 0x00052c0201007387 */ /* 0x0003e20000100800 */
[----:B0-----:R-:W-:-:S03]  /*3b960*/  F2FP.BF16.PACK_AB R3, R24, R25 ;  /* 0x000000191803723e */ /* 0x001fc600000010ff */
[----:B------:R0:W-:Y:S01]  /*3b970*/  STL [R1+0x528], R0 ;  /* 0x0005280001007387 */ /* 0x0001e20000100800 */
[----:B-1----:R-:W-:-:S03]  /*3b980*/  F2FP.BF16.PACK_AB R2, R26, R27 ;  /* 0x0000001b1a02723e */ /* 0x002fc600000010ff */
[----:B------:R1:W-:Y:S01]  /*3b990*/  STL [R1+0x524], R3 ;  /* 0x0005240301007387 */ /* 0x0003e20000100800 */
[----:B0-----:R-:W-:-:S03]  /*3b9a0*/  F2FP.BF16.PACK_AB R0, R4, R5 ;  /* 0x000000050400723e */ /* 0x001fc600000010ff */
[----:B------:R0:W-:Y:S01]  /*3b9b0*/  STL [R1+0x520], R2 ;  /* 0x0005200201007387 */ /* 0x0001e20000100800 */
[----:B-1----:R-:W-:-:S03]  /*3b9c0*/  F2FP.BF16.PACK_AB R3, R6, R7 ;  /* 0x000000070603723e */ /* 0x002fc600000010ff */
[----:B------:R1:W-:Y:S04]  /*3b9d0*/  STL [R1+0x51c], R0 ;  /* 0x00051c0001007387 */ /* 0x0003e80000100800 */
[----:B------:R-:W-:Y:S04]  /*3b9e0*/  STL [R1+0x518], R3 ;  /* 0x0005180301007387 */ /* 0x000fe80000100800 */
[----:B------:R-:W2:Y:S01]  /*3b9f0*/  LDL.LU R28, [R1+0x9e8] ;  /* 0x0009e800011c7983 */ /* 0x000ea20000300800 */
[----:B0-----:R-:W-:Y:S02]  /*3ba00*/  F2FP.BF16.PACK_AB R2, R20, R21 ;  /* 0x000000151402723e */ /* 0x001fe400000010ff */
[----:B-1----:R-:W-:-:S03]  /*3ba10*/  F2FP.BF16.PACK_AB R0, R22, R23 ;  /* 0x000000171600723e */ /* 0x002fc600000010ff */
[----:B------:R-:W-:Y:S04]  /*3ba20*/  STL [R1+0x514], R2 ;  /* 0x0005140201007387 */ /* 0x000fe80000100800 */
[----:B--2---:R0:W-:Y:S04]  /*3ba30*/  STL [R1+0x16c8], R28 ;  /* 0x0016c81c01007387 */ /* 0x0041e80000100800 */
[----:B------:R-:W-:Y:S04]  /*3ba40*/  STL [R1+0x510], R0 ;  /* 0x0005100001007387 */ /* 0x000fe80000100800 */
[----:B0-----:R-:W2:Y:S04]  /*3ba50*/  LDL.LU R28, [R1+0x9c8] ;  /* 0x0009c800011c7983 */ /* 0x001ea80000300800 */
[----:B--2---:R0:W-:Y:S04]  /*3ba60*/  STL [R1+0x16d0], R28 ;  /* 0x0016d01c01007387 */ /* 0x0041e80000100800 */
        /* <DEDUP_REMOVED lines=31> */
[----:B------:R-:W3:Y:S04]  /*3bc60*/  LDL.LU R3, [R1+0x9fc] ;  /* 0x0009fc0001037983 */ /* 0x000ee80000300800 */
[----:B---3--:R0:W-:Y:S04]  /*3bc70*/  STL [R1+0x16c4], R3 ;  /* 0x0016c40301007387 */ /* 0x0081e80000100800 */
[----:B0-----:R-:W3:Y:S04]  /*3bc80*/  LDL.LU R3, [R1+0x9ec] ;  /* 0x0009ec0001037983 */ /* 0x001ee80000300800 */
        /* <DEDUP_REMOVED lines=33> */
[----:B0-----:R-:W2:Y:S04]  /*3bea0*/  LDL.LU R3, [R1+0x93c] ;  /* 0x00093c0001037983 */ /* 0x001ea80000300800 */
[----:B------:R-:W3:Y:S04]  /*3beb0*/  LDL.LU R16, [R1+0x9f8] ;  /* 0x0009f80001107983 */ /* 0x000ee80000300800 */
[----:B------:R-:W4:Y:S04]  /*3bec0*/  LDL.LU R17, [R1+0xa0c] ;  /* 0x000a0c0001117983 */ /* 0x000f280000300800 */
        /* <DEDUP_REMOVED lines=25> */
[----:B--2---:R-:W-:-:S03]  /*3c060*/  F2FP.BF16.PACK_AB R28, R3, R28 ;  /* 0x0000001c031c723e */ /* 0x004fc600000010ff */
        /* <DEDUP_REMOVED lines=70> */
[----:B---3--:R-:W-:Y:S02]  /*3c4d0*/  F2FP.BF16.PACK_AB R13, R13, R14 ;  /* 0x0000000e0d0d723e */ /* 0x008fe400000010ff */
[----:B--2---:R-:W-:Y:S02]  /*3c4e0*/  F2FP.BF16.PACK_AB R28, R3, R16 ;  /* 0x00000010031c723e */ /* 0x004fe400000010ff */
[----:B----4-:R-:W-:Y:S02]  /*3c4f0*/  F2FP.BF16.PACK_AB R16, R17, R18 ;  /* 0x000000121110723e */ /* 0x010fe400000010ff */
[----:B------:R-:W-:Y:S01]  /*3c500*/  F2FP.BF16.PACK_AB R3, R19, R12 ;  /* 0x0000000c1303723e */ /* 0x000fe200000010ff */
[----:B------:R-:W-:Y:S01]  /*3c510*/  STL [R1+0x4b4], R28 ;  /* 0x0004b41c01007387 */ /* 0x000fe20000100800 */
[----:B------:R-:W-:-:S03]  /*3c520*/  F2FP.BF16.PACK_AB R12, R15, R2 ;  /* 0x000000020f0c723e */ /* 0x000fc600000010ff */
[----:B------:R-:W-:Y:S04]  /*3c530*/  STL [R1+0x4b0], R16 ;  /* 0x0004b01001007387 */ /* 0x000fe80000100800 */
[----:B------:R0:W-:Y:S01]  /*3c540*/  STL [R1+0x47c], R3 ;  /* 0x00047c0301007387 */ /* 0x0001e20000100800 */
[----:B------:R-:W-:-:S03]  /*3c550*/  F2FP.BF16.PACK_AB R2, R8, R9 ;  /* 0x000000090802723e */ /* 0x000fc600000010ff */
[----:B------:R-:W-:Y:S01]  /*3c560*/  STL [R1+0x478], R13 ;  /* 0x0004780d01007387 */ /* 0x000fe20000100800 */
[----:B0-----:R-:W-:-:S03]  /*3c570*/  F2FP.BF16.PACK_AB R3, R0, R29 ;  /* 0x0000001d0003723e */ /* 0x001fc600000010ff */
[----:B------:R-:W-:Y:S01]  /*3c580*/  STL [R1+0x474], R12 ;  /* 0x0004740c01007387 */ /* 0x000fe20000100800 */
[----:B------:R-:W-:-:S03]  /*3c590*/  F2FP.BF16.PACK_AB R0, R10, R11 ;  /* 0x0000000b0a00723e */ /* 0x000fc600000010ff */
        /* <DEDUP_REMOVED lines=769> */
[----:B------:R-:W2:Y:S03]  /*3f5b0*/  LDL.LU R3, [R1+0x14a4] ;  /* 0x0014a40001037983 */ /* 0x000ea60000300800 */
[----:B------:R0:W-:Y:S02]  /*3f5c0*/  STL [R1+0xe0], R28 ;  /* 0x0000e01c01007387 */ /* 0x0001e40000100800 */
[----:B0-----:R-:W2:Y:S02]  /*3f5d0*/  LDL.LU R28, [R1+0x14a0] ;  /* 0x0014a000011c7983 */ /* 0x001ea40000300800 */
[----:B--2---:R-:W-:Y:S02]  /*3f5e0*/  F2FP.BF16.PACK_AB R28, R3, R28 ;  /* 0x0000001c031c723e */ /* 0x004fe400000010ff */
[----:B------:R-:W2:Y:S03]  /*3f5f0*/  LDL.LU R3, [R1+0x149c] ;  /* 0x00149c0001037983 */ /* 0x000ea60000300800 */
[----:B------:R0:W-:Y:S02]  /*3f600*/  STL [R1+0xdc], R28 ;  /* 0x0000dc1c01007387 */ /* 0x0001e40000100800 */
[----:B0-----:R-:W2:Y:S02]  /*3f610*/  LDL.LU R28, [R1+0x1498] ;  /* 0x00149800011c7983 */ /* 0x001ea40000300800 */
[----:B--2---:R-:W-:-:S02]  /*3f620*/  F2FP.BF16.PACK_AB R28, R3, R28 ;  /* 0x0000001c031c723e */ /* 0x004fc400000010ff */
[----:B------:R-:W2:Y:S03]  /*3f630*/  LDL.LU R3, [R1+0x1494] ;  /* 0x0014940001037983 */ /* 0x000ea60000300800 */
[----:B------:R2:W-:Y:S01]  /*3f640*/  STL [R1+0xd8], R28 ;  /* 0x0000d81c01007387 */ /* 0x0005e20000100800 */
[----:B---3--:R-:W-:Y:S02]  /*3f650*/  F2FP.BF16.PACK_AB R13, R13, R14 ;  /* 0x0000000e0d0d723e */ /* 0x008fe400000010ff */
[----:B--2---:R-:W-:Y:S01]  /*3f660*/  F2FP.BF16.PACK_AB R28, R3, R16 ;  /* 0x00000010031c723e */ /* 0x004fe200000010ff */
[----:B----4-:R-:W-:Y:S01]  /*3f670*/  F2FP.BF16.PACK_AB R16, R17, R18 ;  /* 0x000000121110723e */ /* 0x010fe200000010ff */
[----:B------:R-:W-:Y:S01]  /*3f680*/  F2FP.BF16.PACK_AB R3, R19, R12 ;  /* 0x0000000c1303723e */ /* 0x000fe200000010ff */
[----:B------:R-:W-:Y:S02]  /*3f690*/  F2FP.BF16.PACK_AB R12, R15, R2 ;  /* 0x000000020f0c723e */ /* 0x000fe400000010ff */
[----:B------:R-:W-:Y:S01]  /*3f6a0*/  STL [R1+0xd4], R28 ;  /* 0x0000d41c01007387 */ /* 0x000fe20000100800 */
[----:B------:R-:W-:Y:S02]  /*3f6b0*/  STL [R1+0xd0], R16 ;  /* 0x0000d01001007387 */ /* 0x000fe40000100800 */
[----:B------:R0:W-:Y:S02]  /*3f6c0*/  STL [R1+0xcc], R3 ;  /* 0x0000cc0301007387 */ /* 0x0001e40000100800 */
[----:B------:R-:W-:Y:S01]  /*3f6d0*/  STL [R1+0xc8], R13 ;  /* 0x0000c80d01007387 */ /* 0x000fe20000100800 */
[----:B------:R-:W-:Y:S01]  /*3f6e0*/  F2FP.BF16.PACK_AB R2, R8, R9 ;  /* 0x000000090802723e */ /* 0x000fe200000010ff */
[----:B------:R-:W-:Y:S01]  /*3f6f0*/  STL [R1+0xc4], R12 ;  /* 0x0000c40c01007387 */ /* 0x000fe20000100800 */
[----:B0-----:R-:W-:Y:S01]  /*3f700*/  F2FP.BF16.PACK_AB R3, R0, R29 ;  /* 0x0000001d0003723e */ /* 0x001fe200000010ff */
[----:B------:R-:W-:-:S04]  /*3f710*/  F2FP.BF16.PACK_AB R0, R10, R11 ;  /* 0x0000000b0a00723e */ /* 0x000fc800000010ff */
[----:B------:R0:W-:Y:S01]  /*3f720*/  STL [R1+0xc0], R3 ;  /* 0x0000c00301007387 */ /* 0x0001e20000100800 */
[----:B------:R1:W-:Y:S02]  /*3f730*/  STL [R1+0xbc], R2 ;  /* 0x0000bc0201007387 */ /* 0x0003e40000100800 */
[----:B------:R2:W-:Y:S01]  /*3f740*/  STL [R1+0xb8], R0 ;  /* 0x0000b80001007387 */ /* 0x0005e20000100800 */
[----:B0-----:R-:W-:Y:S02]  /*3f750*/  F2FP.BF16.PACK_AB R3, R24, R25 ;  /* 0x000000191803723e */ /* 0x001fe400000010ff */
[----:B-1----:R-:W-:Y:S02]  /*3f760*/  F2FP.BF16.PACK_AB R2, R26, R27 ;  /* 0x0000001b1a02723e */ /* 0x002fe400000010ff */
[----:B--2---:R-:W-:Y:S01]  /*3f770*/  F2FP.BF16.PACK_AB R0, R4, R5 ;  /* 0x000000050400723e */ /* 0x004fe200000010ff */
[----:B------:R0:W-:Y:S02]  /*3f780*/  STL [R1+0xb4], R3 ;  /* 0x0000b40301007387 */ /* 0x0001e40000100800 */
[----:B------:R1:W-:Y:S02]  /*3f790*/  STL [R1+0xb0], R2 ;  /* 0x0000b00201007387 */ /* 0x0003e40000100800 */
[----:B------:R2:W-:Y:S01]  /*3f7a0*/  STL [R1+0xac], R0 ;  /* 0x0000ac0001007387 */ /* 0x0005e20000100800 */
[----:B0-----:R-:W-:-:S05]  /*3f7b0*/  F2FP.BF16.PACK_AB R3, R6, R7 ;  /* 0x000000070603723e */ /* 0x001fca00000010ff */
[----:B------:R-:W-:Y:S01]  /*3f7c0*/  STL [R1+0xa8], R3 ;  /* 0x0000a80301007387 */ /* 0x000fe20000100800 */
[----:B------:R-:W3:Y:S01]  /*3f7d0*/  LDL.LU R28, [R1+0x1a8] ;  /* 0x0001a800011c7983 */ /* 0x000ee20000300800 */
[----:B-1----:R-:W-:Y:S02]  /*3f7e0*/  F2FP.BF16.PACK_AB R2, R20, R21 ;  /* 0x000000151402723e */ /* 0x002fe400000010ff */
[----:B--2---:R-:W-:-:S03]  /*3f7f0*/  F2FP.BF16.PACK_AB R0, R22, R23 ;  /* 0x000000171600723e */ /* 0x004fc600000010ff */
[----:B------:R-:W-:Y:S04]  /*3f800*/  STL [R1+0xa4], R2 ;  /* 0x0000a40201007387 */ /* 0x000fe80000100800 */
[----:B---3--:R0:W-:Y:S01]  /*3f810*/  STL [R1+0x140c], R28 ;  /* 0x00140c1c01007387 */ /* 0x0081e20000100800 */
[----:B------:R-:W-:Y:S03]  /*3f820*/  STL [R1+0xa0], R0 ;  /* 0x0000a00001007387 */ /* 0x000fe60000100800 */
        /* <DEDUP_REMOVED lines=32> */
[----:B0-----:R-:W2:Y:S01]  /*3fa30*/  LDL.LU R28, [R1+0x158] ;  /* 0x00015800011c7983 */ /* 0x001ea20000300800 */
[----:B------:R-:W3:Y:S03]  /*3fa40*/  LDL.LU R3, [R1+0x18c] ;  /* 0x00018c0001037983 */ /* 0x000ee60000300800 */
        /* <DEDUP_REMOVED lines=35> */
[----:B0-----:R-:W2:Y:S01]  /*3fc80*/  LDL.LU R3, [R1+0x15c] ;  /* 0x00015c0001037983 */ /* 0x001ea20000300800 */
[----:B------:R-:W3:Y:S02]  /*3fc90*/  LDL.LU R16, [R1+0x188] ;  /* 0x0001880001107983 */ /* 0x000ee40000300800 */
[----:B------:R-:W4:Y:S02]  /*3fca0*/  LDL.LU R17, [R1+0x16c] ;  /* 0x00016c0001117983 */ /* 0x000f240000300800 */
[----:B------:R-:W4:Y:S01]  /*3fcb0*/  LDL.LU R18, [R1+0x168] ;  /* 0x0001680001127983 */ /* 0x000f220000300800 */
        /* <DEDUP_REMOVED lines=94> */
[----:B------:R2:W-:Y:S01]  /*402a0*/  STL [R1+0x58], R28 ;  /* 0x0000581c01007387 */ /* 0x0005e20000100800 */
[----:B---3--:R-:W-:-:S02]  /*402b0*/  F2FP.BF16.PACK_AB R13, R13, R14 ;  /* 0x0000000e0d0d723e */ /* 0x008fc400000010ff */
        /* <DEDUP_REMOVED lines=63> */
[----:B------:R-:W3:Y:S03]  /*406b0*/  LDL.LU R5, [R1+0x7e8] ;  /* 0x0007e80001057983 */ /* 0x000ee60000300800 */
[----:B---3--:R0:W-:Y:S04]  /*406c0*/  STL [R1+0x13c0], R5 ;  /* 0x0013c00501007387 */ /* 0x0081e80000100800 */
[----:B0-----:R-:W3:Y:S01]  /*406d0*/  LDL.LU R5, [R1+0x81c] ;  /* 0x00081c0001057983 */ /* 0x001ee20000300800 */
[----:B------:R-:W4:Y:S03]  /*406e0*/  LDL.LU R4, [R1+0x3f8] ;  /* 0x0003f80001047983 */ /* 0x000f260000300800 */
[----:B----4-:R0:W-:Y:S04]  /*406f0*/  STL [R1+0x13bc], R4 ;  /* 0x0013bc0401007387 */ /* 0x0101e80000100800 */
[----:B0-----:R-:W4:Y:S01]  /*40700*/  LDL.LU R4, [R1+0x7ec] ;  /* 0x0007ec0001047983 */ /* 0x001f220000300800 */
[----:B------:R-:W2:Y:S03]  /*40710*/  LDL.LU R11, [R1+0x990] ;  /* 0x00099000010b7983 */ /* 0x000ea60000300800 */
[----:B--2---:R0:W-:Y:S04]  /*40720*/  STL [R1+0x13b8], R11 ;  /* 0x0013b80b01007387 */ /* 0x0041e80000100800 */
[----:B0-----:R-:W2:Y:S01]  /*40730*/  LDL.LU R11, [R1+0x3fc] ;  /* 0x0003fc00010b7983 */ /* 0x001ea20000300800 */
        /* <DEDUP_REMOVED lines=17> */
[----:B------:R-:W2:Y:S03]  /*40850*/  LDL.LU R23, [R1+0xaa8] ;  /* 0x000aa80001177983 */ /* 0x000ea60000300800 */
[----:B--2---:R0:W-:Y:S04]  /*40860*/  STL [R1+0x1388], R23 ;  /* 0x0013881701007387 */ /* 0x0041e80000100800 */
[----:B0-----:R-:W2:Y:S01]  /*40870*/  LDL.LU R23, [R1+0x2d4] ;  /* 0x0002d40001177983 */ /* 0x001ea20000300800 */
[----:B------:R-:W2:Y:S03]  /*40880*/  LDL.LU R22, [R1+0xa38] ;  /* 0x000a380001167983 */ /* 0x000ea60000300800 */
[----:B--2---:R0:W-:Y:S04]  /*40890*/  STL [R1+0x1384], R22 ;  /* 0x0013841601007387 */ /* 0x0041e80000100800 */
[----:B0-----:R-:W2:Y:S01]  /*408a0*/  LDL.LU R22, [R1+0xaac] ;  /* 0x000aac0001167983 */ /* 0x001ea20000300800 */
[----:B------:R-:W2:Y:S01]  /*408b0*/  LDL.LU R3, [R1+0x9ac] ;  /* 0x0009ac0001037983 */ /* 0x000ea20000300800 */
[----:B------:R-:W-:-:S02]  /*408c0*/  F2FP.BF16.PACK_AB R7, R6, R7 ;  /* 0x000000070607723e */ /* 0x000fc400000010ff */
        /* <DEDUP_REMOVED lines=41> */
[----:B------:R0:W-:Y:S02]  /*40b60*/  STL [R1], R7 ;  /* 0x0000000701007387 */ /* 0x0001e40000100800 */
[----:B0-----:R-:W2:Y:S02]  /*40b70*/  LDL.LU R7, [R1+0x13c8] ;  /* 0x0013c80001077983 */ /* 0x001ea40000300800 */
[----:B--2---:R-:W-:Y:S02]  /*40b80*/  F2FP.BF16.PACK_AB R7, R6, R7 ;  /* 0x000000070607723e */ /* 0x004fe400000010ff */
[----:B------:R-:W3:Y:S02]  /*40b90*/  LDL.LU R6, [R1+0x13c4] ;  /* 0x0013c40001067983 */ /* 0x000ee40000300800 */
[----:B---3--:R-:W-:-:S02]  /*40ba0*/  F2FP.BF16.PACK_AB R6, R5, R6 ;  /* 0x000000060506723e */ /* 0x008fc400000010ff */
[----:B------:R-:W4:Y:S02]  /*40bb0*/  LDL.LU R5, [R1+0x13c0] ;  /* 0x0013c00001057983 */ /* 0x000f240000300800 */
[----:B----4-:R-:W-:Y:S02]  /*40bc0*/  F2FP.BF16.PACK_AB R5, R4, R5 ;  /* 0x000000050405723e */ /* 0x010fe400000010ff */
[----:B------:R-:W2:Y:S02]  /*40bd0*/  LDL.LU R4, [R1+0x13bc] ;  /* 0x0013bc0001047983 */ /* 0x000ea40000300800 */
[----:B--2---:R-:W-:Y:S02]  /*40be0*/  F2FP.BF16.PACK_AB R4, R11, R4 ;  /* 0x000000040b04723e */ /* 0x004fe400000010ff */
[----:B------:R-:W2:Y:S02]  /*40bf0*/  LDL.LU R11, [R1+0x13b8] ;  /* 0x0013b800010b7983 */ /* 0x000ea40000300800 */
[----:B--2---:R-:W-:-:S02]  /*40c00*/  F2FP.BF16.PACK_AB R11, R10, R11 ;  /* 0x0000000b0a0b723e */ /* 0x004fc400000010ff */
[----:B------:R-:W2:Y:S02]  /*40c10*/  LDL.LU R10, [R1+0x13b4] ;  /* 0x0013b400010a7983 */ /* 0x000ea40000300800 */
[----:B--2---:R-:W-:Y:S02]  /*40c20*/  F2FP.BF16.PACK_AB R10, R9, R10 ;  /* 0x0000000a090a723e */ /* 0x004fe400000010ff */
        /* <DEDUP_REMOVED lines=24> */
[----:B------:R-:W2:Y:S01]  /*40db0*/  LDL.LU R3, [R1+0x1380] ;  /* 0x0013800001037983 */ /* 0x000ea20000300800 */
[----:B------:R-:W-:Y:S02]  /*40dc0*/  F2FP.BF16.PACK_AB R20, R28, R20 ;  /* 0x000000141c14723e */ /* 0x000fe400000010ff */
[----:B--2---:R-:W-:Y:S02]  /*40dd0*/  F2FP.BF16.PACK_AB R21, R3, R21 ;  /* 0x000000150315723e */ /* 0x004fe400000010ff */
[----:B------:R-:W2:Y:S01]  /*40de0*/  LDL.LU R3, [R1+0x137c] ;  /* 0x00137c0001037983 */ /* 0x000ea20000300800 */
[----:B------:R0:W5:Y:S01]  /*40df0*/  LDL.LU R28, [R1+0x1378] ;  /* 0x00137800011c7983 */ /* 0x0001620000300800 */
[----:B------:R-:W-:-:S02]  /*40e00*/  F2FP.BF16.PACK_AB R27, R2, R27 ;  /* 0x0000001b021b723e */ /* 0x000fc400000010ff */
[----:B------:R-:W-:Y:S02]  /*40e10*/  F2FP.BF16.PACK_AB R26, R0, R26 ;  /* 0x0000001a001a723e */ /* 0x000fe400000010ff */
[----:B------:R-:W-:Y:S02]  /*40e20*/  F2FP.BF16.PACK_AB R25, R29, R25 ;  /* 0x000000191d19723e */ /* 0x000fe400000010ff */
[----:B--2---:R-:W-:Y:S02]  /*40e30*/  F2FP.BF16.PACK_AB R24, R24, R3 ;  /* 0x000000031818723e */ /* 0x004fe400000010ff */
.L_x_1:
[----:B0-----:R-:W2:Y:S04]  /*40e40*/  LDL.LU R0, [R1+0x136c] ;  /* 0x00136c0001007983 */ /* 0x001ea80000300800 */
[----:B------:R-:W0:Y:S04]  /*40e50*/  S2R R29, SR_TID.X ;  /* 0x00000000001d7919 */ /* 0x000e280000002100 */
[----:B-----5:R1:W-:Y:S04]  /*40e60*/  STL [R1+0x1620], R28 ;  /* 0x0016201c01007387 */ /* 0x0203e80000100800 */
[----:B-1----:R-:W1:Y:S01]  /*40e70*/  S2R R28, SR_TID.X ;  /* 0x00000000001c7919 */ /* 0x002e620000002100 */
[----:B0-----:R-:W-:-:S02]  /*40e80*/  IMAD.SHL.U32 R2, R29, 0x800, RZ ;  /* 0x000008001d027824 */ /* 0x001fc400078e00ff */
[----:B------:R-:W-:-:S03]  /*40e90*/  IMAD.SHL.U32 R3, R29, 0x80, RZ ;  /* 0x000000801d037824 */ /* 0x000fc600078e00ff */
[----:B------:R-:W-:Y:S02]  /*40ea0*/  LOP3.LUT R2, R2, 0xc000, RZ, 0xc0, !PT ;  /* 0x0000c00002027812 */ /* 0x000fe400078ec0ff */
[----:B------:R-:W-:Y:S02]  /*40eb0*/  LOP3.LUT R3, R3, 0x3000, RZ, 0xc0, !PT ;  /* 0x0000300003037812 */ /* 0x000fe400078ec0ff */
[----:B-1----:R-:W-:Y:S01]  /*40ec0*/  LOP3.LUT R28, R28, 0xff, RZ, 0xc0, !PT ;  /* 0x000000ff1c1c7812 */ /* 0x002fe200078ec0ff */
[----:B------:R-:W-:Y:S01]  /*40ed0*/  BAR.SYNC.DEFER_BLOCKING 0x0 ;  /* 0x0000000000007b1d */ /* 0x000fe20000010000 */
[----:B--2---:R-:W-:-:S04]  /*40ee0*/  LOP3.LUT R0, R0, 0x100, RZ, 0xc0, !PT ;  /* 0x0000010000007812 */ /* 0x004fc800078ec0ff */
[----:B------:R-:W-:Y:S02]  /*40ef0*/  IADD3 R3, R3, R0, R2 ;  /* 0x0000000003037210 */ /* 0x000fe40007ffe002 */
[----:B------:R-:W2:Y:S01]  /*40f00*/  LDL.LU R2, [R1+0x1374] ;  /* 0x0013740001027983 */ /* 0x000ea20000300800 */
[C---:B------:R-:W-:Y:S02]  /*40f10*/  IMAD.SHL.U32 R0, R29.reuse, 0x2000, RZ ;  /* 0x000020001d007824 */ /* 0x040fe400078e00ff */
[----:B------:R-:W-:-:S03]  /*40f20*/  IMAD.SHL.U32 R29, R29, 0x4, RZ ;  /* 0x000000041d1d7824 */ /* 0x000fc600078e00ff */
[----:B------:R-:W-:-:S05]  /*40f30*/  LOP3.LUT R0, R0, 0xc000, RZ, 0xc0, !PT ;  /* 0x0000c00000007812 */ /* 0x000fca00078ec0ff */
[----:B------:R-:W-:Y:S02]  /*40f40*/  IMAD R0, R28, 0x10, R0 ;  /* 0x000000101c007824 */ /* 0x000fe400078e0200 */
[----:B------:R-:W3:Y:S04]  /*40f50*/  LDL.LU R28, [R1+0x1620] ;  /* 0x00162000011c7983 */ /* 0x000ee80000300800 */
[----:B------:R-:W-:Y:S01]  /*40f60*/  STL [R1+0x15d8], R26 ;  /* 0x0015d81a01007387 */ /* 0x000fe20000100800 */
[----:B--2---:R-:W-:-:S04]  /*40f70*/  LOP3.LUT R2, R2, 0x60, RZ, 0xc0, !PT ;  /* 0x0000006002027812 */ /* 0x004fc800078ec0ff */
[----:B------:R-:W-:-:S05]  /*40f80*/  LOP3.LUT R2, R2, 0x70, R29, 0x78, !PT ;  /* 0x0000007002027812 */ /* 0x000fca00078e781d */
[----:B------:R-:W-:-:S05]  /*40f90*/  IMAD.IADD R2, R3, 0x1, R2 ;  /* 0x0000000103027824 */ /* 0x000fca00078e0202 */
[----:B------:R0:W-:Y:S04]  /*40fa0*/  STS.128 [R2], R24 ;  /* 0x0000001802007388 */ /* 0x0001e80000000c00 */
[----:B0-----:R-:W2:Y:S04]  /*40fb0*/  LDL.LU R24, [R1+0x40] ;  /* 0x0000400001187983 */ /* 0x001ea80000300800 */
[----:B------:R-:W2:Y:S04]  /*40fc0*/  LDL.LU R25, [R1+0x44] ;  /* 0x0000440001197983 */ /* 0x000ea80000300800 */
[----:B------:R-:W4:Y:S04]  /*40fd0*/  LDL.LU R26, [R1+0x48] ;  /* 0x00004800011a7983 */ /* 0x000f280000300800 */
[----:B------:R-:W4:Y:S04]  /*40fe0*/  LDL.LU R27, [R1+0x4c] ;  /* 0x00004c00011b7983 */ /* 0x000f280000300800 */
[----:B----4-:R-:W-:Y:S04]  /*40ff0*/  STL.64 [R1+0x15e8], R26 ;  /* 0x0015e81a01007387 */ /* 0x010fe80000100a00 */
[----:B--2---:R0:W-:Y:S04]  /*41000*/  STL.64 [R1+0x15e0], R24 ;  /* 0x0015e01801007387 */ /* 0x0041e80000100a00 */
        /* <DEDUP_REMOVED lines=16> */
[----:B------:R-:W-:Y:S04]  /*41110*/  STS.128 [R2+0x80], R20 ;  /* 0x0000801402007388 */ /* 0x000fe80000000c00 */
[----:B------:R-:W-:Y:S04]  /*41120*/  STS.128 [R2+0x200], R16 ;  /* 0x0002001002007388 */ /* 0x000fe80000000c00 */
[----:B----4-:R-:W-:Y:S04]  /*41130*/  STL.64 [R1+0x1618], R26 ;  /* 0x0016181a01007387 */ /* 0x010fe80000100a00 */
[----:B--2---:R0:W-:Y:S04]  /*41140*/  STL.64 [R1+0x1610], R24 ;  /* 0x0016101801007387 */ /* 0x0041e80000100a00 */
[----:B0-----:R-:W2:Y:S04]  /*41150*/  LDL.LU R24, [R1] ;  /* 0x0000000001187983 */ /* 0x001ea80000300800 */
[----:B------:R-:W2:Y:S04]  /*41160*/  LDL.LU R25, [R1+0x4] ;  /* 0x0000040001197983 */ /* 0x000ea80000300800 */
[----:B------:R-:W2:Y:S04]  /*41170*/  LDL.LU R26, [R1+0x8] ;  /* 0x00000800011a7983 */ /* 0x000ea80000300800 */
[----:B------:R-:W2:Y:S04]  /*41180*/  LDL.LU R27, [R1+0xc] ;  /* 0x00000c00011b7983 */ /* 0x000ea80000300800 */
[----:B------:R-:W4:Y:S04]  /*41190*/  LDL.LU R20, [R1+0x90] ;  /* 0x0000900001147983 */ /* 0x000f280000300800 */
[----:B------:R-:W4:Y:S04]  /*411a0*/  LDL.LU R21, [R1+0x94] ;  /* 0x0000940001157983 */ /* 0x000f280000300800 */
[----:B------:R-:W4:Y:S04]  /*411b0*/  LDL.LU R22, [R1+0x98] ;  /* 0x0000980001167983 */ /* 0x000f280000300800 */
[----:B------:R-:W4:Y:S04]  /*411c0*/  LDL.LU R23, [R1+0x9c] ;  /* 0x00009c0001177983 */ /* 0x000f280000300800 */
[----:B------:R-:W3:Y:S04]  /*411d0*/  LDL.LU R16, [R1+0x80] ;  /* 0x0000800001107983 */ /* 0x000ee80000300800 */
[----:B------:R-:W3:Y:S04]  /*411e0*/  LDL.LU R17, [R1+0x84] ;  /* 0x0000840001117983 */ /* 0x000ee80000300800 */
[----:B------:R-:W3:Y:S04]  /*411f0*/  LDL.LU R18, [R1+0x88] ;  /* 0x0000880001127983 */ /* 0x000ee80000300800 */
[----:B------:R-:W3:Y:S04]  /*41200*/  LDL.LU R19, [R1+0x8c] ;  /* 0x00008c0001137983 */ /* 0x000ee80000300800 */
[----:B------:R0:W-:Y:S04]  /*41210*/  STS.128 [R2+0x280], R12 ;  /* 0x0002800c02007388 */ /* 0x0001e80000000c00 */
[----:B------:R1:W-:Y:S04]  /*41220*/  STS.128 [R2+0x400], R8 ;  /* 0x0004000802007388 */ /* 0x0003e80000000c00 */
[----:B------:R1:W-:Y:S04]  /*41230*/  STS.128 [R2+0x480], R4 ;  /* 0x0004800402007388 */ /* 0x0003e80000000c00 */
[----:B0-----:R-:W3:Y:S04]  /*41240*/  LDL.LU R12, [R1+0x70] ;  /* 0x00007000010c7983 */ /* 0x001ee80000300800 */
[----:B------:R-:W3:Y:S04]  /*41250*/  LDL.LU R13, [R1+0x74] ;  /* 0x00007400010d7983 */ /* 0x000ee80000300800 */
[----:B------:R-:W3:Y:S04]  /*41260*/  LDL.LU R14, [R1+0x78] ;  /* 0x00007800010e7983 */ /* 0x000ee80000300800 */
[----:B------:R-:W3:Y:S04]  /*41270*/  LDL.LU R15, [R1+0x7c] ;  /* 0x00007c00010f7983 */ /* 0x000ee80000300800 */
[----:B-1----:R-:W3:Y:S04]  /*41280*/  LDL.LU R8, [R1+0x60] ;  /* 0x0000600001087983 */ /* 0x002ee80000300800 */
[----:B------:R-:W3:Y:S04]  /*41290*/  LDL.LU R9, [R1+0x64] ;  /* 0x0000640001097983 */ /* 0x000ee80000300800 */
[----:B------:R-:W3:Y:S04]  /*412a0*/  LDL.LU R10, [R1+0x68] ;  /* 0x00006800010a7983 */ /* 0x000ee80000300800 */
[----:B------:R-:W3:Y:S04]  /*412b0*/  LDL.LU R11, [R1+0x6c] ;  /* 0x00006c00010b7983 */ /* 0x000ee80000300800 */
[----:B------:R-:W3:Y:S04]  /*412c0*/  LDL.LU R4, [R1+0x50] ;  /* 0x0000500001047983 */ /* 0x000ee80000300800 */
[----:B------:R-:W3:Y:S04]  /*412d0*/  LDL.LU R5, [R1+0x54] ;  /* 0x0000540001057983 */ /* 0x000ee80000300800 */
[----:B------:R-:W3:Y:S04]  /*412e0*/  LDL.LU R6, [R1+0x58] ;  /* 0x0000580001067983 */ /* 0x000ee80000300800 */
[----:B------:R-:W3:Y:S04]  /*412f0*/  LDL.LU R7, [R1+0x5c] ;  /* 0x00005c0001077983 */ /* 0x000ee80000300800 */
[----:B--2---:R0:W-:Y:S04]  /*41300*/  STS.128 [R2+0x600], R24 ;  /* 0x0006001802007388 */ /* 0x0041e80000000c00 */
[----:B0-----:R-:W2:Y:S04]  /*41310*/  LDL.LU.64 R26, [R1+0x1618] ;  /* 0x00161800011a7983 */ /* 0x001ea80000300a00 */
[----:B------:R-:W2:Y:S04]  /*41320*/  LDL.LU.64 R24, [R1+0x1610] ;  /* 0x0016100001187983 */ /* 0x000ea80000300a00 */
        /* <DEDUP_REMOVED lines=9> */
[----:B---3--:R-:W-:Y:S04]  /*413c0*/  STS.128 [R2+0xa80], R4 ;  /* 0x000a800402007388 */ /* 0x008fe80000000c00 */
[----:B------:R-:W-:Y:S04]  /*413d0*/  STS.128 [R2+0xc00], R8 ;  /* 0x000c000802007388 */ /* 0x000fe80000000c00 */
[----:B------:R-:W-:Y:S04]  /*413e0*/  STS.128 [R2+0xc80], R12 ;  /* 0x000c800c02007388 */ /* 0x000fe80000000c00 */
[----:B------:R-:W-:Y:S04]  /*413f0*/  STS.128 [R2+0xe00], R16 ;  /* 0x000e001002007388 */ /* 0x000fe80000000c00 */
[----:B----4-:R-:W-:Y:S04]  /*41400*/  STS.128 [R2+0xe80], R20 ;  /* 0x000e801402007388 */ /* 0x010fe80000000c00 */
[----:B--2---:R0:W-:Y:S04]  /*41410*/  STS.128 [R2+0xa00], R24 ;  /* 0x000a001802007388 */ /* 0x0041e80000000c00 */
[----:B------:R-:W-:Y:S06]  /*41420*/  BAR.SYNC.DEFER_BLOCKING 0x0 ;  /* 0x0000000000007b1d */ /* 0x000fec0000010000 */
[----:B0-----:R-:W2:Y:S01]  /*41430*/  LDL.LU R26, [R1+0x15d8] ;  /* 0x0015d800011a7983 */ /* 0x001ea20000300800 */
[----:B------:R-:W-:-:S02]  /*41440*/  LOP3.LUT R29, R0, 0x20, RZ, 0x3c, !PT ;  /* 0x00000020001d7812 */ /* 0x000fc400078e3cff */
[C---:B------:R-:W-:Y:S02]  /*41450*/  LOP3.LUT R4, R0.reuse, 0x40, RZ, 0x3c, !PT ;  /* 0x0000004000047812 */ /* 0x040fe400078e3cff */
[----:B------:R-:W-:Y:S01]  /*41460*/  LOP3.LUT R3, R0, 0x60, RZ, 0x3c, !PT ;  /* 0x0000006000037812 */ /* 0x000fe200078e3cff */
[----:B------:R-:W0:Y:S04]  /*41470*/  LDS.128 R8, [R0] ;  /* 0x0000000000087984 */ /* 0x000e280000000c00 */
[----:B0-----:R-:W-:Y:S01]  /*41480*/  STL [R1+0x4], R9 ;  /* 0x0000040901007387 */ /* 0x001fe20000100800 */
[----:B------:R-:W-:-:S03]  /*41490*/  IMAD.MOV.U32 R27, RZ, RZ, R8 ;  /* 0x000000ffff1b7224 */ /* 0x000fc600078e0008 */
[----:B------:R-:W-:Y:S04]  /*414a0*/  STL.64 [R1+0x8], R10 ;  /* 0x0000080a01007387 */ /* 0x000fe80000100a00 */
[----:B------:R-:W0:Y:S04]  /*414b0*/  LDS.128 R8, [R0+0x1000] ;  /* 0x0010000000087984 */ /* 0x000e280000000c00 */
[----:B--2---:R-:W-:Y:S04]  /*414c0*/  STL.64 [R1+0x13b8], R26 ;  /* 0x0013b81a01007387 */ /* 0x004fe80000100a00 */
[----:B------:R-:W2:Y:S04]  /*414d0*/  LDL.LU R16, [R1+0x240] ;  /* 0x0002400001107983 */ /* 0x000ea80000300800 */
[----:B0-----:R0:W-:Y:S04]  /*414e0*/  STL.64 [R1+0x40], R8 ;  /* 0x0000400801007387 */ /* 0x0011e80000100a00 */
[----:B------:R1:W-:Y:S04]  /*414f0*/  STL.64 [R1+0x48], R10 ;  /* 0x0000480a01007387 */ /* 0x0003e80000100a00 */
[----:B------:R-:W2:Y:S04]  /*41500*/  LDL.LU R17, [R1+0x244] ;  /* 0x0002440001117983 */ /* 0x000ea80000300800 */
[----:B------:R-:W3:Y:S04]  /*41510*/  LDL.LU R18, [R1+0x248] ;  /* 0x0002480001127983 */ /* 0x000ee80000300800 */
[----:B------:R-:W3:Y:S04]  /*41520*/  LDL.LU R19, [R1+0x24c] ;  /* 0x00024c0001137983 */ /* 0x000ee80000300800 */
[----:B---3--:R-:W-:Y:S04]  /*41530*/  STL.64 [R1+0x1520], R18 ;  /* 0x0015201201007387 */ /* 0x008fe80000100a00 */
[----:B--2---:R2:W-:Y:S04]  /*41540*/  STL.64 [R1+0x1518], R16 ;  /* 0x0015181001007387 */ /* 0x0045e80000100a00 */
[----:B------:R-:W3:Y:S04]  /*41550*/  LDL.LU R12, [R1+0x230] ;  /* 0x00023000010c7983 */ /* 0x000ee80000300800 */
[----:B------:R-:W3:Y:S04]  /*41560*/  LDL.LU R13, [R1+0x234] ;  /* 0x00023400010d7983 */ /* 0x000ee80000300800 */
[----:B------:R-:W4:Y:S04]  /*41570*/  LDL.LU R14, [R1+0x238] ;  /* 0x00023800010e7983 */ /* 0x000f280000300800 */
[----:B------:R-:W4:Y:S04]  /*41580*/  LDL.LU R15, [R1+0x23c] ;  /* 0x00023c00010f7983 */ /* 0x000f280000300800 */
[----:B----4-:R-:W-:Y:S04]  /*41590*/  STL.64 [R1+0x1530], R14 ;  /* 0x0015300e01007387 */ /* 0x010fe80000100a00 */
[----:B---3--:R3:W-:Y:S04]  /*415a0*/  STL.64 [R1+0x1528], R12 ;  /* 0x0015280c01007387 */ /* 0x0087e80000100a00 */
[----:B0-----:R-:W4:Y:S04]  /*415b0*/  LDL.LU R8, [R1+0x220] ;  /* 0x0002200001087983 */ /* 0x001f280000300800 */
[----:B------:R-:W4:Y:S04]  /*415c0*/  LDL.LU R9, [R1+0x224] ;  /* 0x0002240001097983 */ /* 0x000f280000300800 */
[----:B-1----:R-:W2:Y:S04]  /*415d0*/  LDL.LU R10, [R1+0x228] ;  /* 0x00022800010a7983 */ /* 0x002ea80000300800 */
[----:B------:R-:W2:Y:S04]  /*415e0*/  LDL.LU R11, [R1+0x22c] ;  /* 0x00022c00010b7983 */ /* 0x000ea80000300800 */
[----:B--2---:R-:W-:Y:S04]  /*415f0*/  STL.64 [R1+0x1540], R10 ;  /* 0x0015400a01007387 */ /* 0x004fe80000100a00 */
[----:B----4-:R0:W-:Y:S04]  /*41600*/  STL.64 [R1+0x1538], R8 ;  /* 0x0015380801007387 */ /* 0x0101e80000100a00 */
[----:B------:R-:W2:Y:S04]  /*41610*/  LDL.LU R16, [R1+0x1b0] ;  /* 0x0001b00001107983 */ /* 0x000ea80000300800 */
[----:B------:R-:W2:Y:S04]  /*41620*/  LDL.LU R17, [R1+0x1b4] ;  /* 0x0001b40001117983 */ /* 0x000ea80000300800 */
[----:B------:R-:W4:Y:S04]  /*41630*/  LDL.LU R18, [R1+0x1b8] ;  /* 0x0001b80001127983 */ /* 0x000f280000300800 */
[----:B------:R-:W4:Y:S04]  /*41640*/  LDL.LU R19, [R1+0x1bc] ;  /* 0x0001bc0001137983 */ /* 0x000f280000300800 */
[----:B----4-:R-:W-:Y:S04]  /*41650*/  STL.64 [R1+0x1550], R18 ;  /* 0x0015501201007387 */ /* 0x010fe80000100a00 */
[----:B--2---:R-:W-:Y:S04]  /*41660*/  STL.64 [R1+0x1548], R16 ;  /* 0x0015481001007387 */ /* 0x004fe80000100a00 */
[----:B---3--:R-:W2:Y:S04]  /*41670*/  LDL.LU R12, [R1+0x190] ;  /* 0x00019000010c7983 */ /* 0x008ea80000300800 */
[----:B------:R-:W2:Y:S04]  /*41680*/  LDL.LU R13, [R1+0x194] ;  /* 0x00019400010d7983 */ /* 0x000ea80000300800 */
[----:B------:R-:W3:Y:S04]  /*41690*/  LDL.LU R14, [R1+0x198] ;  /* 0x00019800010e7983 */ /* 0x000ee80000300800 */
[----:B------:R-:W3:Y:S04]  /*416a0*/  LDL.LU R15, [R1+0x19c] ;  /* 0x00019c00010f7983 */ /* 0x000ee80000300800 */
[----:B---3--:R-:W-:Y:S04]  /*416b0*/  STL.64 [R1+0x1560], R14 ;  /* 0x0015600e01007387 */ /* 0x008fe80000100a00 */
[----:B--2---:R1:W-:Y:S04]  /*416c0*/  STL.64 [R1+0x1558], R12 ;  /* 0x0015580c01007387 */ /* 0x0043e80000100a00 */
[----:B0-----:R-:W2:Y:S04]  /*416d0*/  LDL.LU R8, [R1+0x170] ;  /* 0x0001700001087983 */ /* 0x001ea80000300800 */
[----:B------:R-:W2:Y:S04]  /*416e0*/  LDL.LU R9, [R1+0x174] ;  /* 0x0001740001097983 */ /* 0x000ea80000300800 */
[----:B------:R-:W3:Y:S04]  /*416f0*/  LDL.LU R10, [R1+0x178] ;  /* 0x00017800010a7983 */ /* 0x000ee80000300800 */
[----:B------:R-:W3:Y:S04]  /*41700*/  LDL.LU R11, [R1+0x17c] ;  /* 0x00017c00010b7983 */ /* 0x000ee80000300800 */
[----:B---3--:R-:W-:Y:S04]  /*41710*/  STL.64 [R1+0x1570], R10 ;  /* 0x0015700a01007387 */ /* 0x008fe80000100a00 */
[----:B--2---:R0:W-:Y:S04]  /*41720*/  STL.64 [R1+0x1568], R8 ;  /* 0x0015680801007387 */ /* 0x0041e80000100a00 */
[----:B-1----:R-:W2:Y:S04]  /*41730*/  LDL.LU R12, [R1+0x100] ;  /* 0x00010000010c7983 */ /* 0x002ea80000300800 */
        /* <DEDUP_REMOVED lines=10> */
[----:B--2---:R-:W-:Y:S04]  /*417e0*/  STL.64 [R1+0x1588], R8 ;  /* 0x0015880801007387 */ /* 0x004fe80000100a00 */
        /* <DEDUP_REMOVED lines=24> */
[----:B------:R-:W0:Y:S04]  /*41970*/  LDS.128 R12, [R0+0x2000] ;  /* 0x00200000000c7984 */ /* 0x000e280000000c00 */
[----:B------:R-:W2:Y:S04]  /*41980*/  LDL.LU R8, [R1+0xd0] ;  /* 0x0000d00001087983 */ /* 0x000ea80000300800 */
[----:B------:R-:W2:Y:S04]  /*41990*/  LDL.LU R9, [R1+0xd4] ;  /* 0x0000d40001097983 */ /* 0x000ea80000300800 */
[----:B------:R-:W2:Y:S04]  /*419a0*/  LDL.LU R10, [R1+0xd8] ;  /* 0x0000d800010a7983 */ /* 0x000ea80000300800 */
[----:B------:R-:W2:Y:S04]  /*419b0*/  LDL.LU R11, [R1+0xdc] ;  /* 0x0000dc00010b7983 */ /* 0x000ea80000300800 */
[----:B------:R-:W3:Y:S04]  /*419c0*/  LDL.LU R16, [R1+0x110] ;  /* 0x0001100001107983 */ /* 0x000ee80000300800 */
[----:B------:R-:W3:Y:S04]  /*419d0*/  LDL.LU R17, [R1+0x114] ;  /* 0x0001140001117983 */ /* 0x000ee80000300800 */
[----:B------:R-:W3:Y:S04]  /*419e0*/  LDL.LU R18, [R1+0x118] ;  /* 0x0001180001127983 */ /* 0x000ee80000300800 */
[----:B------:R-:W3:Y:S04]  /*419f0*/  LDL.LU R19, [R1+0x11c] ;  /* 0x00011c0001137983 */ /* 0x000ee80000300800 */
[----:B------:R-:W4:Y:S04]  /*41a00*/  LDL.LU R24, [R1+0x1f0] ;  /* 0x0001f00001187983 */ /* 0x000f280000300800 */
[----:B------:R-:W4:Y:S04]  /*41a10*/  LDL.LU R25, [R1+0x1f4] ;  /* 0x0001f40001197983 */ /* 0x000f280000300800 */
[----:B------:R-:W4:Y:S04]  /*41a20*/  LDL.LU R26, [R1+0x1f8] ;  /* 0x0001f800011a7983 */ /* 0x000f280000300800 */
[----:B------:R-:W4:Y:S04]  /*41a30*/  LDL.LU R27, [R1+0x1fc] ;  /* 0x0001fc00011b7983 */ /* 0x000f280000300800 */
[----:B------:R-:W2:Y:S04]  /*41a40*/  LDL.LU R20, [R1+0x250] ;  /* 0x0002500001147983 */ /* 0x000ea80000300800 */
[----:B------:R-:W2:Y:S04]  /*41a50*/  LDL.LU R21, [R1+0x254] ;  /* 0x0002540001157983 */ /* 0x000ea80000300800 */
[----:B------:R-:W2:Y:S04]  /*41a60*/  LDL.LU R22, [R1+0x258] ;  /* 0x0002580001167983 */ /* 0x000ea80000300800 */
[----:B------:R-:W2:Y:S04]  /*41a70*/  LDL.LU R23, [R1+0x25c] ;  /* 0x00025c0001177983 */ /* 0x000ea80000300800 */
[----:B0-----:R-:W-:Y:S04]  /*41a80*/  STL.64 [R1+0x80], R12 ;  /* 0x0000800c01007387 */ /* 0x001fe80000100a00 */
[----:B------:R-:W-:Y:S04]  /*41a90*/  STL.64 [R1+0x88], R14 ;  /* 0x0000880e01007387 */ /* 0x000fe80000100a00 */
[----:B------:R-:W0:Y:S04]  /*41aa0*/  LDS.128 R12, [R0+0x3000] ;  /* 0x00300000000c7984 */ /* 0x000e280000000c00 */
[----:B0-----:R-:W-:Y:S04]  /*41ab0*/  STL.64 [R1+0x140], R12 ;  /* 0x0001400c01007387 */ /* 0x001fe80000100a00 */
[----:B------:R-:W-:Y:S04]  /*41ac0*/  STL.64 [R1+0x148], R14 ;  /* 0x0001480e01007387 */ /* 0x000fe80000100a00 */
[----:B------:R-:W0:Y:S04]  /*41ad0*/  LDS.128 R12, [R29] ;  /* 0x000000001d0c7984 */ /* 0x000e280000000c00 */
[----:B0-----:R-:W-:Y:S04]  /*41ae0*/  STL.64 [R1+0x10], R12 ;  /* 0x0000100c01007387 */ /* 0x001fe80000100a00 */
[----:B------:R-:W-:Y:S04]  /*41af0*/  STL.64 [R1+0x18], R14 ;  /* 0x0000180e01007387 */ /* 0x000fe80000100a00 */
[----:B------:R-:W0:Y:S04]  /*41b00*/  LDS.128 R12, [R29+0x1000] ;  /* 0x001000001d0c7984 */ /* 0x000e280000000c00 */
        /* <DEDUP_REMOVED lines=30> */
[----:B------:R-:W-:Y:S06]  /*41cf0*/  BAR.SYNC.DEFER_BLOCKING 0x0 ;  /* 0x0000000000007b1d */ /* 0x000fec0000010000 */
[----:B0-----:R-:W-:Y:S04]  /*41d00*/  STL.64 [R1+0x180], R12 ;  /* 0x0001800c01007387 */ /* 0x001fe80000100a00 */
[----:B------:R0:W-:Y:S04]  /*41d10*/  STL.64 [R1+0x188], R14 ;  /* 0x0001880e01007387 */ /* 0x0001e80000100a00 */
[----:B0-----:R-:W2:Y:S04]  /*41d20*/  LDL.LU.64 R14, [R1+0x15d0] ;  /* 0x0015d000010e7983 */ /* 0x001ea80000300a00 */
[----:B------:R-:W2:Y:S04]  /*41d30*/  LDL.LU.64 R12, [R1+0x15c8] ;  /* 0x0015c800010c7983 */ /* 0x000ea80000300a00 */
[----:B--2---:R0:W-:Y:S04]  /*41d40*/  STS.128 [R2], R12 ;  /* 0x0000000c02007388 */ /* 0x0041e80000000c00 */
        /* <DEDUP_REMOVED lines=8> */
[----:B------:R0:W-:Y:S04]  /*41dd0*/  STS.128 [R2+0x280], R8 ;  /* 0x0002800802007388 */ /* 0x0001e80000000c00 */
[----:B0-----:R-:W3:Y:S04]  /*41de0*/  LDL.LU.64 R10, [R1+0x1590] ;  /* 0x00159000010a7983 */ /* 0x001ee80000300a00 */
[----:B------:R-:W3:Y:S04]  /*41df0*/  LDL.LU.64 R8, [R1+0x1588] ;  /* 0x0015880001087983 */ /* 0x000ee80000300a00 */
[----:B--2---:R0:W-:Y:S04]  /*41e00*/  STS.128 [R2+0x400], R12 ;  /* 0x0004000c02007388 */ /* 0x0041e80000000c00 */
[----:B0-----:R-:W2:Y:S04]  /*41e10*/  LDL.LU.64 R14, [R1+0x1580] ;  /* 0x00158000010e7983 */ /* 0x001ea80000300a00 */
[----:B------:R-:W2:Y:S04]  /*41e20*/  LDL.LU.64 R12, [R1+0x1578] ;  /* 0x00157800010c7983 */ /* 0x000ea80000300a00 */
[----:B---3--:R0:W-:Y:S04]  /*41e30*/  STS.128 [R2+0x480], R8 ;  /* 0x0004800802007388 */ /* 0x0081e80000000c00 */
[----:B------:R-:W-:Y:S04]  /*41e40*/  STS.128 [R2+0x680], R16 ;  /* 0x0006801002007388 */ /* 0x000fe80000000c00 */
[----:B0-----:R-:W3:Y:S04]  /*41e50*/  LDL.LU.64 R10, [R1+0x1570] ;  /* 0x00157000010a7983 */ /* 0x001ee80000300a00 */
[----:B------:R-:W3:Y:S04]  /*41e60*/  LDL.LU.64 R8, [R1+0x1568] ;  /* 0x0015680001087983 */ /* 0x000ee80000300a00 */
[----:B--2---:R0:W-:Y:S04]  /*41e70*/  STS.128 [R2+0x600], R12 ;  /* 0x0006000c02007388 */ /* 0x0041e80000000c00 */
[----:B0-----:R-:W2:Y:S04]  /*41e80*/  LDL.LU.64 R14, [R1+0x1560] ;  /* 0x00156000010e7983 */ /* 0x001ea80000300a00 */
[----:B------:R-:W2:Y:S04]  /*41e90*/  LDL.LU.64 R12, [R1+0x1558] ;  /* 0x00155800010c7983 */ /* 0x000ea80000300a00 */
[----:B------:R-:W4:Y:S04]  /*41ea0*/  LDL.LU.64 R18, [R1+0x1550] ;  /* 0x0015500001127983 */ /* 0x000f280000300a00 */
[----:B------:R-:W4:Y:S04]  /*41eb0*/  LDL.LU.64 R16, [R1+0x1548] ;  /* 0x0015480001107983 */ /* 0x000f280000300a00 */
[----:B---3--:R0:W-:Y:S04]  /*41ec0*/  STS.128 [R2+0x800], R8 ;  /* 0x0008000802007388 */ /* 0x0081e80000000c00 */
[----:B0-----:R-:W3:Y:S04]  /*41ed0*/  LDL.LU.64 R10, [R1+0x1540] ;  /* 0x00154000010a7983 */ /* 0x001ee80000300a00 */
[----:B------:R-:W3:Y:S04]  /*41ee0*/  LDL.LU.64 R8, [R1+0x1538] ;  /* 0x0015380001087983 */ /* 0x000ee80000300a00 */
[----:B--2---:R0:W-:Y:S04]  /*41ef0*/  STS.128 [R2+0x880], R12 ;  /* 0x0008800c02007388 */ /* 0x0041e80000000c00 */
[----:B----4-:R1:W-:Y:S04]  /*41f00*/  STS.128 [R2+0xa00], R16 ;  /* 0x000a001002007388 */ /* 0x0103e80000000c00 */
[----:B0-----:R-:W2:Y:S04]  /*41f10*/  LDL.LU.64 R14, [R1+0x1530] ;  /* 0x00153000010e7983 */ /* 0x001ea80000300a00 */
[----:B------:R-:W2:Y:S04]  /*41f20*/  LDL.LU.64 R12, [R1+0x1528] ;  /* 0x00152800010c7983 */ /* 0x000ea80000300a00 */
[----:B-1----:R-:W4:Y:S04]  /*41f30*/  LDL.LU.64 R18, [R1+0x1520] ;  /* 0x0015200001127983 */ /* 0x002f280000300a00 */
[----:B------:R-:W4:Y:S04]  /*41f40*/  LDL.LU.64 R16, [R1+0x1518] ;  /* 0x0015180001107983 */ /* 0x000f280000300a00 */
[----:B------:R-:W-:Y:S04]  /*41f50*/  STS.128 [R2+0xa80], R24 ;  /* 0x000a801802007388 */ /* 0x000fe80000000c00 */
[----:B---3--:R-:W-:Y:S04]  /*41f60*/  STS.128 [R2+0xc00], R8 ;  /* 0x000c000802007388 */ /* 0x008fe80000000c00 */
[----:B------:R-:W-:Y:S04]  /*41f70*/  STS.128 [R2+0xe80], R20 ;  /* 0x000e801402007388 */ /* 0x000fe80000000c00 */
[----:B--2---:R-:W-:Y:S04]  /*41f80*/  STS.128 [R2+0xc80], R12 ;  /* 0x000c800c02007388 */ /* 0x004fe80000000c00 */
[----:B----4-:R0:W-:Y:S04]  /*41f90*/  STS.128 [R2+0xe00], R16 ;  /* 0x000e001002007388 */ /* 0x0101e80000000c00 */
[----:B------:R-:W-:Y:S06]  /*41fa0*/  BAR.SYNC.DEFER_BLOCKING 0x0 ;  /* 0x0000000000007b1d */ /* 0x000fec0000010000 */
[----:B0-----:R-:W2:Y:S04]  /*41fb0*/  LDL.LU R16, [R1+0x430] ;  /* 0x0004300001107983 */ /* 0x001ea80000300800 */
[----:B------:R-:W0:Y:S04]  /*41fc0*/  LDS.128 R12, [R0] ;  /* 0x00000000000c7984 */ /* 0x000e280000000c00 */
[----:B------:R-:W1:Y:S04]  /*41fd0*/  LDS.128 R8, [R0+0x1000] ;  /* 0x0010000000087984 */ /* 0x000e680000000c00 */
[----:B0-----:R0:W-:Y:S04]  /*41fe0*/  STL.64 [R1+0xa0], R12 ;  /* 0x0000a00c01007387 */ /* 0x0011e80000100a00 */
[----:B------:R3:W-:Y:S04]  /*41ff0*/  STL.64 [R1+0xa8], R14 ;  /* 0x0000a80e01007387 */ /* 0x0007e80000100a00 */
[----:B-1----:R1:W-:Y:S04]  /*42000*/  STL.64 [R1+0xe0], R8 ;  /* 0x0000e00801007387 */ /* 0x0023e80000100a00 */
[----:B------:R4:W-:Y:S04]  /*42010*/  STL.64 [R1+0xe8], R10 ;  /* 0x0000e80a01007387 */ /* 0x0009e80000100a00 */
[----:B------:R-:W2:Y:S04]  /*42020*/  LDL.LU R17, [R1+0x434] ;  /* 0x0004340001117983 */ /* 0x000ea80000300800 */
[----:B------:R-:W2:Y:S04]  /*42030*/  LDL.LU R18, [R1+0x438] ;  /* 0x0004380001127983 */ /* 0x000ea80000300800 */
[----:B------:R-:W2:Y:S04]  /*42040*/  LDL.LU R19, [R1+0x43c] ;  /* 0x00043c0001137983 */ /* 0x000ea80000300800 */
[----:B--2---:R-:W-:Y:S04]  /*42050*/  STL.64 [R1+0x1460], R18 ;  /* 0x0014601201007387 */ /* 0x004fe80000100a00 */
[----:B------:R2:W-:Y:S04]  /*42060*/  STL.64 [R1+0x1458], R16 ;  /* 0x0014581001007387 */ /* 0x0005e80000100a00 */
[----:B0-----:R-:W2:Y:S04]  /*42070*/  LDL.LU R12, [R1+0x420] ;  /* 0x00042000010c7983 */ /* 0x001ea80000300800 */
[----:B------:R-:W2:Y:S04]  /*42080*/  LDL.LU R13, [R1+0x424] ;  /* 0x00042400010d7983 */ /* 0x000ea80000300800 */
[----:B---3--:R-:W3:Y:S04]  /*42090*/  LDL.LU R14, [R1+0x428] ;  /* 0x00042800010e7983 */ /* 0x008ee80000300800 */
[----:B------:R-:W3:Y:S04]  /*420a0*/  LDL.LU R15, [R1+0x42c] ;  /* 0x00042c00010f7983 */ /* 0x000ee80000300800 */
[----:B---3--:R-:W-:Y:S04]  /*420b0*/  STL.64 [R1+0x1470], R14 ;  /* 0x0014700e01007387 */ /* 0x008fe80000100a00 */
[----:B--2---:R0:W-:Y:S04]  /*420c0*/  STL.64 [R1+0x1468], R12 ;  /* 0x0014680c01007387 */ /* 0x0041e80000100a00 */
[----:B-1----:R-:W2:Y:S04]  /*420d0*/  LDL.LU R8, [R1+0x410] ;  /* 0x0004100001087983 */ /* 0x002ea80000300800 */
[----:B------:R-:W2:Y:S04]  /*420e0*/  LDL.LU R9, [R1+0x414] ;  /* 0x0004140001097983 */ /* 0x000ea80000300800 */
[----:B----4-:R-:W3:Y:S04]  /*420f0*/  LDL.LU R10, [R1+0x418] ;  /* 0x00041800010a7983 */ /* 0x010ee80000300800 */
[----:B------:R-:W3:Y:S04]  /*42100*/  LDL.LU R11, [R1+0x41c] ;  /* 0x00041c00010b7983 */ /* 0x000ee80000300800 */
[----:B---3--:R-:W-:Y:S04]  /*42110*/  STL.64 [R1+0x1480], R10 ;  /* 0x0014800a01007387 */ /* 0x008fe80000100a00 */
[----:B--2---:R1:W-:Y:S04]  /*42120*/  STL.64 [R1+0x1478], R8 ;  /* 0x0014780801007387 */ /* 0x0043e80000100a00 */
[----:B------:R-:W2:Y:S04]  /*42130*/  LDL.LU R16, [R1+0x3e0] ;  /* 0x0003e00001107983 */ /* 0x000ea80000300800 */
[----:B------:R-:W2:Y:S04]  /*42140*/  LDL.LU R17, [R1+0x3e4] ;  /* 0x0003e40001117983 */ /* 0x000ea80000300800 */
[----:B------:R-:W3:Y:S04]  /*42150*/  LDL.LU R18, [R1+0x3e8] ;  /* 0x0003e80001127983 */ /* 0x000ee80000300800 */
[----:B------:R-:W3:Y:S04]  /*42160*/  LDL.LU R19, [R1+0x3ec] ;  /* 0x0003ec0001137983 */ /* 0x000ee80000300800 */
[----:B---3--:R-:W-:Y:S04]  /*42170*/  STL.64 [R1+0x1490], R18 ;  /* 0x0014901201007387 */ /* 0x008fe80000100a00 */
[----:B--2---:R-:W-:Y:S04]  /*42180*/  STL.64 [R1+0x1488], R16 ;  /* 0x0014881001007387 */ /* 0x004fe80000100a00 */
        /* <DEDUP_REMOVED lines=146> */
[----:B----4-:R-:W-:Y:S04]  /*42ab0*/  STS.128 [R2+0xe00], R16 ;  /* 0x000e001002007388 */ /* 0x010fe80000000c00 */
[----:B------:R-:W-:Y:S06]  /*42ac0*/  BAR.SYNC.DEFER_BLOCKING 0x0 ;  /* 0x0000000000007b1d */ /* 0x000fec0000010000 */
[----:B------:R-:W0:Y:S04]  /*42ad0*/  LDS.128 R8, [R0] ;  /* 0x0000000000087984 */ /* 0x000e280000000c00 */
[----:B------:R-:W1:Y:S04]  /*42ae0*/  LDS.128 R16, [R0+0x1000] ;  /* 0x0010000000107984 */ /* 0x000e680000000c00 */
[----:B------:R-:W2:Y:S04]  /*42af0*/  LDS.128 R12, [R0+0x2000] ;  /* 0x00200000000c7984 */ /* 0x000ea80000000c00 */
[----:B0-----:R-:W-:Y:S04]  /*42b00*/  STL.64 [R1+0x240], R8 ;  /* 0x0002400801007387 */ /* 0x001fe80000100a00 */
[----:B------:R-:W-:Y:S04]  /*42b10*/  STL.64 [R1+0x248], R10 ;  /* 0x0002480a01007387 */ /* 0x000fe80000100a00 */
[----:B------:R-:W0:Y:S04]  /*42b20*/  LDS.128 R8, [R0+0x3000] ;  /* 0x0030000000087984 */ /* 0x000e280000000c00 */
[----:B-1----:R-:W-:Y:S04]  /*42b30*/  STL.64 [R1+0x280], R16 ;  /* 0x0002801001007387 */ /* 0x002fe80000100a00 */
[----:B------:R-:W-:Y:S04]  /*42b40*/  STL.64 [R1+0x288], R18 ;  /* 0x0002881201007387 */ /* 0x000fe80000100a00 */
[----:B------:R-:W-:Y:S04]  /*42b50*/  STL [R1+0x1384], R0 ;  /* 0x0013840001007387 */ /* 0x000fe80000100800 */
[----:B--2---:R-:W-:Y:S04]  /*42b60*/  STL.64 [R1+0x290], R12 ;  /* 0x0002900c01007387 */ /* 0x004fe80000100a00 */
[----:B------:R-:W-:Y:S04]  /*42b70*/  STL.64 [R1+0x298], R14 ;  /* 0x0002980e01007387 */ /* 0x000fe80000100a00 */
[----:B------:R-:W1:Y:S04]  /*42b80*/  LDS.128 R12, [R29] ;  /* 0x000000001d0c7984 */ /* 0x000e680000000c00 */
[----:B------:R-:W-:Y:S04]  /*42b90*/  LDS.128 R16, [R3] ;  /* 0x0000000003107984 */ /* 0x000fe80000000c00 */
[----:B0-----:R-:W-:Y:S04]  /*42ba0*/  STL.64 [R1+0x270], R8 ;  /* 0x0002700801007387 */ /* 0x001fe80000100a00 */
[----:B------:R-:W-:Y:S04]  /*42bb0*/  STL.64 [R1+0x278], R10 ;  /* 0x0002780a01007387 */ /* 0x000fe80000100a00 */
[----:B------:R-:W0:Y:S04]  /*42bc0*/  LDS.128 R8, [R29+0x1000] ;  /* 0x001000001d087984 */ /* 0x000e280000000c00 */
[----:B------:R-:W2:Y:S04]  /*42bd0*/  LDL.LU R24, [R1+0x450] ;  /* 0x0004500001187983 */ /* 0x000ea80000300800 */
[----:B-1----:R-:W-:Y:S04]  /*42be0*/  STL.64 [R1+0x250], R12 ;  /* 0x0002500c01007387 */ /* 0x002fe80000100a00 */
[----:B------:R-:W-:Y:S04]  /*42bf0*/  STL.64 [R1+0x258], R14 ;  /* 0x0002580e01007387 */ /* 0x000fe80000100a00 */
[----:B------:R-:W-:Y:S04]  /*42c00*/  LDS.128 R12, [R4] ;  /* 0x00000000040c7984 */ /* 0x000fe80000000c00 */
[----:B0-----:R-:W-:Y:S04]  /*42c10*/  STL.64 [R1+0x260], R8 ;  /* 0x0002600801007387 */ /* 0x001fe80000100a00 */
[----:B------:R-:W-:Y:S04]  /*42c20*/  STL.64 [R1+0x268], R10 ;  /* 0x0002680a01007387 */ /* 0x000fe80000100a00 */
[----:B------:R-:W0:Y:S04]  /*42c30*/  LDS.128 R8, [R29+0x2000] ;  /* 0x002000001d087984 */ /* 0x000e280000000c00 */
[----:B------:R-:W2:Y:S04]  /*42c40*/  LDL.LU R25, [R1+0x454] ;  /* 0x0004540001197983 */ /* 0x000ea80000300800 */
[----:B------:R-:W2:Y:S04]  /*42c50*/  LDL.LU R26, [R1+0x458] ;  /* 0x00045800011a7983 */ /* 0x000ea80000300800 */
[----:B------:R-:W2:Y:S04]  /*42c60*/  LDL.LU R27, [R1+0x45c] ;  /* 0x00045c00011b7983 */ /* 0x000ea80000300800 */
[----:B------:R-:W3:Y:S04]  /*42c70*/  LDL.LU R20, [R1+0x460] ;  /* 0x0004600001147983 */ /* 0x000ee80000300800 */
[----:B------:R-:W3:Y:S04]  /*42c80*/  LDL.LU R21, [R1+0x464] ;  /* 0x0004640001157983 */ /* 0x000ee80000300800 */
[----:B------:R-:W3:Y:S04]  /*42c90*/  LDL.LU R22, [R1+0x468] ;  /* 0x0004680001167983 */ /* 0x000ee80000300800 */
[----:B------:R-:W3:Y:S04]  /*42ca0*/  LDL.LU R23, [R1+0x46c] ;  /* 0x00046c0001177983 */ /* 0x000ee80000300800 */
[----:B0-----:R-:W-:Y:S01]  /*42cb0*/  STL.64 [R1+0x230], R8 ;  /* 0x0002300801007387 */ /* 0x001fe20000100a00 */
[----:B------:R-:W-:-:S03]  /*42cc0*/  IMAD.MOV.U32 R0, RZ, RZ, R11 ;  /* 0x000000ffff007224 */ /* 0x000fc600078e000b */
[----:B------:R-:W-:Y:S04]  /*42cd0*/  STL [R1+0x238], R10 ;  /* 0x0002380a01007387 */ /* 0x000fe80000100800 */
[----:B------:R-:W0:Y:S04]  /*42ce0*/  LDS.128 R8, [R29+0x3000] ;  /* 0x003000001d087984 */ /* 0x000e280000000c00 */
[----:B------:R-:W-:Y:S04]  /*42cf0*/  STL [R1+0x1388], R0 ;  /* 0x0013880001007387 */ /* 0x000fe80000100800 */
[----:B------:R-:W-:Y:S04]  /*42d00*/  STL [R1+0x138c], R29 ;  /* 0x00138c1d01007387 */ /* 0x000fe80000100800 */
[----:B0-----:R-:W-:Y:S04]  /*42d10*/  STL.64 [R1+0x220], R8 ;  /* 0x0002200801007387 */ /* 0x001fe80000100a00 */
[----:B------:R-:W-:Y:S04]  /*42d20*/  STL.64 [R1+0x228], R10 ;  /* 0x0002280a01007387 */ /* 0x000fe80000100a00 */
[----:B------:R-:W0:Y:S04]  /*42d30*/  LDS.128 R8, [R4+0x1000] ;  /* 0x0010000004087984 */ /* 0x000e280000000c00 */
[----:B0-----:R-:W-:Y:S01]  /*42d40*/  STL.64 [R1+0x200], R8 ;  /* 0x0002000801007387 */ /* 0x001fe20000100a00 */
[----:B------:R-:W-:-:S03]  /*42d50*/  IMAD.MOV.U32 R0, RZ, RZ, R11 ;  /* 0x000000ffff007224 */ /* 0x000fc600078e000b */
[----:B------:R-:W-:Y:S04]  /*42d60*/  STL.64 [R1+0x210], R12 ;  /* 0x0002100c01007387 */ /* 0x000fe80000100a00 */
[----:B------:R-:W-:Y:S04]  /*42d70*/  STL.64 [R1+0x218], R14 ;  /* 0x0002180e01007387 */ /* 0x000fe80000100a00 */
[----:B------:R-:W-:Y:S04]  /*42d80*/  STL [R1+0x208], R10 ;  /* 0x0002080a01007387 */ /* 0x000fe80000100800 */
[----:B------:R-:W0:Y:S04]  /*42d90*/  LDS.128 R8, [R4+0x2000] ;  /* 0x0020000004087984 */ /* 0x000e280000000c00 */
[----:B------:R-:W1:Y:S04]  /*42da0*/  LDS.128 R4, [R4+0x3000] ;  /* 0x0030000004047984 */ /* 0x000e680000000c00 */
[----:B------:R-:W4:Y:S04]  /*42db0*/  LDS.128 R12, [R3+0x1000] ;  /* 0x00100000030c7984 */ /* 0x000f280000000c00 */
[----:B------:R-:W-:Y:S04]  /*42dc0*/  STL [R1+0x1390], R0 ;  /* 0x0013900001007387 */ /* 0x000fe80000100800 */
[----:B0-----:R-:W-:Y:S04]  /*42dd0*/  STL [R1+0x1394], R11 ;  /* 0x0013940b01007387 */ /* 0x001fe80000100800 */
[----:B------:R-:W-:Y:S04]  /*42de0*/  STL.64 [R1+0x13a0], R18 ;  /* 0x0013a01201007387 */ /* 0x000fe80000100a00 */
[----:B-1----:R-:W-:Y:S04]  /*42df0*/  STL.64 [R1+0x2a0], R4 ;  /* 0x0002a00401007387 */ /* 0x002fe80000100a00 */
[----:B------:R-:W-:Y:S04]  /*42e00*/  STL.64 [R1+0x2a8], R6 ;  /* 0x0002a80601007387 */ /* 0x000fe80000100a00 */
[----:B------:R-:W-:Y:S04]  /*42e10*/  STL.64 [R1+0x1398], R16 ;  /* 0x0013981001007387 */ /* 0x000fe80000100a00 */
[----:B----4-:R-:W-:Y:S04]  /*42e20*/  STL.64 [R1+0x13b0], R14 ;  /* 0x0013b00e01007387 */ /* 0x010fe80000100a00 */
[----:B------:R-:W-:Y:S04]  /*42e30*/  STL.64 [R1+0x13a8], R12 ;  /* 0x0013a80c01007387 */ /* 0x000fe80000100a00 */
[----:B------:R-:W0:Y:S04]  /*42e40*/  LDS.128 R12, [R3+0x3000] ;  /* 0x00300000030c7984 */ /* 0x000e280000000c00 */
[----:B------:R-:W1:Y:S04]  /*42e50*/  LDS.128 R4, [R3+0x2000] ;  /* 0x0020000003047984 */ /* 0x000e680000000c00 */
[----:B------:R-:W-:Y:S01]  /*42e60*/  BAR.SYNC.DEFER_BLOCKING 0x0 ;  /* 0x0000000000007b1d */ /* 0x000fe20000010000 */
[----:B0-----:R-:W-:-:S02]  /*42e70*/  IMAD.MOV.U32 R0, RZ, RZ, R13 ;  /* 0x000000ffff007224 */ /* 0x001fc400078e000d */
[----:B------:R-:W-:-:S03]  /*42e80*/  IMAD.MOV.U32 R11, RZ, RZ, R12 ;  /* 0x000000ffff0b7224 */ /* 0x000fc600078e000c */
[----:B-1----:R-:W-:Y:S04]  /*42e90*/  STL.64 [R1+0x13c8], R6 ;  /* 0x0013c80601007387 */ /* 0x002fe80000100a00 */
[----:B------:R-:W-:Y:S04]  /*42ea0*/  STL.64 [R1+0x13c0], R4 ;  /* 0x0013c00401007387 */ /* 0x000fe80000100a00 */
[----:B------:R0:W-:Y:S04]  /*42eb0*/  STL [R1+0x2bc], R15 ;  /* 0x0002bc0f01007387 */ /* 0x0001e80000100800 */
[----:B------:R-:W-:Y:S01]  /*42ec0*/  STL [R1+0x1410], R0 ;  /* 0x0014100001007387 */ /* 0x000fe20000100800 */
[----:B------:R-:W-:-:S03]  /*42ed0*/  IMAD.MOV.U32 R29, RZ, RZ, R14 ;  /* 0x000000ffff1d7224 */ /* 0x000fc600078e000e */
[----:B------:R-:W-:Y:S04]  /*42ee0*/  STL.64 [R1+0x13d8], R10 ;  /* 0x0013d80a01007387 */ /* 0x000fe80000100a00 */
[----:B------:R-:W-:Y:S04]  /*42ef0*/  STL.64 [R1+0x13d0], R8 ;  /* 0x0013d00801007387 */ /* 0x000fe80000100a00 */
[----:B------:R-:W4:Y:S04]  /*42f00*/  LDL.LU R12, [R1+0x5f0] ;  /* 0x0005f000010c7983 */ /* 0x000f280000300800 */
[----:B------:R-:W4:Y:S04]  /*42f10*/  LDL.LU R13, [R1+0x5f4] ;  /* 0x0005f400010d7983 */ /* 0x000f280000300800 */
[----:B------:R-:W2:Y:S04]  /*42f20*/  LDL.LU R14, [R1+0x5f8] ;  /* 0x0005f800010e7983 */ /* 0x000ea80000300800 */
[----:B0-----:R-:W2:Y:S04]  /*42f30*/  LDL.LU R15, [R1+0x5fc] ;  /* 0x0005fc00010f7983 */ /* 0x001ea80000300800 */
[----:B--2---:R-:W-:Y:S04]  /*42f40*/  STL.64 [R1+0x13e8], R14 ;  /* 0x0013e80e01007387 */ /* 0x004fe80000100a00 */
[----:B----4-:R0:W-:Y:S04]  /*42f50*/  STL.64 [R1+0x13e0], R12 ;  /* 0x0013e00c01007387 */ /* 0x0101e80000100a00 */
[----:B------:R-:W2:Y:S04]  /*42f60*/  LDL.LU R4, [R1+0x5d0] ;  /* 0x0005d00001047983 */ /* 0x000ea80000300800 */
        /* <DEDUP_REMOVED lines=9> */
[----:B---3--:R0:W-:Y:S04]  /*43000*/  STS.128 [R2+0x80], R20 ;  /* 0x0000801402007388 */ /* 0x0081e80000000c00 */
[----:B----4-:R-:W-:Y:S04]  /*43010*/  STL.64 [R1+0x1408], R14 ;  /* 0x0014080e01007387 */ /* 0x010fe80000100a00 */
[----:B--2---:R-:W-:Y:S04]  /*43020*/  STL.64 [R1+0x1400], R12 ;  /* 0x0014000c01007387 */ /* 0x004fe80000100a00 */
[----:B-1----:R-:W2:Y:S04]  /*43030*/  LDL.LU R4, [R1+0x510] ;  /* 0x0005100001047983 */ /* 0x002ea80000300800 */
[----:B------:R-:W2:Y:S04]  /*43040*/  LDL.LU R5, [R1+0x514] ;  /* 0x0005140001057983 */ /* 0x000ea80000300800 */
[----:B------:R-:W3:Y:S04]  /*43050*/  LDL.LU R6, [R1+0x518] ;  /* 0x0005180001067983 */ /* 0x000ee80000300800 */
[----:B------:R-:W3:Y:S04]  /*43060*/  LDL.LU R7, [R1+0x51c] ;  /* 0x00051c0001077983 */ /* 0x000ee80000300800 */
[----:B0-----:R-:W4:Y:S04]  /*43070*/  LDL.LU R20, [R1+0x4c0] ;  /* 0x0004c00001147983 */ /* 0x001f280000300800 */
[----:B------:R-:W4:Y:S04]  /*43080*/  LDL.LU R21, [R1+0x4c4] ;  /* 0x0004c40001157983 */ /* 0x000f280000300800 */
[----:B------:R-:W2:Y:S04]  /*43090*/  LDL.LU R22, [R1+0x4c8] ;  /* 0x0004c80001167983 */ /* 0x000ea80000300800 */
[----:B------:R-:W2:Y:S04]  /*430a0*/  LDL.LU R23, [R1+0x4cc] ;  /* 0x0004cc0001177983 */ /* 0x000ea80000300800 */
[----:B--2---:R-:W-:Y:S04]  /*430b0*/  STL.64 [R1+0x1440], R22 ;  /* 0x0014401601007387 */ /* 0x004fe80000100a00 */
[----:B----4-:R0:W-:Y:S04]  /*430c0*/  STL.64 [R1+0x1438], R20 ;  /* 0x0014381401007387 */ /* 0x0101e80000100a00 */
        /* <DEDUP_REMOVED lines=8> */
[----:B------:R-:W2:Y:S04]  /*43150*/  LDL.LU R22, [R1+0x478] ;  /* 0x0004780001167983 */ /* 0x000ea80000300800 */
[----:B------:R-:W2:Y:S04]  /*43160*/  LDL.LU R23, [R1+0x47c] ;  /* 0x00047c0001177983 */ /* 0x000ea80000300800 */
[----:B---3--:R-:W-:Y:S04]  /*43170*/  STL.64 [R1+0x1420], R6 ;  /* 0x0014200601007387 */ /* 0x008fe80000100a00 */
[----:B------:R-:W-:Y:S04]  /*43180*/  STL.64 [R1+0x1418], R4 ;  /* 0x0014180401007387 */ /* 0x000fe80000100a00 */
[----:B------:R-:W3:Y:S04]  /*43190*/  LDL.LU R12, [R1+0x500] ;  /* 0x00050000010c7983 */ /* 0x000ee80000300800 */
[----:B------:R-:W3:Y:S04]  /*431a0*/  LDL.LU R13, [R1+0x504] ;  /* 0x00050400010d7983 */ /* 0x000ee80000300800 */
[----:B------:R-:W4:Y:S04]  /*431b0*/  LDL.LU R14, [R1+0x508] ;  /* 0x00050800010e7983 */ /* 0x000f280000300800 */
[----:B------:R-:W4:Y:S04]  /*431c0*/  LDL.LU R15, [R1+0x50c] ;  /* 0x00050c00010f7983 */ /* 0x000f280000300800 */
[----:B------:R-:W-:Y:S04]  /*431d0*/  STS.128 [R2], R24 ;  /* 0x0000001802007388 */ /* 0x000fe80000000c00 */
[----:B--2---:R-:W-:Y:S04]  /*431e0*/  STS.128 [R2+0x200], R20 ;  /* 0x0002001402007388 */ /* 0x004fe80000000c00 */
[----:B----4-:R-:W-:Y:S04]  /*431f0*/  STL.64 [R1+0x1430], R14 ;  /* 0x0014300e01007387 */ /* 0x010fe80000100a00 */
[----:B---3--:R0:W-:Y:S04]  /*43200*/  STL.64 [R1+0x1428], R12 ;  /* 0x0014280c01007387 */ /* 0x0081e80000100a00 */
[----:B0-----:R-:W2:Y:S04]  /*43210*/  LDL.LU R12, [R1+0x4d0] ;  /* 0x0004d000010c7983 */ /* 0x001ea80000300800 */
        /* <DEDUP_REMOVED lines=20> */
[----:B------:R-:W2:Y:S04]  /*43360*/  LDL.LU.64 R22, [R1+0x1450] ;  /* 0x0014500001167983 */ /* 0x000ea80000300a00 */
[----:B------:R-:W2:Y:S04]  /*43370*/  LDL.LU.64 R20, [R1+0x1448] ;  /* 0x0014480001147983 */ /* 0x000ea80000300a00 */
[----:B--2---:R0:W-:Y:S04]  /*43380*/  STS.128 [R2+0x280], R20 ;  /* 0x0002801402007388 */ /* 0x0041e80000000c00 */
[----:B0-----:R-:W2:Y:S04]  /*43390*/  LDL.LU.64 R22, [R1+0x1440] ;  /* 0x0014400001167983 */ /* 0x001ea80000300a00 */
[----:B------:R-:W2:Y:S01]  /*433a0*/  LDL.LU.64 R20, [R1+0x1438] ;  /* 0x0014380001147983 */ /* 0x000ea20000300a00 */
[----:B----4-:R-:W-:-:S03]  /*433b0*/  ISETP.GE.AND P0, PT, R0, c[0x0][0x178], PT ;  /* 0x00005e0000007a0c */ /* 0x010fc60003f06270 */
[----:B------:R-:W-:Y:S04]  /*433c0*/  STS.128 [R2+0x480], R12 ;  /* 0x0004800c02007388 */ /* 0x000fe80000000c00 */
[----:B---3--:R-:W-:Y:S04]  /*433d0*/  STS.128 [R2+0x600], R4 ;  /* 0x0006000402007388 */ /* 0x008fe80000000c00 */
[----:B--2---:R0:W-:Y:S02]  /*433e0*/  STS.128 [R2+0x400], R20 ;  /* 0x0004001402007388 */ /* 0x0041e40000000c00 */
[----:B0-----:R-:W-:-:S04]  /*433f0*/  IADD3 R20, R28, 0x2, RZ ;  /* 0x000000021c147810 */ /* 0x001fc80007ffe0ff */
[----:B------:R-:W-:Y:S02]  /*43400*/  ISETP.LT.AND P4, PT, R20, c[0x0][0x17c], !P0 ;  /* 0x00005f0014007a0c */ /* 0x000fe40004781270 */
[----:B------:R-:W-:-:S04]  /*43410*/  IADD3 R20, R28, 0x4, RZ ;  /* 0x000000041c147810 */ /* 0x000fc80007ffe0ff */
[----:B------:R-:W-:Y:S02]  /*43420*/  ISETP.LT.AND P2, PT, R20, c[0x0][0x17c], !P0 ;  /* 0x00005f0014007a0c */ /* 0x000fe40004741270 */
[----:B------:R-:W2:Y:S04]  /*43430*/  LDL.LU R20, [R1+0x520] ;  /* 0x0005200001147983 */ /* 0x000ea80000300800 */
[----:B------:R-:W2:Y:S04]  /*43440*/  LDL.LU R21, [R1+0x524] ;  /* 0x0005240001157983 */ /* 0x000ea80000300800 */
[----:B------:R-:W2:Y:S04]  /*43450*/  LDL.LU R22, [R1+0x528] ;  /* 0x0005280001167983 */ /* 0x000ea80000300800 */
[----:B------:R-:W2:Y:S04]  /*43460*/  LDL.LU R23, [R1+0x52c] ;  /* 0x00052c0001177983 */ /* 0x000ea80000300800 */
[----:B------:R-:W3:Y:S04]  /*43470*/  LDL.LU.64 R14, [R1+0x1430] ;  /* 0x00143000010e7983 */ /* 0x000ee80000300a00 */
[----:B------:R-:W3:Y:S04]  /*43480*/  LDL.LU.64 R12, [R1+0x1428] ;  /* 0x00142800010c7983 */ /* 0x000ee80000300a00 */
[----:B------:R-:W4:Y:S04]  /*43490*/  LDL.LU.64 R6, [R1+0x1420] ;  /* 0x0014200001067983 */ /* 0x000f280000300a00 */
[----:B------:R-:W4:Y:S01]  /*434a0*/  LDL.LU.64 R4, [R1+0x1418] ;  /* 0x0014180001047983 */ /* 0x000f220000300a00 */
[----:B------:R-:W-:-:S04]  /*434b0*/  IADD3 R3, R28, 0x1, RZ ;  /* 0x000000011c037810 */ /* 0x000fc80007ffe0ff */
[----:B------:R-:W-:Y:S02]  /*434c0*/  ISETP.LT.AND P5, PT, R3, c[0x0][0x17c], !P0 ;  /* 0x00005f0003007a0c */ /* 0x000fe400047a1270 */
[----:B------:R-:W-:-:S04]  /*434d0*/  IADD3 R3, R28, 0x3, RZ ;  /* 0x000000031c037810 */ /* 0x000fc80007ffe0ff */
[----:B------:R-:W-:Y:S01]  /*434e0*/  ISETP.LT.AND P3, PT, R3, c[0x0][0x17c], !P0 ;  /* 0x00005f0003007a0c */ /* 0x000fe20004761270 */
[----:B------:R-:W-:Y:S02]  /*434f0*/  IMAD R3, R0, c[0x0][0x194], RZ ;  /* 0x0000650000037a24 */ /* 0x000fe400078e02ff */
[----:B------:R-:W2:Y:S04]  /*43500*/  LDL.LU R0, [R1+0x1410] ;  /* 0x0014100001007983 */ /* 0x000ea80000300800 */
[----:B---3--:R0:W-:Y:S04]  /*43510*/  STS.128 [R2+0x680], R12 ;  /* 0x0006800c02007388 */ /* 0x0081e80000000c00 */
[----:B0-----:R-:W3:Y:S04]  /*43520*/  LDL.LU.64 R14, [R1+0x1408] ;  /* 0x00140800010e7983 */ /* 0x001ee80000300a00 */
[----:B------:R-:W3:Y:S04]  /*43530*/  LDL.LU.64 R12, [R1+0x1400] ;  /* 0x00140000010c7983 */ /* 0x000ee80000300a00 */
[----:B----4-:R0:W-:Y:S04]  /*43540*/  STS.128 [R2+0x800], R4 ;  /* 0x0008000402007388 */ /* 0x0101e80000000c00 */
[----:B0-----:R-:W4:Y:S04]  /*43550*/  LDL.LU.64 R6, [R1+0x13f8] ;  /* 0x0013f80001067983 */ /* 0x001f280000300a00 */
[----:B------:R-:W4:Y:S04]  /*43560*/  LDL.LU.64 R4, [R1+0x13f0] ;  /* 0x0013f00001047983 */ /* 0x000f280000300a00 */
[----:B------:R-:W-:Y:S04]  /*43570*/  STS.128 [R2+0xa80], R8 ;  /* 0x000a800802007388 */ /* 0x000fe80000000c00 */
[----:B------:R-:W-:Y:S04]  /*43580*/  STS.128 [R2+0xc80], R24 ;  /* 0x000c801802007388 */ /* 0x000fe80000000c00 */
[----:B---3--:R0:W-:Y:S04]  /*43590*/  STS.128 [R2+0xa00], R12 ;  /* 0x000a000c02007388 */ /* 0x0081e80000000c00 */
[----:B0-----:R-:W3:Y:S04]  /*435a0*/  LDL.LU.64 R14, [R1+0x13e8] ;  /* 0x0013e800010e7983 */ /* 0x001ee80000300a00 */
[----:B------:R-:W3:Y:S04]  /*435b0*/  LDL.LU.64 R12, [R1+0x13e0] ;  /* 0x0013e000010c7983 */ /* 0x000ee80000300a00 */
[----:B------:R-:W3:Y:S04]  /*435c0*/  LDL.LU.64 R10, [R1+0x13d8] ;  /* 0x0013d800010a7983 */ /* 0x000ee80000300a00 */
[----:B------:R-:W3:Y:S04]  /*435d0*/  LDL.LU.64 R8, [R1+0x13d0] ;  /* 0x0013d00001087983 */ /* 0x000ee80000300a00 */
[----:B----4-:R0:W-:Y:S04]  /*435e0*/  STS.128 [R2+0xc00], R4 ;  /* 0x000c000402007388 */ /* 0x0101e80000000c00 */
[----:B0-----:R-:W4:Y:S04]  /*435f0*/  LDL.LU.64 R6, [R1+0x13c8] ;  /* 0x0013c80001067983 */ /* 0x001f280000300a00 */
[----:B------:R-:W4:Y:S04]  /*43600*/  LDL.LU.64 R4, [R1+0x13c0] ;  /* 0x0013c00001047983 */ /* 0x000f280000300a00 */
[----:B------:R-:W4:Y:S04]  /*43610*/  LDL.LU.64 R26, [R1+0x13b8] ;  /* 0x0013b800011a7983 */ /* 0x000f280000300a00 */
[----:B--2---:R0:W-:Y:S04]  /*43620*/  STS.128 [R2+0x880], R20 ;  /* 0x0008801402007388 */ /* 0x0041e80000000c00 */
[----:B------:R-:W-:Y:S01]  /*43630*/  STS.128 [R2+0xe80], R16 ;  /* 0x000e801002007388 */ /* 0x000fe20000000c00 */
[C---:B------:R-:W-:Y:S01]  /*43640*/  ISETP.LT.AND P1, PT, R28.reuse, c[0x0][0x17c], !P0 ;  /* 0x00005f001c007a0c */ /* 0x040fe20004721270 */
[----:B0-----:R-:W-:Y:S01]  /*43650*/  IMAD R21, R28, c[0x0][0x198], RZ ;  /* 0x000066001c157a24 */ /* 0x001fe200078e02ff */
[----:B------:R-:W-:-:S04]  /*43660*/  LEA R20, P6, R3, c[0x0][0x170], 0x1 ;  /* 0x00005c0003147a11 */ /* 0x000fc800078c08ff */
[----:B------:R-:W-:Y:S02]  /*43670*/  LEA.HI.X.SX32 R3, R3, c[0x0][0x174], 0x1, P6 ;  /* 0x00005d0003037a11 */ /* 0x000fe400030f0eff */
[CC--:B------:R-:W-:Y:S02]  /*43680*/  LEA R22, P6, R21.reuse, R20.reuse, 0x1 ;  /* 0x0000001415167211 */ /* 0x0c0fe400078c08ff */
[C---:B------:R-:W-:Y:S02]  /*43690*/  IADD3 R25, R21.reuse, c[0x0][0x198], RZ ;  /* 0x0000660015197a10 */ /* 0x040fe40007ffe0ff */
[----:B------:R-:W-:Y:S02]  /*436a0*/  LEA.HI.X.SX32 R23, R21, R3, 0x1, P6 ;  /* 0x0000000315177211 */ /* 0x000fe400030f0eff */
[C---:B------:R-:W-:Y:S02]  /*436b0*/  LEA R24, P6, R25.reuse, R20, 0x1 ;  /* 0x0000001419187211 */ /* 0x040fe400078c08ff */
[----:B------:R-:W-:-:S02]  /*436c0*/  IADD3 R21, R25, c[0x0][0x198], RZ ;  /* 0x0000660019157a10 */ /* 0x000fc40007ffe0ff */
[----:B------:R-:W-:Y:S01]  /*436d0*/  LEA.HI.X.SX32 R25, R25, R3, 0x1, P6 ;  /* 0x0000000319197211 */ /* 0x000fe200030f0eff */
[----:B---3--:R0:W-:Y:S04]  /*436e0*/  STS.128 [R2+0xe00], R12 ;  /* 0x000e000c02007388 */ /* 0x0081e80000000c00 */
[----:B------:R-:W-:Y:S06]  /*436f0*/  BAR.SYNC.DEFER_BLOCKING 0x0 ;  /* 0x0000000000007b1d */ /* 0x000fec0000010000 */
[----:B0-----:R-:W2:Y:S04]  /*43700*/  LDL.LU.64 R14, [R1+0x13b0] ;  /* 0x0013b000010e7983 */ /* 0x001ea80000300a00 */
[----:B------:R-:W3:Y:S04]  /*43710*/  LDL.LU.64 R12, [R1+0x13a8] ;  /* 0x0013a800010c7983 */ /* 0x000ee80000300a00 */
[----:B------:R-:W2:Y:S04]  /*43720*/  LDL.LU.64 R18, [R1+0x13a0] ;  /* 0x0013a00001127983 */ /* 0x000ea80000300a00 */
[----:B------:R-:W2:Y:S04]  /*43730*/  LDL.LU.64 R16, [R1+0x1398] ;  /* 0x0013980001107983 */ /* 0x000ea80000300a00 */
[----:B----4-:R0:W-:Y:S01]  /*43740*/  @P1 STG.E.U16 [R22.64], R27 ;  /* 0x0000001b16001986 */ /* 0x0101e2000c101506 */
[----:B------:R-:W-:-:S05]  /*43750*/  PRMT R26, R27, 0x7632, R26 ;  /* 0x000076321b1a7816 */ /* 0x000fca000000001a */
[----:B------:R1:W-:Y:S01]  /*43760*/  @P5 STG.E.U16 [R24.64], R26 ;  /* 0x0000001a18005986 */ /* 0x0003e2000c101506 */
[----:B0-----:R-:W-:-:S04]  /*43770*/  IADD3 R27, R28, 0x6, RZ ;  /* 0x000000061c1b7810 */ /* 0x001fc80007ffe0ff */
[----:B------:R-:W-:Y:S02]  /*43780*/  ISETP.LT.AND P5, PT, R27, c[0x0][0x17c], !P0 ;  /* 0x00005f001b007a0c */ /* 0x000fe400047a1270 */
[----:B------:R-:W4:Y:S01]  /*43790*/  LDL.LU R27, [R1+0x10] ;  /* 0x00001000011b7983 */ /* 0x000f220000300800 */
[----:B------:R-:W-:Y:S02]  /*437a0*/  IADD3 R2, R28, 0x5, RZ ;  /* 0x000000051c027810 */ /* 0x000fe40007ffe0ff */
[C---:B------:R-:W-:Y:S02]  /*437b0*/  LEA R22, P6, R21.reuse, R20, 0x1 ;  /* 0x0000001415167211 */ /* 0x040fe400078c08ff */
[----:B------:R-:W-:Y:S02]  /*437c0*/  ISETP.LT.AND P1, PT, R2, c[0x0][0x17c], !P0 ;  /* 0x00005f0002007a0c */ /* 0x000fe40004721270 */
[C---:B------:R-:W-:Y:S02]  /*437d0*/  IADD3 R2, R21.reuse, c[0x0][0x198], RZ ;  /* 0x0000660015027a10 */ /* 0x040fe40007ffe0ff */
[----:B------:R-:W-:-:S02]  /*437e0*/  LEA.HI.X.SX32 R23, R21, R3, 0x1, P6 ;  /* 0x0000000315177211 */ /* 0x000fc400030f0eff */
[----:B-1----:R-:W-:Y:S02]  /*437f0*/  IADD3 R25, R28, 0x7, RZ ;  /* 0x000000071c197810 */ /* 0x002fe40007ffe0ff */
[C---:B------:R-:W-:Y:S01]  /*43800*/  LEA R24, P6, R2.reuse, R20, 0x1 ;  /* 0x0000001402187211 */ /* 0x040fe200078c08ff */
[----:B----4-:R0:W-:Y:S01]  /*43810*/  @P4 STG.E.U16 [R22.64], R27 ;  /* 0x0000001b16004986 */ /* 0x0101e2000c101506 */
[----:B------:R-:W-:Y:S02]  /*43820*/  ISETP.LT.AND P4, PT, R25, c[0x0][0x17c], !P0 ;  /* 0x00005f0019007a0c */ /* 0x000fe40004781270 */
[----:B------:R-:W-:Y:S02]  /*43830*/  LEA.HI.X.SX32 R25, R2, R3, 0x1, P6 ;  /* 0x0000000302197211 */ /* 0x000fe400030f0eff */
[----:B------:R-:W-:Y:S02]  /*43840*/  PRMT R26, R27, 0x7632, R26 ;  /* 0x000076321b1a7816 */ /* 0x000fe4000000001a */
[----:B0-----:R-:W-:-:S03]  /*43850*/  IADD3 R27, R28, 0x8, RZ ;  /* 0x000000081c1b7810 */ /* 0x001fc60007ffe0ff */
[----:B------:R0:W-:Y:S01]  /*43860*/  @P3 STG.E.U16 [R24.64], R26 ;  /* 0x0000001a18003986 */ /* 0x0001e2000c101506 */
[----:B------:R-:W-:-:S03]  /*43870*/  ISETP.LT.AND P3, PT, R27, c[0x0][0x17c], !P0 ;  /* 0x00005f001b007a0c */ /* 0x000fc60004761270 */
[----:B------:R-:W4:Y:S01]  /*43880*/  LDL.LU R27, [R1+0x20] ;  /* 0x00002000011b7983 */ /* 0x000f220000300800 */
[----:B------:R-:W-:-:S04]  /*43890*/  IADD3 R21, R2, c[0x0][0x198], RZ ;  /* 0x0000660002157a10 */ /* 0x000fc80007ffe0ff */
[CC--:B------:R-:W-:Y:S02]  /*438a0*/  LEA R22, P6, R21.reuse, R20.reuse, 0x1 ;  /* 0x0000001415167211 */ /* 0x0c0fe400078c08ff */
[C---:B------:R-:W-:Y:S02]  /*438b0*/  IADD3 R2, R21.reuse, c[0x0][0x198], RZ ;  /* 0x0000660015027a10 */ /* 0x040fe40007ffe0ff */
[----:B------:R-:W-:Y:S02]  /*438c0*/  LEA.HI.X.SX32 R23, R21, R3, 0x1, P6 ;  /* 0x0000000315177211 */ /* 0x000fe400030f0eff */
[----:B0-----:R-:W-:Y:S02]  /*438d0*/  IADD3 R25, R28, 0x9, RZ ;  /* 0x000000091c197810 */ /* 0x001fe40007ffe0ff */
[----:B------:R-:W-:Y:S01]  /*438e0*/  LEA R24, P6, R2, R20, 0x1 ;  /* 0x0000001402187211 */ /* 0x000fe200078c08ff */
[----:B----4-:R0:W-:Y:S01]  /*438f0*/  @P2 STG.E.U16 [R22.64], R27 ;  /* 0x0000001b16002986 */ /* 0x0101e2000c101506 */
[----:B------:R-:W-:-:S02]  /*43900*/  ISETP.LT.AND P2, PT, R25, c[0x0][0x17c], !P0 ;  /* 0x00005f0019007a0c */ /* 0x000fc40004741270 */
        /* <DEDUP_REMOVED lines=1789> */
[C---:B------:R-:W-:Y:S02]  /*4a8e0*/  LEA R24, P6, R2.reuse, R20, 0x1 ;  /* 0x0000001402187211 */ /* 0x040fe400078c08ff */
[----:B------:R-:W-:Y:S01]  /*4a8f0*/  IADD3 R21, R2, c[0x0][0x198], RZ ;  /* 0x0000660002157a10 */ /* 0x000fe20007ffe0ff */
[----:B----4-:R0:W-:Y:S01]  /*4a900*/  @P1 STG.E.U16 [R22.64], R27 ;  /* 0x0000001b16001986 */ /* 0x0101e2000c101506 */
[----:B------:R-:W-:-:S02]  /*4a910*/  ISETP.LT.AND P1, PT, R25, c[0x0][0x17c], !P0 ;  /* 0x00005f0019007a0c */ /* 0x000fc40004721270 */
[-C--:B------:R-:W-:Y:S02]  /*4a920*/  LEA.HI.X.SX32 R25, R2, R3.reuse, 0x1, P6 ;  /* 0x0000000302197211 */ /* 0x080fe400030f0eff */
[----:B------:R-:W-:Y:S02]  /*4a930*/  PRMT R26, R27, 0x7632, R26 ;  /* 0x000076321b1a7816 */ /* 0x000fe4000000001a */
[C---:B------:R-:W-:Y:S02]  /*4a940*/  IADD3 R2, R21.reuse, c[0x0][0x198], RZ ;  /* 0x0000660015027a10 */ /* 0x040fe40007ffe0ff */
[C---:B0-----:R-:W-:Y:S01]  /*4a950*/  LEA R22, P6, R21.reuse, R20, 0x1 ;  /* 0x0000001415167211 */ /* 0x041fe200078c08ff */
[----:B------:R0:W-:Y:S03]  /*4a960*/  @P5 STG.E.U16 [R24.64], R26 ;  /* 0x0000001a18005986 */ /* 0x0001e6000c101506 */
[----:B------:R-:W-:-:S02]  /*4a970*/  LEA.HI.X.SX32 R23, R21, R3, 0x1, P6 ;  /* 0x0000000315177211 */ /* 0x000fc400030f0eff */
[----:B------:R-:W-:-:S03]  /*4a980*/  IADD3 R27, R28, 0x10a, RZ ;  /* 0x0000010a1c1b7810 */ /* 0x000fc60007ffe0ff */
[----:B--2---:R1:W-:Y:S01]  /*4a990*/  @P4 STG.E.U16 [R22.64], R16 ;  /* 0x0000001016004986 */ /* 0x0043e2000c101506 */
[----:B0-----:R-:W-:Y:S02]  /*4a9a0*/  IADD3 R25, R28, 0x10b, RZ ;  /* 0x0000010b1c197810 */ /* 0x001fe40007ffe0ff */
[C---:B------:R-:W-:Y:S02]  /*4a9b0*/  LEA R24, P6, R2.reuse, R20, 0x1 ;  /* 0x0000001402187211 */ /* 0x040fe400078c08ff */
[----:B------:R-:W-:Y:S02]  /*4a9c0*/  ISETP.LT.AND P4, PT, R25, c[0x0][0x17c], !P0 ;  /* 0x00005f0019007a0c */ /* 0x000fe40004781270 */
[----:B------:R-:W-:Y:S02]  /*4a9d0*/  LEA.HI.X.SX32 R25, R2, R3, 0x1, P6 ;  /* 0x0000000302197211 */ /* 0x000fe400030f0eff */
[----:B-1----:R-:W-:Y:S02]  /*4a9e0*/  PRMT R16, R16, 0x7632, R16 ;  /* 0x0000763210107816 */ /* 0x002fe40000000010 */
[----:B------:R-:W-:-:S02]  /*4a9f0*/  IADD3 R26, R28, 0x10c, RZ ;  /* 0x0000010c1c1a7810 */ /* 0x000fc40007ffe0ff */
[----:B------:R-:W-:Y:S01]  /*4aa00*/  ISETP.LT.AND P5, PT, R27, c[0x0][0x17c], !P0 ;  /* 0x00005f001b007a0c */ /* 0x000fe200047a1270 */
[----:B------:R0:W-:Y:S01]  /*4aa10*/  @P3 STG.E.U16 [R24.64], R16 ;  /* 0x0000001018003986 */ /* 0x0001e2000c101506 */
[----:B------:R-:W-:-:S03]  /*4aa20*/  ISETP.LT.AND P3, PT, R26, c[0x0][0x17c], !P0 ;  /* 0x00005f001a007a0c */ /* 0x000fc60004761270 */
[----:B------:R-:W2:Y:S04]  /*4aa30*/  LDL.LU R27, [R1+0x200] ;  /* 0x00020000011b7983 */ /* 0x000ea80000300800 */
[----:B------:R-:W4:Y:S01]  /*4aa40*/  LDL.LU R26, [R1+0x280] ;  /* 0x00028000011a7983 */ /* 0x000f220000300800 */
[----:B------:R-:W-:-:S04]  /*4aa50*/  IADD3 R21, R2, c[0x0][0x198], RZ ;  /* 0x0000660002157a10 */ /* 0x000fc80007ffe0ff */
[CC--:B------:R-:W-:Y:S02]  /*4aa60*/  LEA R22, P6, R21.reuse, R20.reuse, 0x1 ;  /* 0x0000001415167211 */ /* 0x0c0fe400078c08ff */
[C---:B------:R-:W-:Y:S02]  /*4aa70*/  IADD3 R2, R21.reuse, c[0x0][0x198], RZ ;  /* 0x0000660015027a10 */ /* 0x040fe40007ffe0ff */
[----:B------:R-:W-:Y:S02]  /*4aa80*/  LEA.HI.X.SX32 R23, R21, R3, 0x1, P6 ;  /* 0x0000000315177211 */ /* 0x000fe400030f0eff */
[----:B------:R-:W-:Y:S02]  /*4aa90*/  IADD3 R21, R28, 0x10d, RZ ;  /* 0x0000010d1c157810 */ /* 0x000fe40007ffe0ff */
[----:B0-----:R-:W-:-:S04]  /*4aaa0*/  LEA R24, P6, R2, R20, 0x1 ;  /* 0x0000001402187211 */ /* 0x001fc800078c08ff */
[----:B------:R-:W-:Y:S01]  /*4aab0*/  LEA.HI.X.SX32 R25, R2, R3, 0x1, P6 ;  /* 0x0000000302197211 */ /* 0x000fe200030f0eff */
[----:B----4-:R0:W-:Y:S01]  /*4aac0*/  @P2 STG.E.U16 [R22.64], R26 ;  /* 0x0000001a16002986 */ /* 0x0101e2000c101506 */
[----:B------:R-:W-:Y:S02]  /*4aad0*/  ISETP.LT.AND P2, PT, R21, c[0x0][0x17c], !P0 ;  /* 0x00005f0015007a0c */ /* 0x000fe40004741270 */
[----:B------:R-:W-:-:S05]  /*4aae0*/  PRMT R21, R26, 0x7632, R21 ;  /* 0x000076321a157816 */ /* 0x000fca0000000015 */
[----:B------:R1:W-:Y:S01]  /*4aaf0*/  @P1 STG.E.U16 [R24.64], R21 ;  /* 0x0000001518001986 */ /* 0x0003e2000c101506 */
[----:B0-----:R-:W-:-:S04]  /*4ab00*/  IADD3 R26, R28, 0x10e, RZ ;  /* 0x0000010e1c1a7810 */ /* 0x001fc80007ffe0ff */
[----:B------:R-:W-:Y:S02]  /*4ab10*/  ISETP.LT.AND P1, PT, R26, c[0x0][0x17c], !P0 ;  /* 0x00005f001a007a0c */ /* 0x000fe40004721270 */
[----:B------:R-:W4:Y:S01]  /*4ab20*/  LDL.LU R26, [R1+0x260] ;  /* 0x00026000011a7983 */ /* 0x000f220000300800 */
[----:B------:R-:W-:-:S04]  /*4ab30*/  IADD3 R16, R2, c[0x0][0x198], RZ ;  /* 0x0000660002107a10 */ /* 0x000fc80007ffe0ff */
[CC--:B------:R-:W-:Y:S02]  /*4ab40*/  LEA R22, P6, R16.reuse, R20.reuse, 0x1 ;  /* 0x0000001410167211 */ /* 0x0c0fe400078c08ff */
[C---:B------:R-:W-:Y:S02]  /*4ab50*/  IADD3 R2, R16.reuse, c[0x0][0x198], RZ ;  /* 0x0000660010027a10 */ /* 0x040fe40007ffe0ff */
[----:B------:R-:W-:Y:S02]  /*4ab60*/  LEA.HI.X.SX32 R23, R16, R3, 0x1, P6 ;  /* 0x0000000310177211 */ /* 0x000fe400030f0eff */
[----:B-1----:R-:W-:Y:S02]  /*4ab70*/  IADD3 R21, R28, 0x10f, RZ ;  /* 0x0000010f1c157810 */ /* 0x002fe40007ffe0ff */
[C---:B------:R-:W-:Y:S02]  /*4ab80*/  LEA R24, P6, R2.reuse, R20, 0x1 ;  /* 0x0000001402187211 */ /* 0x040fe400078c08ff */
[----:B------:R-:W-:-:S02]  /*4ab90*/  IADD3 R16, R2, c[0x0][0x198], RZ ;  /* 0x0000660002107a10 */ /* 0x000fc40007ffe0ff */
[----:B------:R-:W-:Y:S02]  /*4aba0*/  LEA.HI.X.SX32 R25, R2, R3, 0x1, P6 ;  /* 0x0000000302197211 */ /* 0x000fe400030f0eff */
[----:B------:R-:W-:Y:S01]  /*4abb0*/  IADD3 R2, R16, c[0x0][0x198], RZ ;  /* 0x0000660010027a10 */ /* 0x000fe20007ffe0ff */
[----:B----4-:R0:W-:Y:S01]  /*4abc0*/  @P5 STG.E.U16 [R22.64], R26 ;  /* 0x0000001a16005986 */ /* 0x0101e2000c101506 */
[----:B------:R-:W-:Y:S02]  /*4abd0*/  ISETP.LT.AND P5, PT, R21, c[0x0][0x17c], !P0 ;  /* 0x00005f0015007a0c */ /* 0x000fe400047a1270 */
[----:B------:R-:W-:Y:S02]  /*4abe0*/  PRMT R21, R26, 0x7632, R21 ;  /* 0x000076321a157816 */ /* 0x000fe40000000015 */
[----:B0-----:R-:W-:-:S03]  /*4abf0*/  LEA R22, P6, R16, R20, 0x1 ;  /* 0x0000001410167211 */ /* 0x001fc600078c08ff */
[----:B------:R0:W-:Y:S01]  /*4ac00*/  @P4 STG.E.U16 [R24.64], R21 ;  /* 0x0000001518004986 */ /* 0x0001e2000c101506 */
[----:B------:R-:W-:Y:S02]  /*4ac10*/  LEA.HI.X.SX32 R23, R16, R3, 0x1, P6 ;  /* 0x0000000310177211 */ /* 0x000fe400030f0eff */
[----:B------:R-:W-:-:S03]  /*4ac20*/  IADD3 R26, R28, 0x110, RZ ;  /* 0x000001101c1a7810 */ /* 0x000fc60007ffe0ff */
[----:B--2---:R1:W-:Y:S01]  /*4ac30*/  @P3 STG.E.U16 [R22.64], R27 ;  /* 0x0000001b16003986 */ /* 0x0043e2000c101506 */
[----:B0-----:R-:W-:Y:S02]  /*4ac40*/  IADD3 R21, R28, 0x111, RZ ;  /* 0x000001111c157810 */ /* 0x001fe40007ffe0ff */
[----:B------:R-:W-:Y:S02]  /*4ac50*/  LEA R24, P6, R2, R20, 0x1 ;  /* 0x0000001402187211 */ /* 0x000fe400078c08ff */
[----:B------:R-:W-:Y:S02]  /*4ac60*/  ISETP.LT.AND P3, PT, R21, c[0x0][0x17c], !P0 ;  /* 0x00005f0015007a0c */ /* 0x000fe40004761270 */
[----:B------:R-:W-:Y:S02]  /*4ac70*/  ISETP.LT.AND P4, PT, R26, c[0x0][0x17c], !P0 ;  /* 0x00005f001a007a0c */ /* 0x000fe40004781270 */
[----:B------:R-:W-:Y:S02]  /*4ac80*/  LEA.HI.X.SX32 R25, R2, R3, 0x1, P6 ;  /* 0x0000000302197211 */ /* 0x000fe400030f0eff */
[----:B------:R-:W-:-:S02]  /*4ac90*/  PRMT R21, R27, 0x7632, R21 ;  /* 0x000076321b157816 */ /* 0x000fc40000000015 */
[----:B------:R-:W-:Y:S01]  /*4aca0*/  IADD3 R26, R28, 0x112, RZ ;  /* 0x000001121c1a7810 */ /* 0x000fe20007ffe0ff */
[----:B-1----:R-:W2:Y:S04]  /*4acb0*/  LDL.LU R27, [R1+0x230] ;  /* 0x00023000011b7983 */ /* 0x002ea80000300800 */
[----:B------:R0:W-:Y:S01]  /*4acc0*/  @P2 STG.E.U16 [R24.64], R21 ;  /* 0x0000001518002986 */ /* 0x0001e2000c101506 */
[----:B------:R-:W-:-:S03]  /*4acd0*/  ISETP.LT.AND P2, PT, R26, c[0x0][0x17c], !P0 ;  /* 0x00005f001a007a0c */ /* 0x000fc60004741270 */
[----:B------:R-:W4:Y:S01]  /*4ace0*/  LDL.LU R26, [R1+0x290] ;  /* 0x00029000011a7983 */ /* 0x000f220000300800 */
[----:B------:R-:W-:-:S04]  /*4acf0*/  IADD3 R16, R2, c[0x0][0x198], RZ ;  /* 0x0000660002107a10 */ /* 0x000fc80007ffe0ff */
[CC--:B------:R-:W-:Y:S02]  /*4ad00*/  LEA R22, P6, R16.reuse, R20.reuse, 0x1 ;  /* 0x0000001410167211 */ /* 0x0c0fe400078c08ff */
[C---:B------:R-:W-:Y:S02]  /*4ad10*/  IADD3 R2, R16.reuse, c[0x0][0x198], RZ ;  /* 0x0000660010027a10 */ /* 0x040fe40007ffe0ff */
[-C--:B------:R-:W-:Y:S02]  /*4ad20*/  LEA.HI.X.SX32 R23, R16, R3.reuse, 0x1, P6 ;  /* 0x0000000310177211 */ /* 0x080fe400030f0eff */
[C---:B0-----:R-:W-:Y:S02]  /*4ad30*/  LEA R24, P6, R2.reuse, R20, 0x1 ;  /* 0x0000001402187211 */ /* 0x041fe400078c08ff */
[C---:B------:R-:W-:Y:S01]  /*4ad40*/  IADD3 R16, R2.reuse, c[0x0][0x198], RZ ;  /* 0x0000660002107a10 */ /* 0x040fe20007ffe0ff */
[----:B---3--:R0:W-:Y:S01]  /*4ad50*/  @P1 STG.E.U16 [R22.64], R12 ;  /* 0x0000000c16001986 */ /* 0x0081e2000c101506 */
[----:B------:R-:W-:-:S02]  /*4ad60*/  LEA.HI.X.SX32 R25, R2, R3, 0x1, P6 ;  /* 0x0000000302197211 */ /* 0x000fc400030f0eff */
[----:B------:R-:W-:Y:S02]  /*4ad70*/  IADD3 R2, R16, c[0x0][0x198], RZ ;  /* 0x0000660010027a10 */ /* 0x000fe40007ffe0ff */
[----:B0-----:R-:W-:Y:S02]  /*4ad80*/  PRMT R12, R12, 0x7632, R12 ;  /* 0x000076320c0c7816 */ /* 0x001fe4000000000c */
[----:B------:R-:W-:-:S03]  /*4ad90*/  LEA R22, P6, R16, R20, 0x1 ;  /* 0x0000001410167211 */ /* 0x000fc600078c08ff */
[----:B------:R0:W-:Y:S01]  /*4ada0*/  @P5 STG.E.U16 [R24.64], R12 ;  /* 0x0000000c18005986 */ /* 0x0001e2000c101506 */
[-C--:B------:R-:W-:Y:S02]  /*4adb0*/  LEA.HI.X.SX32 R23, R16, R3.reuse, 0x1, P6 ;  /* 0x0000000310177211 */ /* 0x080fe400030f0eff */
[C---:B------:R-:W-:Y:S02]  /*4adc0*/  IADD3 R16, R28.reuse, 0x115, RZ ;  /* 0x000001151c107810 */ /* 0x040fe40007ffe0ff */
[----:B------:R-:W-:Y:S02]  /*4add0*/  IADD3 R21, R28, 0x113, RZ ;  /* 0x000001131c157810 */ /* 0x000fe40007ffe0ff */
[C---:B0-----:R-:W-:Y:S02]  /*4ade0*/  LEA R24, P6, R2.reuse, R20, 0x1 ;  /* 0x0000001402187211 */ /* 0x041fe400078c08ff */
[C---:B------:R-:W-:Y:S02]  /*4adf0*/  IADD3 R12, R2.reuse, c[0x0][0x198], RZ ;  /* 0x00006600020c7a10 */ /* 0x040fe40007ffe0ff */
[----:B------:R-:W-:-:S02]  /*4ae00*/  LEA.HI.X.SX32 R25, R2, R3, 0x1, P6 ;  /* 0x0000000302197211 */ /* 0x000fc400030f0eff */
[----:B------:R-:W-:Y:S02]  /*4ae10*/  ISETP.LT.AND P1, PT, R21, c[0x0][0x17c], !P0 ;  /* 0x00005f0015007a0c */ /* 0x000fe40004721270 */
[----:B------:R-:W-:Y:S02]  /*4ae20*/  IADD3 R21, R28, 0x114, RZ ;  /* 0x000001141c157810 */ /* 0x000fe40007ffe0ff */
[----:B------:R-:W-:Y:S02]  /*4ae30*/  IADD3 R2, R12, c[0x0][0x198], RZ ;  /* 0x000066000c027a10 */ /* 0x000fe40007ffe0ff */
[----:B------:R-:W-:Y:S02]  /*4ae40*/  ISETP.LT.AND P5, PT, R21, c[0x0][0x17c], !P0 ;  /* 0x00005f0015007a0c */ /* 0x000fe400047a1270 */
[----:B------:R-:W-:Y:S01]  /*4ae50*/  IADD3 R21, R28, 0x116, RZ ;  /* 0x000001161c157810 */ /* 0x000fe20007ffe0ff */
[----:B----4-:R0:W-:Y:S01]  /*4ae60*/  @P4 STG.E.U16 [R22.64], R26 ;  /* 0x0000001a16004986 */ /* 0x0101e2000c101506 */
[----:B------:R-:W-:-:S02]  /*4ae70*/  ISETP.LT.AND P4, PT, R16, c[0x0][0x17c], !P0 ;  /* 0x00005f0010007a0c */ /* 0x000fc40004781270 */
[----:B------:R-:W-:Y:S02]  /*4ae80*/  PRMT R16, R26, 0x7632, R16 ;  /* 0x000076321a107816 */ /* 0x000fe40000000010 */
[----:B0-----:R-:W-:-:S03]  /*4ae90*/  LEA R22, P6, R12, R20, 0x1 ;  /* 0x000000140c167211 */ /* 0x001fc600078c08ff */
[----:B------:R0:W-:Y:S01]  /*4aea0*/  @P3 STG.E.U16 [R24.64], R16 ;  /* 0x0000001018003986 */ /* 0x0001e2000c101506 */
[----:B------:R-:W-:-:S03]  /*4aeb0*/  LEA.HI.X.SX32 R23, R12, R3, 0x1, P6 ;  /* 0x000000030c177211 */ /* 0x000fc600030f0eff */
[----:B------:R-:W3:Y:S01]  /*4aec0*/  LDL.LU R26, [R1+0x220] ;  /* 0x00022000011a7983 */ /* 0x000ee20000300800 */
[----:B------:R-:W-:-:S03]  /*4aed0*/  ISETP.LT.AND P3, PT, R21, c[0x0][0x17c], !P0 ;  /* 0x00005f0015007a0c */ /* 0x000fc60004761270 */
[----:B--2---:R1:W-:Y:S01]  /*4aee0*/  @P2 STG.E.U16 [R22.64], R27 ;  /* 0x0000001b16002986 */ /* 0x0043e2000c101506 */
[----:B0-----:R-:W-:Y:S02]  /*4aef0*/  IADD3 R16, R28, 0x117, RZ ;  /* 0x000001171c107810 */ /* 0x001fe40007ffe0ff */
[----:B------:R-:W-:Y:S02]  /*4af00*/  LEA R24, P6, R2, R20, 0x1 ;  /* 0x0000001402187211 */ /* 0x000fe400078c08ff */
[----:B------:R-:W-:Y:S02]  /*4af10*/  ISETP.LT.AND P2, PT, R16, c[0x0][0x17c], !P0 ;  /* 0x00005f0010007a0c */ /* 0x000fe40004741270 */
[----:B------:R-:W-:Y:S02]  /*4af20*/  LEA.HI.X.SX32 R25, R2, R3, 0x1, P6 ;  /* 0x0000000302197211 */ /* 0x000fe400030f0eff */
[----:B------:R-:W-:Y:S02]  /*4af30*/  PRMT R16, R27, 0x7632, R16 ;  /* 0x000076321b107816 */ /* 0x000fe40000000010 */
        /* <DEDUP_REMOVED lines=11> */
[----:B------:R0:W-:Y:S01]  /*4aff0*/  @P5 STG.E.U16 [R22.64], R8 ;  /* 0x0000000816005986 */ /* 0x0001e2000c101506 */
[----:B------:R-:W-:-:S02]  /*4b000*/  LEA.HI.X.SX32 R25, R2, R3, 0x1, P6 ;  /* 0x0000000302197211 */ /* 0x000fc400030f0eff */
[----:B------:R-:W-:Y:S02]  /*4b010*/  IADD3 R2, R12, c[0x0][0x198], RZ ;  /* 0x000066000c027a10 */ /* 0x000fe40007ffe0ff */
[----:B0-----:R-:W-:Y:S02]  /*4b020*/  PRMT R8, R8, 0x7632, R8 ;  /* 0x0000763208087816 */ /* 0x001fe40000000008 */
[----:B------:R-:W-:-:S03]  /*4b030*/  LEA R22, P6, R12, R20, 0x1 ;  /* 0x000000140c167211 */ /* 0x000fc600078c08ff */
[----:B------:R0:W-:Y:S01]  /*4b040*/  @P4 STG.E.U16 [R24.64], R8 ;  /* 0x0000000818004986 */ /* 0x0001e2000c101506 */
[----:B------:R-:W-:Y:S02]  /*4b050*/  LEA.HI.X.SX32 R23, R12, R3, 0x1, P6 ;  /* 0x000000030c177211 */ /* 0x000fe400030f0eff */
[----:B------:R-:W-:-:S03]  /*4b060*/  IADD3 R16, R28, 0x119, RZ ;  /* 0x000001191c107810 */ /* 0x000fc60007ffe0ff */
[----:B------:R1:W-:Y:S01]  /*4b070*/  @P3 STG.E.U16 [R22.64], R4 ;  /* 0x0000000416003986 */ /* 0x0003e2000c101506 */
[CC--:B0-----:R-:W-:Y:S02]  /*4b080*/  LEA R24, P6, R2.reuse, R20.reuse, 0x1 ;  /* 0x0000001402187211 */ /* 0x0c1fe400078c08ff */
[C---:B------:R-:W-:Y:S02]  /*4b090*/  IADD3 R8, R2.reuse, c[0x0][0x198], RZ ;  /* 0x0000660002087a10 */ /* 0x040fe40007ffe0ff */
[----:B------:R-:W-:Y:S02]  /*4b0a0*/  LEA.HI.X.SX32 R25, R2, R3, 0x1, P6 ;  /* 0x0000000302197211 */ /* 0x000fe400030f0eff */
[----:B-1----:R-:W-:Y:S02]  /*4b0b0*/  PRMT R4, R4, 0x7632, R4 ;  /* 0x0000763204047816 */ /* 0x002fe40000000004 */
[----:B------:R-:W-:Y:S02]  /*4b0c0*/  LEA R22, P6, R8, R20, 0x1 ;  /* 0x0000001408167211 */ /* 0x000fe400078c08ff */
[----:B------:R-:W-:-:S02]  /*4b0d0*/  ISETP.LT.AND P5, PT, R16, c[0x0][0x17c], !P0 ;  /* 0x00005f0010007a0c */ /* 0x000fc400047a1270 */
[----:B------:R-:W-:Y:S02]  /*4b0e0*/  IADD3 R2, R8, c[0x0][0x198], RZ ;  /* 0x0000660008027a10 */ /* 0x000fe40007ffe0ff */
[----:B------:R-:W-:Y:S01]  /*4b0f0*/  IADD3 R16, R28, 0x11a, RZ ;  /* 0x0000011a1c107810 */ /* 0x000fe20007ffe0ff */
[----:B------:R0:W-:Y:S01]  /*4b100*/  @P2 STG.E.U16 [R24.64], R4 ;  /* 0x0000000418002986 */ /* 0x0001e2000c101506 */
[----:B------:R-:W-:Y:S02]  /*4b110*/  LEA.HI.X.SX32 R23, R8, R3, 0x1, P6 ;  /* 0x0000000308177211 */ /* 0x000fe400030f0eff */
[----:B------:R-:W-:Y:S02]  /*4b120*/  IADD3 R8, R28, 0x11d, RZ ;  /* 0x0000011d1c087810 */ /* 0x000fe40007ffe0ff */
[----:B------:R-:W-:Y:S02]  /*4b130*/  ISETP.LT.AND P4, PT, R16, c[0x0][0x17c], !P0 ;  /* 0x00005f0010007a0c */ /* 0x000fe40004781270 */
[----:B------:R-:W-:-:S02]  /*4b140*/  IADD3 R12, R28, 0x11b, RZ ;  /* 0x0000011b1c0c7810 */ /* 0x000fc40007ffe0ff */
[C---:B0-----:R-:W-:Y:S02]  /*4b150*/  LEA R24, P6, R2.reuse, R20, 0x1 ;  /* 0x0000001402187211 */ /* 0x041fe400078c08ff */
[C---:B------:R-:W-:Y:S02]  /*4b160*/  IADD3 R4, R2.reuse, c[0x0][0x198], RZ ;  /* 0x0000660002047a10 */ /* 0x040fe40007ffe0ff */
[----:B------:R-:W-:Y:S02]  /*4b170*/  LEA.HI.X.SX32 R25, R2, R3, 0x1, P6 ;  /* 0x0000000302197211 */ /* 0x000fe400030f0eff */
[----:B------:R-:W-:Y:S02]  /*4b180*/  ISETP.LT.AND P3, PT, R12, c[0x0][0x17c], !P0 ;  /* 0x00005f000c007a0c */ /* 0x000fe40004761270 */
[----:B------:R-:W-:Y:S02]  /*4b190*/  IADD3 R2, R4, c[0x0][0x198], RZ ;  /* 0x0000660004027a10 */ /* 0x000fe40007ffe0ff */
[----:B------:R-:W-:-:S04]  /*4b1a0*/  IADD3 R12, R28, 0x11c, RZ ;  /* 0x0000011c1c0c7810 */ /* 0x000fc80007ffe0ff */
[----:B------:R-:W-:Y:S02]  /*4b1b0*/  ISETP.LT.AND P2, PT, R12, c[0x0][0x17c], !P0 ;  /* 0x00005f000c007a0c */ /* 0x000fe40004741270 */
[----:B------:R-:W-:Y:S01]  /*4b1c0*/  IADD3 R12, R28, 0x11e, RZ ;  /* 0x0000011e1c0c7810 */ /* 0x000fe20007ffe0ff */
[----:B----4-:R0:W-:Y:S01]  /*4b1d0*/  @P1 STG.E.U16 [R22.64], R21 ;  /* 0x0000001516001986 */ /* 0x0101e2000c101506 */
[----:B------:R-:W-:Y:S02]  /*4b1e0*/  ISETP.LT.AND P1, PT, R8, c[0x0][0x17c], !P0 ;  /* 0x00005f0008007a0c */ /* 0x000fe40004721270 */
[----:B------:R-:W-:Y:S02]  /*4b1f0*/  PRMT R8, R21, 0x7632, R8 ;  /* 0x0000763215087816 */ /* 0x000fe40000000008 */
[----:B0-----:R-:W-:-:S03]  /*4b200*/  LEA R22, P6, R4, R20, 0x1 ;  /* 0x0000001404167211 */ /* 0x001fc600078c08ff */
[----:B------:R0:W-:Y:S01]  /*4b210*/  @P5 STG.E.U16 [R24.64], R8 ;  /* 0x0000000818005986 */ /* 0x0001e2000c101506 */
[----:B------:R-:W-:-:S03]  /*4b220*/  LEA.HI.X.SX32 R23, R4, R3, 0x1, P6 ;  /* 0x0000000304177211 */ /* 0x000fc600030f0eff */
[----:B------:R-:W4:Y:S01]  /*4b230*/  LDL.LU R21, [R1+0x244] ;  /* 0x0002440001157983 */ /* 0x000f220000300800 */
[----:B------:R-:W-:-:S03]  /*4b240*/  IADD3 R4, R2, c[0x0][0x198], RZ ;  /* 0x0000660002047a10 */ /* 0x000fc60007ffe0ff */
[----:B---3--:R1:W-:Y:S01]  /*4b250*/  @P4 STG.E.U16 [R22.64], R26 ;  /* 0x0000001a16004986 */ /* 0x0083e2000c101506 */
[----:B0-----:R-:W-:Y:S02]  /*4b260*/  IADD3 R8, R28, 0x11f, RZ ;  /* 0x0000011f1c087810 */ /* 0x001fe40007ffe0ff */
[-C--:B------:R-:W-:Y:S02]  /*4b270*/  LEA R24, P6, R2, R20.reuse, 0x1 ;  /* 0x0000001402187211 */ /* 0x080fe400078c08ff */
[----:B------:R-:W-:Y:S02]  /*4b280*/  ISETP.LT.AND P4, PT, R8, c[0x0][0x17c], !P0 ;  /* 0x00005f0008007a0c */ /* 0x000fe40004781270 */
[----:B------:R-:W-:Y:S02]  /*4b290*/  LEA.HI.X.SX32 R25, R2, R3, 0x1, P6 ;  /* 0x0000000302197211 */ /* 0x000fe400030f0eff */
[----:B------:R-:W-:Y:S02]  /*4b2a0*/  PRMT R8, R26, 0x7632, R8 ;  /* 0x000076321a087816 */ /* 0x000fe40000000008 */
[C---:B-1----:R-:W-:Y:S01]  /*4b2b0*/  LEA R22, P6, R4.reuse, R20, 0x1 ;  /* 0x0000001404167211 */ /* 0x042fe200078c08ff */
[----:B------:R-:W3:Y:S01]  /*4b2c0*/  LDL.LU R26, [R1+0x254] ;  /* 0x00025400011a7983 */ /* 0x000ee20000300800 */
[----:B------:R-:W-:-:S02]  /*4b2d0*/  IADD3 R2, R4, c[0x0][0x198], RZ ;  /* 0x0000660004027a10 */ /* 0x000fc40007ffe0ff */
[----:B------:R-:W-:Y:S01]  /*4b2e0*/  LEA.HI.X.SX32 R23, R4, R3, 0x1, P6 ;  /* 0x0000000304177211 */ /* 0x000fe200030f0eff */
[----:B------:R0:W-:Y:S01]  /*4b2f0*/  @P3 STG.E.U16 [R24.64], R8 ;  /* 0x0000000818003986 */ /* 0x0001e2000c101506 */
[----:B------:R-:W-:Y:S02]  /*4b300*/  ISETP.LT.AND P5, PT, R12, c[0x0][0x17c], !P0 ;  /* 0x00005f000c007a0c */ /* 0x000fe400047a1270 */
[----:B------:R-:W-:Y:S01]  /*4b310*/  IADD3 R4, R2, c[0x0][0x198], RZ ;  /* 0x0000660002047a10 */ /* 0x000fe20007ffe0ff */
[----:B--2---:R1:W-:Y:S01]  /*4b320*/  @P2 STG.E.U16 [R22.64], R27 ;  /* 0x0000001b16002986 */ /* 0x0043e2000c101506 */
[----:B0-----:R-:W-:Y:S02]  /*4b330*/  IADD3 R8, R28, 0x121, RZ ;  /* 0x000001211c087810 */ /* 0x001fe40007ffe0ff */
[----:B------:R-:W-:Y:S02]  /*4b340*/  LEA R24, P6, R2, R20, 0x1 ;  /* 0x0000001402187211 */ /* 0x000fe400078c08ff */
[----:B------:R-:W-:-:S02]  /*4b350*/  ISETP.LT.AND P2, PT, R8, c[0x0][0x17c], !P0 ;  /* 0x00005f0008007a0c */ /* 0x000fc40004741270 */
[----:B------:R-:W-:Y:S02]  /*4b360*/  LEA.HI.X.SX32 R25, R2, R3, 0x1, P6 ;  /* 0x0000000302197211 */ /* 0x000fe400030f0eff */
[----:B------:R-:W-:Y:S02]  /*4b370*/  PRMT R8, R27, 0x7632, R8 ;  /* 0x000076321b087816 */ /* 0x000fe40000000008 */
[----:B-1----:R-:W-:-:S03]  /*4b380*/  LEA R22, P6, R4, R20, 0x1 ;  /* 0x0000001404167211 */ /* 0x002fc600078c08ff */
[----:B------:R0:W-:Y:S01]  /*4b390*/  @P1 STG.E.U16 [R24.64], R8 ;  /* 0x0000000818001986 */ /* 0x0001e2000c101506 */
[----:B------:R-:W-:-:S05]  /*4b3a0*/  LEA.HI.X.SX32 R23, R4, R3, 0x1, P6 ;  /* 0x0000000304177211 */ /* 0x000fca00030f0eff */
[----:B------:R1:W-:Y:S01]  /*4b3b0*/  @P5 STG.E.U16 [R22.64], R11 ;  /* 0x0000000b16005986 */ /* 0x0003e2000c101506 */
[----:B0-----:R-:W-:-:S04]  /*4b3c0*/  IADD3 R8, R28, 0x123, RZ ;  /* 0x000001231c087810 */ /* 0x001fc80007ffe0ff */
[----:B------:R-:W-:Y:S02]  /*4b3d0*/  ISETP.LT.AND P5, PT, R8, c[0x0][0x17c], !P0 ;  /* 0x00005f0008007a0c */ /* 0x000fe400047a1270 */
[----:B------:R-:W-:Y:S02]  /*4b3e0*/  PRMT R8, R11, 0x7632, R8 ;  /* 0x000076320b087816 */ /* 0x000fe40000000008 */
[----:B-1----:R-:W2:Y:S04]  /*4b3f0*/  LDL.LU R11, [R1+0x1394] ;  /* 0x00139400010b7983 */ /* 0x002ea80000300800 */
[----:B------:R-:W2:Y:S01]  /*4b400*/  LDL.LU R27, [R1+0x214] ;  /* 0x00021400011b7983 */ /* 0x000ea20000300800 */
[----:B------:R-:W-:Y:S02]  /*4b410*/  IADD3 R2, R4, c[0x0][0x198], RZ ;  /* 0x0000660004027a10 */ /* 0x000fe40007ffe0ff */
[----:B------:R-:W-:-:S02]  /*4b420*/  IADD3 R12, R28, 0x120, RZ ;  /* 0x000001201c0c7810 */ /* 0x000fc40007ffe0ff */
[-C--:B------:R-:W-:Y:S02]  /*4b430*/  LEA R24, P6, R2, R20.reuse, 0x1 ;  /* 0x0000001402187211 */ /* 0x080fe400078c08ff */
[----:B------:R-:W-:Y:S02]  /*4b440*/  ISETP.LT.AND P3, PT, R12, c[0x0][0x17c], !P0 ;  /* 0x00005f000c007a0c */ /* 0x000fe40004761270 */
[C---:B------:R-:W-:Y:S02]  /*4b450*/  IADD3 R4, R2.reuse, c[0x0][0x198], RZ ;  /* 0x0000660002047a10 */ /* 0x040fe40007ffe0ff */
[----:B------:R-:W-:Y:S02]  /*4b460*/  LEA.HI.X.SX32 R25, R2, R3, 0x1, P6 ;  /* 0x0000000302197211 */ /* 0x000fe400030f0eff */
[C---:B------:R-:W-:Y:S02]  /*4b470*/  LEA R22, P6, R4.reuse, R20, 0x1 ;  /* 0x0000001404167211 */ /* 0x040fe400078c08ff */
[----:B------:R-:W-:-:S02]  /*4b480*/  IADD3 R2, R4, c[0x0][0x198], RZ ;  /* 0x0000660004027a10 */ /* 0x000fc40007ffe0ff */
[----:B------:R-:W-:Y:S01]  /*4b490*/  IADD3 R12, R28, 0x122, RZ ;  /* 0x000001221c0c7810 */ /* 0x000fe20007ffe0ff */
[----:B------:R0:W-:Y:S01]  /*4b4a0*/  @P4 STG.E.U16 [R24.64], R8 ;  /* 0x0000000818004986 */ /* 0x0001e2000c101506 */
[----:B------:R-:W-:Y:S02]  /*4b4b0*/  LEA.HI.X.SX32 R23, R4, R3, 0x1, P6 ;  /* 0x0000000304177211 */ /* 0x000fe400030f0eff */
[----:B------:R-:W-:Y:S02]  /*4b4c0*/  ISETP.LT.AND P1, PT, R12, c[0x0][0x17c], !P0 ;  /* 0x00005f000c007a0c */ /* 0x000fe40004721270 */
[----:B------:R-:W-:Y:S02]  /*4b4d0*/  IADD3 R4, R2, c[0x0][0x198], RZ ;  /* 0x0000660002047a10 */ /* 0x000fe40007ffe0ff */
[----:B0-----:R-:W-:Y:S02]  /*4b4e0*/  IADD3 R8, R28, 0x125, RZ ;  /* 0x000001251c087810 */ /* 0x001fe40007ffe0ff */
[----:B------:R-:W-:-:S04]  /*4b4f0*/  LEA R24, P6, R2, R20, 0x1 ;  /* 0x0000001402187211 */ /* 0x000fc800078c08ff */
[----:B------:R-:W-:Y:S02]  /*4b500*/  LEA.HI.X.SX32 R25, R2, R3, 0x1, P6 ;  /* 0x0000000302197211 */ /* 0x000fe400030f0eff */
[----:B------:R-:W-:Y:S02]  /*4b510*/  IADD3 R2, R4, c[0x0][0x198], RZ ;  /* 0x0000660004027a10 */ /* 0x000fe40007ffe0ff */
[----:B------:R-:W-:-:S04]  /*4b520*/  IADD3 R12, R28, 0x124, RZ ;  /* 0x000001241c0c7810 */ /* 0x000fc80007ffe0ff */
[----:B------:R-:W-:Y:S01]  /*4b530*/  ISETP.LT.AND P4, PT, R12, c[0x0][0x17c], !P0 ;  /* 0x00005f000c007a0c */ /* 0x000fe20004781270 */
[----:B----4-:R0:W-:Y:S01]  /*4b540*/  @P3 STG.E.U16 [R22.64], R21 ;  /* 0x0000001516003986 */ /* 0x0101e2000c101506 */
[----:B------:R-:W-:Y:S02]  /*4b550*/  ISETP.LT.AND P3, PT, R8, c[0x0][0x17c], !P0 ;  /* 0x00005f0008007a0c */ /* 0x000fe40004761270 */
[----:B------:R-:W-:Y:S02]  /*4b560*/  PRMT R8, R21, 0x7632, R8 ;  /* 0x0000763215087816 */ /* 0x000fe40000000008 */
[C---:B0-----:R-:W-:Y:S01]  /*4b570*/  LEA R22, P6, R4.reuse, R20, 0x1 ;  /* 0x0000001404167211 */ /* 0x041fe200078c08ff */
[----:B------:R-:W4:Y:S03]  /*4b580*/  LDL.LU R21, [R1+0x284] ;  /* 0x0002840001157983 */ /* 0x000f260000300800 */
[----:B------:R-:W-:Y:S01]  /*4b590*/  LEA.HI.X.SX32 R23, R4, R3, 0x1, P6 ;  /* 0x0000000304177211 */ /* 0x000fe200030f0eff */
[----:B------:R0:W-:Y:S01]  /*4b5a0*/  @P2 STG.E.U16 [R24.64], R8 ;  /* 0x0000000818002986 */ /* 0x0001e2000c101506 */
[----:B------:R-:W-:-:S03]  /*4b5b0*/  IADD3 R4, R2, c[0x0][0x198], RZ ;  /* 0x0000660002047a10 */ /* 0x000fc60007ffe0ff */
[----:B---3--:R1:W-:Y:S01]  /*4b5c0*/  @P1 STG.E.U16 [R22.64], R26 ;  /* 0x0000001a16001986 */ /* 0x0083e2000c101506 */
[----:B0-----:R-:W-:Y:S02]  /*4b5d0*/  IADD3 R8, R28, 0x127, RZ ;  /* 0x000001271c087810 */ /* 0x001fe40007ffe0ff */
[----:B------:R-:W-:Y:S02]  /*4b5e0*/  LEA R24, P6, R2, R20, 0x1 ;  /* 0x0000001402187211 */ /* 0x000fe400078c08ff */
[----:B------:R-:W-:Y:S02]  /*4b5f0*/  ISETP.LT.AND P1, PT, R8, c[0x0][0x17c], !P0 ;  /* 0x00005f0008007a0c */ /* 0x000fe40004721270 */
[----:B------:R-:W-:Y:S02]  /*4b600*/  PRMT R8, R26, 0x7632, R8 ;  /* 0x000076321a087816 */ /* 0x000fe40000000008 */
[----:B-1----:R-:W3:Y:S01]  /*4b610*/  LDL.LU R26, [R1+0x264] ;  /* 0x00026400011a7983 */ /* 0x002ee20000300800 */
[----:B------:R-:W-:-:S02]  /*4b620*/  LEA.HI.X.SX32 R25, R2, R3, 0x1, P6 ;  /* 0x0000000302197211 */ /* 0x000fc400030f0eff */
[----:B------:R-:W-:-:S03]  /*4b630*/  LEA R22, P6, R4, R20, 0x1 ;  /* 0x0000001404167211 */ /* 0x000fc600078c08ff */
[----:B------:R0:W-:Y:S01]  /*4b640*/  @P5 STG.E.U16 [R24.64], R8 ;  /* 0x0000000818005986 */ /* 0x0001e2000c101506 */
[----:B------:R-:W-:Y:S02]  /*4b650*/  LEA.HI.X.SX32 R23, R4, R3, 0x1, P6 ;  /* 0x0000000304177211 */ /* 0x000fe400030f0eff */
[----:B0-----:R-:W-:-:S03]  /*4b660*/  IADD3 R8, R28, 0x129, RZ ;  /* 0x000001291c087810 */ /* 0x001fc60007ffe0ff */
[----:B--2---:R0:W-:Y:S01]  /*4b670*/  @P4 STG.E.U16 [R22.64], R27 ;  /* 0x0000001b16004986 */ /* 0x0041e2000c101506 */
[----:B------:R-:W-:Y:S02]  /*4b680*/  ISETP.LT.AND P4, PT, R8, c[0x0][0x17c], !P0 ;  /* 0x00005f0008007a0c */ /* 0x000fe40004781270 */
[----:B------:R-:W-:Y:S02]  /*4b690*/  PRMT R8, R27, 0x7632, R8 ;  /* 0x000076321b087816 */ /* 0x000fe40000000008 */
[----:B0-----:R-:W2:Y:S01]  /*4b6a0*/  LDL.LU R27, [R1+0x204] ;  /* 0x00020400011b7983 */ /* 0x001ea20000300800 */
[----:B------:R-:W-:Y:S02]  /*4b6b0*/  IADD3 R2, R4, c[0x0][0x198], RZ ;  /* 0x0000660004027a10 */ /* 0x000fe40007ffe0ff */
[----:B------:R-:W-:Y:S02]  /*4b6c0*/  IADD3 R12, R28, 0x126, RZ ;  /* 0x000001261c0c7810 */ /* 0x000fe40007ffe0ff */
[----:B------:R-:W-:-:S02]  /*4b6d0*/  LEA R24, P6, R2, R20, 0x1 ;  /* 0x0000001402187211 */ /* 0x000fc400078c08ff */
[----:B------:R-:W-:Y:S02]  /*4b6e0*/  ISETP.LT.AND P2, PT, R12, c[0x0][0x17c], !P0 ;  /* 0x00005f000c007a0c */ /* 0x000fe40004741270 */
[C---:B------:R-:W-:Y:S02]  /*4b6f0*/  IADD3 R4, R2.reuse, c[0x0][0x198], RZ ;  /* 0x0000660002047a10 */ /* 0x040fe40007ffe0ff */
[-C--:B------:R-:W-:Y:S02]  /*4b700*/  LEA.HI.X.SX32 R25, R2, R3.reuse, 0x1, P6 ;  /* 0x0000000302197211 */ /* 0x080fe400030f0eff */
[C---:B------:R-:W-:Y:S02]  /*4b710*/  LEA R22, P6, R4.reuse, R20, 0x1 ;  /* 0x0000001404167211 */ /* 0x040fe400078c08ff */
[----:B------:R-:W-:Y:S02]  /*4b720*/  IADD3 R2, R4, c[0x0][0x198], RZ ;  /* 0x0000660004027a10 */ /* 0x000fe40007ffe0ff */
[----:B------:R-:W-:Y:S01]  /*4b730*/  IADD3 R12, R28, 0x128, RZ ;  /* 0x000001281c0c7810 */ /* 0x000fe20007ffe0ff */
[----:B------:R0:W-:Y:S01]  /*4b740*/  @P3 STG.E.U16 [R24.64], R8 ;  /* 0x0000000818003986 */ /* 0x0001e2000c101506 */
[----:B------:R-:W-:-:S02]  /*4b750*/  LEA.HI.X.SX32 R23, R4, R3, 0x1, P6 ;  /* 0x0000000304177211 */ /* 0x000fc400030f0eff */
[----:B------:R-:W-:Y:S02]  /*4b760*/  ISETP.LT.AND P5, PT, R12, c[0x0][0x17c], !P0 ;  /* 0x00005f000c007a0c */ /* 0x000fe400047a1270 */
[----:B------:R-:W-:Y:S01]  /*4b770*/  IADD3 R4, R2, c[0x0][0x198], RZ ;  /* 0x0000660002047a10 */ /* 0x000fe20007ffe0ff */
[----:B------:R1:W-:Y:S01]  /*4b780*/  @P2 STG.E.U16 [R22.64], R17 ;  /* 0x0000001116002986 */ /* 0x0003e2000c101506 */
[----:B0-----:R-:W-:Y:S02]  /*4b790*/  IADD3 R8, R28, 0x12b, RZ ;  /* 0x0000012b1c087810 */ /* 0x001fe40007ffe0ff */
[----:B------:R-:W-:Y:S02]  /*4b7a0*/  LEA R24, P6, R2, R20, 0x1 ;  /* 0x0000001402187211 */ /* 0x000fe400078c08ff */
[----:B------:R-:W-:Y:S02]  /*4b7b0*/  ISETP.LT.AND P2, PT, R8, c[0x0][0x17c], !P0 ;  /* 0x00005f0008007a0c */ /* 0x000fe40004741270 */
[----:B------:R-:W-:-:S02]  /*4b7c0*/  LEA.HI.X.SX32 R25, R2, R3, 0x1, P6 ;  /* 0x0000000302197211 */ /* 0x000fc400030f0eff */
[----:B------:R-:W-:Y:S02]  /*4b7d0*/  PRMT R8, R17, 0x7632, R8 ;  /* 0x0000763211087816 */ /* 0x000fe40000000008 */
[CC--:B------:R-:W-:Y:S02]  /*4b7e0*/  LEA R16, P6, R4.reuse, R20.reuse, 0x1 ;  /* 0x0000001404107211 */ /* 0x0c0fe400078c08ff */
[----:B------:R-:W-:Y:S02]  /*4b7f0*/  IADD3 R2, R4, c[0x0][0x198], RZ ;  /* 0x0000660004027a10 */ /* 0x000fe40007ffe0ff */
[----:B------:R-:W-:Y:S01]  /*4b800*/  IADD3 R12, R28, 0x12a, RZ ;  /* 0x0000012a1c0c7810 */ /* 0x000fe20007ffe0ff */
[----:B------:R0:W-:Y:S01]  /*4b810*/  @P1 STG.E.U16 [R24.64], R8 ;  /* 0x0000000818001986 */ /* 0x0001e2000c101506 */
[----:B-1----:R-:W-:Y:S02]  /*4b820*/  LEA.HI.X.SX32 R17, R4, R3, 0x1, P6 ;  /* 0x0000000304117211 */ /* 0x002fe400030f0eff */
[----:B------:R-:W-:-:S02]  /*4b830*/  LEA R22, P6, R2, R20, 0x1 ;  /* 0x0000001402167211 */ /* 0x000fc400078c08ff */
[----:B------:R-:W-:Y:S02]  /*4b840*/  ISETP.LT.AND P3, PT, R12, c[0x0][0x17c], !P0 ;  /* 0x00005f000c007a0c */ /* 0x000fe40004761270 */
[----:B------:R-:W-:Y:S02]  /*4b850*/  IADD3 R4, R2, c[0x0][0x198], RZ ;  /* 0x0000660002047a10 */ /* 0x000fe40007ffe0ff */
[----:B0-----:R-:W-:Y:S02]  /*4b860*/  IADD3 R8, R28, 0x12d, RZ ;  /* 0x0000012d1c087810 */ /* 0x001fe40007ffe0ff */
[----:B------:R-:W-:Y:S02]  /*4b870*/  LEA.HI.X.SX32 R23, R2, R3, 0x1, P6 ;  /* 0x0000000302177211 */ /* 0x000fe400030f0eff */
[----:B------:R-:W-:Y:S02]  /*4b880*/  IADD3 R2, R4, c[0x0][0x198], RZ ;  /* 0x0000660004027a10 */ /* 0x000fe40007ffe0ff */
[----:B------:R-:W-:-:S04]  /*4b890*/  IADD3 R12, R28, 0x12c, RZ ;  /* 0x0000012c1c0c7810 */ /* 0x000fc80007ffe0ff */
[----:B------:R-:W-:Y:S01]  /*4b8a0*/  ISETP.LT.AND P1, PT, R12, c[0x0][0x17c], !P0 ;  /* 0x00005f000c007a0c */ /* 0x000fe20004721270 */
[----:B----4-:R0:W-:Y:S01]  /*4b8b0*/  @P5 STG.E.U16 [R16.64], R21 ;  /* 0x0000001510005986 */ /* 0x0101e2000c101506 */
[----:B------:R-:W-:Y:S02]  /*4b8c0*/  ISETP.LT.AND P5, PT, R8, c[0x0][0x17c], !P0 ;  /* 0x00005f0008007a0c */ /* 0x000fe400047a1270 */
[----:B------:R-:W-:Y:S02]  /*4b8d0*/  PRMT R8, R21, 0x7632, R8 ;  /* 0x0000763215087816 */ /* 0x000fe40000000008 */
[----:B0-----:R-:W-:-:S03]  /*4b8e0*/  LEA R16, P6, R4, R20, 0x1 ;  /* 0x0000001404107211 */ /* 0x001fc600078c08ff */
[----:B------:R0:W-:Y:S01]  /*4b8f0*/  @P4 STG.E.U16 [R22.64], R8 ;  /* 0x0000000816004986 */ /* 0x0001e2000c101506 */
[----:B------:R-:W-:Y:S02]  /*4b900*/  LEA.HI.X.SX32 R17, R4, R3, 0x1, P6 ;  /* 0x0000000304117211 */ /* 0x000fe400030f0eff */
[----:B------:R-:W-:Y:S02]  /*4b910*/  IADD3 R4, R2, c[0x0][0x198], RZ ;  /* 0x0000660002047a10 */ /* 0x000fe40007ffe0ff */
[----:B0-----:R-:W-:Y:S01]  /*4b920*/  IADD3 R8, R28, 0x12f, RZ ;  /* 0x0000012f1c087810 */ /* 0x001fe20007ffe0ff */
[----:B---3--:R0:W-:Y:S01]  /*4b930*/  @P3 STG.E.U16 [R16.64], R26 ;  /* 0x0000001a10003986 */ /* 0x0081e2000c101506 */
[----:B------:R-:W-:Y:S02]  /*4b940*/  LEA R22, P6, R2, R20, 0x1 ;  /* 0x0000001402167211 */ /* 0x000fe400078c08ff */
[----:B------:R-:W-:Y:S02]  /*4b950*/  ISETP.LT.AND P3, PT, R8, c[0x0][0x17c], !P0 ;  /* 0x00005f0008007a0c */ /* 0x000fe40004761270 */
[----:B------:R-:W-:-:S02]  /*4b960*/  PRMT R8, R26, 0x7632, R8 ;  /* 0x000076321a087816 */ /* 0x000fc40000000008 */
[----:B------:R-:W-:Y:S01]  /*4b970*/  LEA.HI.X.SX32 R23, R2, R3, 0x1, P6 ;  /* 0x0000000302177211 */ /* 0x000fe200030f0eff */
[----:B0-----:R-:W3:Y:S01]  /*4b980*/  LDL.LU R26, [R1+0x294] ;  /* 0x00029400011a7983 */ /* 0x001ee20000300800 */
        /* <DEDUP_REMOVED lines=9> */
[----:B------:R-:W-:Y:S01]  /*4ba20*/  IADD3 R12, R28, 0x12e, RZ ;  /* 0x0000012e1c0c7810 */ /* 0x000fe20007ffe0ff */
[----:B------:R-:W4:Y:S01]  /*4ba30*/  LDL.LU R25, [R1+0x274] ;  /* 0x0002740001197983 */ /* 0x000f220000300800 */
[----:B------:R-:W-:-:S02]  /*4ba40*/  LEA R22, P6, R2, R20, 0x1 ;  /* 0x0000001402167211 */ /* 0x000fc400078c08ff */
[----:B------:R-:W-:Y:S02]  /*4ba50*/  ISETP.LT.AND P4, PT, R12, c[0x0][0x17c], !P0 ;  /* 0x00005f000c007a0c */ /* 0x000fe40004781270 */
[C---:B------:R-:W-:Y:S02]  /*4ba60*/  IADD3 R4, R2.reuse, c[0x0][0x198], RZ ;  /* 0x0000660002047a10 */ /* 0x040fe40007ffe0ff */
[-C--:B------:R-:W-:Y:S02]  /*4ba70*/  LEA.HI.X.SX32 R23, R2, R3.reuse, 0x1, P6 ;  /* 0x0000000302177211 */ /* 0x080fe400030f0eff */
[----:B------:R-:W-:Y:S02]  /*4ba80*/  LEA R16, P6, R4, R20, 0x1 ;  /* 0x0000001404107211 */ /* 0x000fe400078c08ff */
[----:B------:R-:W-:Y:S02]  /*4ba90*/  IADD3 R12, R28, 0x130, RZ ;  /* 0x000001301c0c7810 */ /* 0x000fe40007ffe0ff */
[C---:B------:R-:W-:Y:S01]  /*4baa0*/  IADD3 R2, R4.reuse, c[0x0][0x198], RZ ;  /* 0x0000660004027a10 */ /* 0x040fe20007ffe0ff */
[----:B------:R0:W-:Y:S01]  /*4bab0*/  @P5 STG.E.U16 [R22.64], R8 ;  /* 0x0000000816005986 */ /* 0x0001e2000c101506 */
[----:B------:R-:W-:-:S02]  /*4bac0*/  LEA.HI.X.SX32 R17, R4, R3, 0x1, P6 ;  /* 0x0000000304117211 */ /* 0x000fc400030f0eff */
[----:B------:R-:W-:Y:S02]  /*4bad0*/  ISETP.LT.AND P2, PT, R12, c[0x0][0x17c], !P0 ;  /* 0x00005f000c007a0c */ /* 0x000fe40004741270 */
[----:B------:R-:W-:Y:S02]  /*4bae0*/  IADD3 R12, R28, 0x132, RZ ;  /* 0x000001321c0c7810 */ /* 0x000fe40007ffe0ff */
[----:B------:R-:W-:Y:S01]  /*4baf0*/  IADD3 R4, R2, c[0x0][0x198], RZ ;  /* 0x0000660002047a10 */ /* 0x000fe20007ffe0ff */
[----:B------:R1:W-:Y:S01]  /*4bb00*/  @P4 STG.E.U16 [R16.64], R13 ;  /* 0x0000000d10004986 */ /* 0x0003e2000c101506 */
[----:B0-----:R-:W-:Y:S02]  /*4bb10*/  IADD3 R8, R28, 0x133, RZ ;  /* 0x000001331c087810 */ /* 0x001fe40007ffe0ff */
[----:B------:R-:W-:Y:S02]  /*4bb20*/  LEA R22, P6, R2, R20, 0x1 ;  /* 0x0000001402167211 */ /* 0x000fe400078c08ff */
[----:B------:R-:W-:-:S02]  /*4bb30*/  ISETP.LT.AND P5, PT, R12, c[0x0][0x17c], !P0 ;  /* 0x00005f000c007a0c */ /* 0x000fc400047a1270 */
[----:B------:R-:W-:Y:S02]  /*4bb40*/  ISETP.LT.AND P4, PT, R8, c[0x0][0x17c], !P0 ;  /* 0x00005f0008007a0c */ /* 0x000fe40004781270 */
[-C--:B------:R-:W-:Y:S02]  /*4bb50*/  LEA.HI.X.SX32 R23, R2, R3.reuse, 0x1, P6 ;  /* 0x0000000302177211 */ /* 0x080fe400030f0eff */
[----:B------:R-:W-:Y:S02]  /*4bb60*/  PRMT R8, R13, 0x7632, R8 ;  /* 0x000076320d087816 */ /* 0x000fe40000000008 */
[----:B------:R-:W-:Y:S02]  /*4bb70*/  LEA R12, P6, R4, R20, 0x1 ;  /* 0x00000014040c7211 */ /* 0x000fe400078c08ff */
[----:B-1----:R-:W-:Y:S01]  /*4bb80*/  IADD3 R16, R28, 0x134, RZ ;  /* 0x000001341c107810 */ /* 0x002fe20007ffe0ff */
[----:B------:R0:W-:Y:S01]  /*4bb90*/  @P3 STG.E.U16 [R22.64], R8 ;  /* 0x0000000816003986 */ /* 0x0001e2000c101506 */
[----:B------:R-:W-:-:S02]  /*4bba0*/  LEA.HI.X.SX32 R13, R4, R3, 0x1, P6 ;  /* 0x00000003040d7211 */ /* 0x000fc400030f0eff */
[----:B------:R-:W-:Y:S02]  /*4bbb0*/  IADD3 R2, R4, c[0x0][0x198], RZ ;  /* 0x0000660004027a10 */ /* 0x000fe40007ffe0ff */
[----:B------:R-:W-:Y:S02]  /*4bbc0*/  ISETP.LT.AND P3, PT, R16, c[0x0][0x17c], !P0 ;  /* 0x00005f0010007a0c */ /* 0x000fe40004761270 */
[----:B------:R-:W-:Y:S02]  /*4bbd0*/  LEA R16, P6, R2, R20, 0x1 ;  /* 0x0000001402107211 */ /* 0x000fe400078c08ff */
[----:B0-----:R-:W-:Y:S02]  /*4bbe0*/  IADD3 R8, R28, 0x135, RZ ;  /* 0x000001351c087810 */ /* 0x001fe40007ffe0ff */
[C---:B------:R-:W-:Y:S02]  /*4bbf0*/  IADD3 R4, R2.reuse, c[0x0][0x198], RZ ;  /* 0x0000660002047a10 */ /* 0x040fe40007ffe0ff */
[----:B------:R-:W-:Y:S01]  /*4bc00*/  LEA.HI.X.SX32 R17, R2, R3, 0x1, P6 ;  /* 0x0000000302117211 */ /* 0x000fe200030f0eff */
[----:B---3--:R0:W-:Y:S01]  /*4bc10*/  @P2 STG.E.U16 [R12.64], R26 ;  /* 0x0000001a0c002986 */ /* 0x0081e2000c101506 */
[----:B------:R-:W-:-:S02]  /*4bc20*/  ISETP.LT.AND P2, PT, R8, c[0x0][0x17c], !P0 ;  /* 0x00005f0008007a0c */ /* 0x000fc40004741270 */
[----:B------:R-:W-:Y:S02]  /*4bc30*/  PRMT R8, R26, 0x7632, R8 ;  /* 0x000076321a087816 */ /* 0x000fe40000000008 */
        /* <DEDUP_REMOVED lines=9> */
[----:B------:R-:W-:-:S04]  /*4bcd0*/  IADD3 R2, R4, c[0x0][0x198], RZ ;  /* 0x0000660004027a10 */ /* 0x000fc80007ffe0ff */
[CC--:B------:R-:W-:Y:S02]  /*4bce0*/  LEA R16, P6, R2.reuse, R20.reuse, 0x1 ;  /* 0x0000001402107211 */ /* 0x0c0fe400078c08ff */
        /* <DEDUP_REMOVED lines=14> */
[C---:B------:R-:W-:Y:S02]  /*4bdd0*/  LEA R8, P6, R4.reuse, R20, 0x1 ;  /* 0x0000001404087211 */ /* 0x040fe400078c08ff */
[----:B-1----:R-:W-:Y:S02]  /*4bde0*/  PRMT R12, R9, 0x7632, R12 ;  /* 0x00007632090c7816 */ /* 0x002fe4000000000c */
[C---:B------:R-:W-:Y:S02]  /*4bdf0*/  LEA.HI.X.SX32 R9, R4.reuse, R3, 0x1, P6 ;  /* 0x0000000304097211 */ /* 0x040fe400030f0eff */
[----:B------:R-:W-:Y:S02]  /*4be00*/  IADD3 R2, R4, c[0x0][0x198], RZ ;  /* 0x0000660004027a10 */ /* 0x000fe40007ffe0ff */
[C---:B------:R-:W-:Y:S01]  /*4be10*/  IADD3 R21, R28.reuse, 0x138, RZ ;  /* 0x000001381c157810 */ /* 0x040fe20007ffe0ff */
[----:B------:R0:W-:Y:S01]  /*4be20*/  @P2 STG.E.U16 [R16.64], R12 ;  /* 0x0000000c10002986 */ /* 0x0001e2000c101506 */
[----:B------:R-:W-:-:S02]  /*4be30*/  IADD3 R13, R28, 0x13a, RZ ;  /* 0x0000013a1c0d7810 */ /* 0x000fc40007ffe0ff */
[----:B------:R-:W-:Y:S01]  /*4be40*/  IADD3 R4, R28, 0x13b, RZ ;  /* 0x0000013b1c047810 */ /* 0x000fe20007ffe0ff */
[----:B------:R1:W-:Y:S01]  /*4be50*/  @P1 STG.E.U16 [R8.64], R5 ;  /* 0x0000000508001986 */ /* 0x0003e2000c101506 */
[----:B------:R-:W-:Y:S02]  /*4be60*/  ISETP.LT.AND P4, PT, R21, c[0x0][0x17c], !P0 ;  /* 0x00005f0015007a0c */ /* 0x000fe40004781270 */
[----:B------:R-:W-:Y:S02]  /*4be70*/  ISETP.LT.AND P2, PT, R13, c[0x0][0x17c], !P0 ;  /* 0x00005f000d007a0c */ /* 0x000fe40004741270 */
[C---:B0-----:R-:W-:Y:S02]  /*4be80*/  LEA R12, P6, R2.reuse, R20, 0x1 ;  /* 0x00000014020c7211 */ /* 0x041fe400078c08ff */
[----:B-1----:R-:W-:Y:S02]  /*4be90*/  IADD3 R8, R2, c[0x0][0x198], RZ ;  /* 0x0000660002087a10 */ /* 0x002fe40007ffe0ff */
[----:B------:R-:W-:-:S02]  /*4bea0*/  ISETP.LT.AND P1, PT, R4, c[0x0][0x17c], !P0 ;  /* 0x00005f0004007a0c */ /* 0x000fc40004721270 */
[-C--:B------:R-:W-:Y:S02]  /*4beb0*/  LEA.HI.X.SX32 R13, R2, R3.reuse, 0x1, P6 ;  /* 0x00000003020d7211 */ /* 0x080fe400030f0eff */
[CC--:B------:R-:W-:Y:S02]  /*4bec0*/  LEA R4, P6, R8.reuse, R20.reuse, 0x1 ;  /* 0x0000001408047211 */ /* 0x0c0fe400078c08ff */
[----:B------:R-:W-:Y:S02]  /*4bed0*/  PRMT R9, R5, 0x7632, R9 ;  /* 0x0000763205097816 */ /* 0x000fe40000000009 */
[C---:B------:R-:W-:Y:S02]  /*4bee0*/  LEA.HI.X.SX32 R5, R8.reuse, R3, 0x1, P6 ;  /* 0x0000000308057211 */ /* 0x040fe400030f0eff */
[----:B------:R-:W-:Y:S01]  /*4bef0*/  IADD3 R2, R8, c[0x0][0x198], RZ ;  /* 0x0000660008027a10 */ /* 0x000fe20007ffe0ff */
[----:B------:R0:W-:Y:S03]  /*4bf00*/  @P5 STG.E.U16 [R12.64], R9 ;  /* 0x000000090c005986 */ /* 0x0001e6000c101506 */
[----:B------:R-:W-:Y:S01]  /*4bf10*/  LEA R8, P6, R2, R20, 0x1 ;  /* 0x0000001402087211 */ /* 0x000fe200078c08ff */
[----:B----4-:R1:W-:Y:S01]  /*4bf20*/  @P4 STG.E.U16 [R4.64], R25 ;  /* 0x0000001904004986 */ /* 0x0103e2000c101506 */
[----:B0-----:R-:W-:-:S02]  /*4bf30*/  IADD3 R9, R28, 0x13d, RZ ;  /* 0x0000013d1c097810 */ /* 0x001fc40007ffe0ff */
[C---:B-1----:R-:W-:Y:S02]  /*4bf40*/  IADD3 R5, R2.reuse, c[0x0][0x198], RZ ;  /* 0x0000660002057a10 */ /* 0x042fe40007ffe0ff */
[----:B------:R-:W-:Y:S02]  /*4bf50*/  ISETP.LT.AND P4, PT, R9, c[0x0][0x17c], !P0 ;  /* 0x00005f0009007a0c */ /* 0x000fe40004781270 */
[-C--:B------:R-:W-:Y:S02]  /*4bf60*/  LEA.HI.X.SX32 R9, R2, R3.reuse, 0x1, P6 ;  /* 0x0000000302097211 */ /* 0x080fe400030f0eff */
[----:B------:R-:W-:Y:S02]  /*4bf70*/  LEA R4, P6, R5, R20, 0x1 ;  /* 0x0000001405047211 */ /* 0x000fe400078c08ff */
[----:B------:R-:W-:Y:S02]  /*4bf80*/  PRMT R12, R25, 0x7632, R12 ;  /* 0x00007632190c7816 */ /* 0x000fe4000000000c */
[C---:B------:R-:W-:Y:S01]  /*4bf90*/  IADD3 R2, R5.reuse, c[0x0][0x198], RZ ;  /* 0x0000660005027a10 */ /* 0x040fe20007ffe0ff */
[----:B------:R-:W4:Y:S01]  /*4bfa0*/  LDL.LU R25, [R1+0x248] ;  /* 0x0002480001197983 */ /* 0x000f220000300800 */
[----:B------:R-:W-:-:S02]  /*4bfb0*/  LEA.HI.X.SX32 R5, R5, R3, 0x1, P6 ;  /* 0x0000000305057211 */ /* 0x000fc400030f0eff */
[----:B------:R-:W-:Y:S01]  /*4bfc0*/  IADD3 R16, R28, 0x13c, RZ ;  /* 0x0000013c1c107810 */ /* 0x000fe20007ffe0ff */
[----:B------:R0:W-:Y:S03]  /*4bfd0*/  @P3 STG.E.U16 [R8.64], R12 ;  /* 0x0000000c08003986 */ /* 0x0001e6000c101506 */
[----:B------:R-:W-:Y:S02]  /*4bfe0*/  ISETP.LT.AND P5, PT, R16, c[0x0][0x17c], !P0 ;  /* 0x00005f0010007a0c */ /* 0x000fe400047a1270 */
[----:B0-----:R-:W-:Y:S02]  /*4bff0*/  IADD3 R9, R28, 0x13f, RZ ;  /* 0x0000013f1c097810 */ /* 0x001fe40007ffe0ff */
[----:B------:R-:W-:Y:S02]  /*4c000*/  LEA R8, P6, R2, R20, 0x1 ;  /* 0x0000001402087211 */ /* 0x000fe400078c08ff */
[----:B------:R-:W-:-:S04]  /*4c010*/  IADD3 R13, R28, 0x13e, RZ ;  /* 0x0000013e1c0d7810 */ /* 0x000fc80007ffe0ff */
[----:B------:R-:W-:Y:S01]  /*4c020*/  ISETP.LT.AND P3, PT, R13, c[0x0][0x17c], !P0 ;  /* 0x00005f000d007a0c */ /* 0x000fe20004761270 */
[----:B---3--:R0:W-:Y:S01]  /*4c030*/  @P2 STG.E.U16 [R4.64], R26 ;  /* 0x0000001a04002986 */ /* 0x0081e2000c101506 */
[----:B------:R-:W-:Y:S02]  /*4c040*/  ISETP.LT.AND P2, PT, R9, c[0x0][0x17c], !P0 ;  /* 0x00005f0009007a0c */ /* 0x000fe40004741270 */
[----:B------:R-:W-:Y:S02]  /*4c050*/  LEA.HI.X.SX32 R9, R2, R3, 0x1, P6 ;  /* 0x0000000302097211 */ /* 0x000fe400030f0eff */
[----:B------:R-:W-:Y:S02]  /*4c060*/  PRMT R12, R26, 0x7632, R12 ;  /* 0x000076321a0c7816 */ /* 0x000fe4000000000c */
[----:B0-----:R-:W-:Y:S01]  /*4c070*/  IADD3 R5, R2, c[0x0][0x198], RZ ;  /* 0x0000660002057a10 */ /* 0x001fe20007ffe0ff */
[----:B------:R-:W3:Y:S03]  /*4c080*/  LDL.LU R26, [R1+0x258] ;  /* 0x00025800011a7983 */ /* 0x000ee60000300800 */
[----:B------:R-:W-:-:S02]  /*4c090*/  LEA R4, P6, R5, R20, 0x1 ;  /* 0x0000001405047211 */ /* 0x000fc400078c08ff */
[C---:B------:R-:W-:Y:S02]  /*4c0a0*/  IADD3 R2, R5.reuse, c[0x0][0x198], RZ ;  /* 0x0000660005027a10 */ /* 0x040fe40007ffe0ff */
[-C--:B------:R-:W-:Y:S01]  /*4c0b0*/  LEA.HI.X.SX32 R5, R5, R3.reuse, 0x1, P6 ;  /* 0x0000000305057211 */ /* 0x080fe200030f0eff */
[----:B------:R0:W-:Y:S02]  /*4c0c0*/  @P1 STG.E.U16 [R8.64], R12 ;  /* 0x0000000c08001986 */ /* 0x0001e4000c101506 */
[----:B0-----:R-:W-:Y:S02]  /*4c0d0*/  IADD3 R9, R28, 0x141, RZ ;  /* 0x000001411c097810 */ /* 0x001fe40007ffe0ff */
[C---:B------:R-:W-:Y:S01]  /*4c0e0*/  LEA R8, P6, R2.reuse, R20, 0x1 ;  /* 0x0000001402087211 */ /* 0x040fe200078c08ff */
[----:B--2---:R0:W-:Y:S01]  /*4c0f0*/  @P5 STG.E.U16 [R4.64], R27 ;  /* 0x0000001b04005986 */ /* 0x0041e2000c101506 */
[----:B------:R-:W-:Y:S02]  /*4c100*/  ISETP.LT.AND P5, PT, R9, c[0x0][0x17c], !P0 ;  /* 0x00005f0009007a0c */ /* 0x000fe400047a1270 */
[----:B------:R-:W-:-:S02]  /*4c110*/  LEA.HI.X.SX32 R9, R2, R3, 0x1, P6 ;  /* 0x0000000302097211 */ /* 0x000fc400030f0eff */
[----:B------:R-:W-:Y:S02]  /*4c120*/  PRMT R12, R27, 0x7632, R12 ;  /* 0x000076321b0c7816 */ /* 0x000fe4000000000c */
[----:B0-----:R-:W-:-:S04]  /*4c130*/  IADD3 R5, R2, c[0x0][0x198], RZ ;  /* 0x0000660002057a10 */ /* 0x001fc80007ffe0ff */
[C---:B------:R-:W-:Y:S02]  /*4c140*/  LEA R4, P6, R5.reuse, R20, 0x1 ;  /* 0x0000001405047211 */ /* 0x040fe400078c08ff */
[C---:B------:R-:W-:Y:S02]  /*4c150*/  IADD3 R2, R5.reuse, c[0x0][0x198], RZ ;  /* 0x0000660005027a10 */ /* 0x040fe40007ffe0ff */
[----:B------:R-:W-:Y:S01]  /*4c160*/  LEA.HI.X.SX32 R5, R5, R3, 0x1, P6 ;  /* 0x0000000305057211 */ /* 0x000fe200030f0eff */
[----:B------:R0:W-:Y:S04]  /*4c170*/  @P4 STG.E.U16 [R8.64], R12 ;  /* 0x0000000c08004986 */ /* 0x0001e8000c101506 */
[----:B------:R1:W-:Y:S01]  /*4c180*/  @P3 STG.E.U16 [R4.64], R0 ;  /* 0x0000000004003986 */ /* 0x0003e2000c101506 */
[----:B0-----:R-:W-:-:S03]  /*4c190*/  PRMT R12, R0, 0x7632, R12 ;  /* 0x00007632000c7816 */ /* 0x001fc6000000000c */
[----:B-1----:R-:W2:Y:S04]  /*4c1a0*/  LDL.LU R0, [R1+0x1390] ;  /* 0x0013900001007983 */ /* 0x002ea80000300800 */
[----:B------:R-:W2:Y:S01]  /*4c1b0*/  LDL.LU R27, [R1+0x218] ;  /* 0x00021800011b7983 */ /* 0x000ea20000300800 */
[C---:B------:R-:W-:Y:S02]  /*4c1c0*/  IADD3 R13, R28.reuse, 0x140, RZ ;  /* 0x000001401c0d7810 */ /* 0x040fe40007ffe0ff */
[----:B------:R-:W-:Y:S02]  /*4c1d0*/  IADD3 R9, R28, 0x143, RZ ;  /* 0x000001431c097810 */ /* 0x000fe40007ffe0ff */
[----:B------:R-:W-:Y:S02]  /*4c1e0*/  LEA R8, P6, R2, R20, 0x1 ;  /* 0x0000001402087211 */ /* 0x000fe400078c08ff */
[----:B------:R-:W-:-:S02]  /*4c1f0*/  ISETP.LT.AND P1, PT, R13, c[0x0][0x17c], !P0 ;  /* 0x00005f000d007a0c */ /* 0x000fc40004721270 */
[C---:B------:R-:W-:Y:S02]  /*4c200*/  IADD3 R5, R2.reuse, c[0x0][0x198], RZ ;  /* 0x0000660002057a10 */ /* 0x040fe40007ffe0ff */
[----:B------:R-:W-:Y:S02]  /*4c210*/  ISETP.LT.AND P3, PT, R9, c[0x0][0x17c], !P0 ;  /* 0x00005f0009007a0c */ /* 0x000fe40004761270 */
[-C--:B------:R-:W-:Y:S02]  /*4c220*/  LEA.HI.X.SX32 R9, R2, R3.reuse, 0x1, P6 ;  /* 0x0000000302097211 */ /* 0x080fe400030f0eff */
[C---:B------:R-:W-:Y:S02]  /*4c230*/  LEA R4, P6, R5.reuse, R20, 0x1 ;  /* 0x0000001405047211 */ /* 0x040fe400078c08ff */
[C---:B------:R-:W-:Y:S02]  /*4c240*/  IADD3 R2, R5.reuse, c[0x0][0x198], RZ ;  /* 0x0000660005027a10 */ /* 0x040fe40007ffe0ff */
[----:B------:R-:W-:Y:S01]  /*4c250*/  LEA.HI.X.SX32 R5, R5, R3, 0x1, P6 ;  /* 0x0000000305057211 */ /* 0x000fe200030f0eff */
[----:B------:R0:W-:Y:S01]  /*4c260*/  @P2 STG.E.U16 [R8.64], R12 ;  /* 0x0000000c08002986 */ /* 0x0001e2000c101506 */
[----:B------:R-:W-:-:S04]  /*4c270*/  IADD3 R13, R28, 0x142, RZ ;  /* 0x000001421c0d7810 */ /* 0x000fc80007ffe0ff */
[----:B------:R-:W-:Y:S02]  /*4c280*/  ISETP.LT.AND P4, PT, R13, c[0x0][0x17c], !P0 ;  /* 0x00005f000d007a0c */ /* 0x000fe40004781270 */
[----:B0-----:R-:W-:Y:S02]  /*4c290*/  IADD3 R9, R28, 0x145, RZ ;  /* 0x000001451c097810 */ /* 0x001fe40007ffe0ff */
[----:B------:R-:W-:Y:S02]  /*4c2a0*/  LEA R8, P6, R2, R20, 0x1 ;  /* 0x0000001402087211 */ /* 0x000fe400078c08ff */
[----:B------:R-:W-:-:S04]  /*4c2b0*/  IADD3 R13, R28, 0x144, RZ ;  /* 0x000001441c0d7810 */ /* 0x000fc80007ffe0ff */
[----:B------:R-:W-:Y:S01]  /*4c2c0*/  ISETP.LT.AND P2, PT, R13, c[0x0][0x17c], !P0 ;  /* 0x00005f000d007a0c */ /* 0x000fe20004741270 */
[----:B----4-:R0:W-:Y:S01]  /*4c2d0*/  @P1 STG.E.U16 [R4.64], R25 ;  /* 0x0000001904001986 */ /* 0x0101e2000c101506 */
[----:B------:R-:W-:Y:S02]  /*4c2e0*/  PRMT R12, R25, 0x7632, R12 ;  /* 0x00007632190c7816 */ /* 0x000fe4000000000c */
[----:B------:R-:W-:Y:S02]  /*4c2f0*/  ISETP.LT.AND P1, PT, R9, c[0x0][0x17c], !P0 ;  /* 0x00005f0009007a0c */ /* 0x000fe40004721270 */
[C---:B------:R-:W-:Y:S02]  /*4c300*/  LEA.HI.X.SX32 R9, R2.reuse, R3, 0x1, P6 ;  /* 0x0000000302097211 */ /* 0x040fe400030f0eff */
[----:B0-----:R-:W-:Y:S01]  /*4c310*/  IADD3 R5, R2, c[0x0][0x198], RZ ;  /* 0x0000660002057a10 */ /* 0x001fe20007ffe0ff */
[----:B------:R-:W4:Y:S03]  /*4c320*/  LDL.LU R25, [R1+0x288] ;  /* 0x0002880001197983 */ /* 0x000f260000300800 */
[----:B------:R-:W-:-:S02]  /*4c330*/  LEA R4, P6, R5, R20, 0x1 ;  /* 0x0000001405047211 */ /* 0x000fc400078c08ff */
[C---:B------:R-:W-:Y:S02]  /*4c340*/  IADD3 R2, R5.reuse, c[0x0][0x198], RZ ;  /* 0x0000660005027a10 */ /* 0x040fe40007ffe0ff */
[----:B------:R-:W-:Y:S01]  /*4c350*/  LEA.HI.X.SX32 R5, R5, R3, 0x1, P6 ;  /* 0x0000000305057211 */ /* 0x000fe200030f0eff */
[----:B------:R0:W-:Y:S02]  /*4c360*/  @P5 STG.E.U16 [R8.64], R12 ;  /* 0x0000000c08005986 */ /* 0x0001e4000c101506 */
[----:B0-----:R-:W-:Y:S02]  /*4c370*/  IADD3 R9, R28, 0x147, RZ ;  /* 0x000001471c097810 */ /* 0x001fe40007ffe0ff */
[----:B------:R-:W-:Y:S01]  /*4c380*/  LEA R8, P6, R2, R20, 0x1 ;  /* 0x0000001402087211 */ /* 0x000fe200078c08ff */
[----:B---3--:R0:W-:Y:S01]  /*4c390*/  @P4 STG.E.U16 [R4.64], R26 ;  /* 0x0000001a04004986 */ /* 0x0081e2000c101506 */
[----:B------:R-:W-:Y:S02]  /*4c3a0*/  PRMT R12, R26, 0x7632, R12 ;  /* 0x000076321a0c7816 */ /* 0x000fe4000000000c */
[----:B------:R-:W-:-:S02]  /*4c3b0*/  ISETP.LT.AND P4, PT, R9, c[0x0][0x17c], !P0 ;  /* 0x00005f0009007a0c */ /* 0x000fc40004781270 */
[CC--:B------:R-:W-:Y:S02]  /*4c3c0*/  LEA.HI.X.SX32 R9, R2.reuse, R3.reuse, 0x1, P6 ;  /* 0x0000000302097211 */ /* 0x0c0fe400030f0eff */
[----:B0-----:R-:W-:Y:S01]  /*4c3d0*/  IADD3 R5, R2, c[0x0][0x198], RZ ;  /* 0x0000660002057a10 */ /* 0x001fe20007ffe0ff */
[----:B------:R-:W3:Y:S03]  /*4c3e0*/  LDL.LU R26, [R1+0x268] ;  /* 0x00026800011a7983 */ /* 0x000ee60000300800 */
[C---:B------:R-:W-:Y:S02]  /*4c3f0*/  LEA R4, P6, R5.reuse, R20, 0x1 ;  /* 0x0000001405047211 */ /* 0x040fe400078c08ff */
[C---:B------:R-:W-:Y:S02]  /*4c400*/  IADD3 R2, R5.reuse, c[0x0][0x198], RZ ;  /* 0x0000660005027a10 */ /* 0x040fe40007ffe0ff */
[----:B------:R-:W-:Y:S01]  /*4c410*/  LEA.HI.X.SX32 R5, R5, R3, 0x1, P6 ;  /* 0x0000000305057211 */ /* 0x000fe200030f0eff */
[----:B------:R0:W-:Y:S04]  /*4c420*/  @P3 STG.E.U16 [R8.64], R12 ;  /* 0x0000000c08003986 */ /* 0x0001e8000c101506 */
[----:B--2---:R1:W-:Y:S01]  /*4c430*/  @P2 STG.E.U16 [R4.64], R27 ;  /* 0x0000001b04002986 */ /* 0x0043e2000c101506 */
[----:B0-----:R-:W-:-:S03]  /*4c440*/  PRMT R12, R27, 0x7632, R12 ;  /* 0x000076321b0c7816 */ /* 0x001fc6000000000c */
[----:B-1----:R-:W2:Y:S01]  /*4c450*/  LDL.LU R27, [R1+0x208] ;  /* 0x00020800011b7983 */ /* 0x002ea20000300800 */
[C---:B------:R-:W-:Y:S02]  /*4c460*/  IADD3 R13, R28.reuse, 0x146, RZ ;  /* 0x000001461c0d7810 */ /* 0x040fe40007ffe0ff */
[----:B------:R-:W-:Y:S02]  /*4c470*/  IADD3 R9, R28, 0x149, RZ ;  /* 0x000001491c097810 */ /* 0x000fe40007ffe0ff */
[C---:B------:R-:W-:Y:S02]  /*4c480*/  LEA R8, P6, R2.reuse, R20, 0x1 ;  /* 0x0000001402087211 */ /* 0x040fe400078c08ff */
[----:B------:R-:W-:Y:S02]  /*4c490*/  ISETP.LT.AND P5, PT, R13, c[0x0][0x17c], !P0 ;  /* 0x00005f000d007a0c */ /* 0x000fe400047a1270 */
[----:B------:R-:W-:Y:S02]  /*4c4a0*/  IADD3 R5, R2, c[0x0][0x198], RZ ;  /* 0x0000660002057a10 */ /* 0x000fe40007ffe0ff */
[----:B------:R-:W-:-:S02]  /*4c4b0*/  ISETP.LT.AND P2, PT, R9, c[0x0][0x17c], !P0 ;  /* 0x00005f0009007a0c */ /* 0x000fc40004741270 */
[-C--:B------:R-:W-:Y:S02]  /*4c4c0*/  LEA.HI.X.SX32 R9, R2, R3.reuse, 0x1, P6 ;  /* 0x0000000302097211 */ /* 0x080fe400030f0eff */
[C---:B------:R-:W-:Y:S02]  /*4c4d0*/  LEA R4, P6, R5.reuse, R20, 0x1 ;  /* 0x0000001405047211 */ /* 0x040fe400078c08ff */
[C---:B------:R-:W-:Y:S02]  /*4c4e0*/  IADD3 R2, R5.reuse, c[0x0][0x198], RZ ;  /* 0x0000660005027a10 */ /* 0x040fe40007ffe0ff */
[----:B------:R-:W-:Y:S01]  /*4c4f0*/  LEA.HI.X.SX32 R5, R5, R3, 0x1, P6 ;  /* 0x0000000305057211 */ /* 0x000fe200030f0eff */
[----:B------:R0:W-:Y:S01]  /*4c500*/  @P1 STG.E.U16 [R8.64], R12 ;  /* 0x0000000c08001986 */ /* 0x0001e2000c101506 */
[----:B------:R-:W-:-:S03]  /*4c510*/  IADD3 R13, R28, 0x148, RZ ;  /* 0x000001481c0d7810 */ /* 0x000fc60007ffe0ff */
[----:B------:R1:W-:Y:S01]  /*4c520*/  @P5 STG.E.U16 [R4.64], R18 ;  /* 0x0000001204005986 */ /* 0x0003e2000c101506 */
[----:B------:R-:W-:Y:S02]  /*4c530*/  ISETP.LT.AND P3, PT, R13, c[0x0][0x17c], !P0 ;  /* 0x00005f000d007a0c */ /* 0x000fe40004761270 */
[----:B0-----:R-:W-:Y:S02]  /*4c540*/  IADD3 R9, R28, 0x14b, RZ ;  /* 0x0000014b1c097810 */ /* 0x001fe40007ffe0ff */
[C---:B------:R-:W-:Y:S02]  /*4c550*/  LEA R8, P6, R2.reuse, R20, 0x1 ;  /* 0x0000001402087211 */ /* 0x040fe400078c08ff */
[C---:B-1----:R-:W-:Y:S02]  /*4c560*/  IADD3 R5, R2.reuse, c[0x0][0x198], RZ ;  /* 0x0000660002057a10 */ /* 0x042fe40007ffe0ff */
[----:B------:R-:W-:Y:S02]  /*4c570*/  ISETP.LT.AND P5, PT, R9, c[0x0][0x17c], !P0 ;  /* 0x00005f0009007a0c */ /* 0x000fe400047a1270 */
[----:B------:R-:W-:-:S02]  /*4c580*/  LEA.HI.X.SX32 R9, R2, R3, 0x1, P6 ;  /* 0x0000000302097211 */ /* 0x000fc400030f0eff */
[C---:B------:R-:W-:Y:S02]  /*4c590*/  LEA R4, P6, R5.reuse, R20, 0x1 ;  /* 0x0000001405047211 */ /* 0x040fe400078c08ff */
[----:B------:R-:W-:Y:S02]  /*4c5a0*/  PRMT R18, R18, 0x7632, R18 ;  /* 0x0000763212127816 */ /* 0x000fe40000000012 */
[C---:B------:R-:W-:Y:S02]  /*4c5b0*/  IADD3 R2, R5.reuse, c[0x0][0x198], RZ ;  /* 0x0000660005027a10 */ /* 0x040fe40007ffe0ff */
[----:B------:R-:W-:Y:S01]  /*4c5c0*/  LEA.HI.X.SX32 R5, R5, R3, 0x1, P6 ;  /* 0x0000000305057211 */ /* 0x000fe200030f0eff */
[----:B------:R0:W-:Y:S01]  /*4c5d0*/  @P4 STG.E.U16 [R8.64], R18 ;  /* 0x0000001208004986 */ /* 0x0001e2000c101506 */
[C---:B------:R-:W-:Y:S02]  /*4c5e0*/  IADD3 R13, R28.reuse, 0x14a, RZ ;  /* 0x0000014a1c0d7810 */ /* 0x040fe40007ffe0ff */
[----:B------:R-:W-:-:S02]  /*4c5f0*/  IADD3 R12, R28, 0x14c, RZ ;  /* 0x0000014c1c0c7810 */ /* 0x000fc40007ffe0ff */
[----:B------:R-:W-:Y:S02]  /*4c600*/  ISETP.LT.AND P1, PT, R13, c[0x0][0x17c], !P0 ;  /* 0x00005f000d007a0c */ /* 0x000fe40004721270 */
[----:B0-----:R-:W-:Y:S01]  /*4c610*/  IADD3 R9, R28, 0x14d, RZ ;  /* 0x0000014d1c097810 */ /* 0x001fe20007ffe0ff */
[----:B----4-:R0:W-:Y:S01]  /*4c620*/  @P3 STG.E.U16 [R4.64], R25 ;  /* 0x0000001904003986 */ /* 0x0101e2000c101506 */
[C---:B------:R-:W-:Y:S02]  /*4c630*/  LEA R8, P6, R2.reuse, R20, 0x1 ;  /* 0x0000001402087211 */ /* 0x040fe400078c08ff */
[----:B------:R-:W-:Y:S02]  /*4c640*/  ISETP.LT.AND P3, PT, R9, c[0x0][0x17c], !P0 ;  /* 0x00005f0009007a0c */ /* 0x000fe40004761270 */
[----:B------:R-:W-:Y:S02]  /*4c650*/  LEA.HI.X.SX32 R9, R2, R3, 0x1, P6 ;  /* 0x0000000302097211 */ /* 0x000fe400030f0eff */
[----:B------:R-:W-:-:S02]  /*4c660*/  ISETP.LT.AND P4, PT, R12, c[0x0][0x17c], !P0 ;  /* 0x00005f000c007a0c */ /* 0x000fc40004781270 */
[----:B0-----:R-:W-:Y:S02]  /*4c670*/  IADD3 R5, R2, c[0x0][0x198], RZ ;  /* 0x0000660002057a10 */ /* 0x001fe40007ffe0ff */
[----:B------:R-:W-:Y:S02]  /*4c680*/  PRMT R12, R25, 0x7632, R12 ;  /* 0x00007632190c7816 */ /* 0x000fe4000000000c */
[C---:B------:R-:W-:Y:S02]  /*4c690*/  LEA R4, P6, R5.reuse, R20, 0x1 ;  /* 0x0000001405047211 */ /* 0x040fe400078c08ff */
[C---:B------:R-:W-:Y:S02]  /*4c6a0*/  IADD3 R2, R5.reuse, c[0x0][0x198], RZ ;  /* 0x0000660005027a10 */ /* 0x040fe40007ffe0ff */
[----:B------:R-:W-:Y:S01]  /*4c6b0*/  LEA.HI.X.SX32 R5, R5, R3, 0x1, P6 ;  /* 0x0000000305057211 */ /* 0x000fe200030f0eff */
[----:B------:R0:W-:Y:S02]  /*4c6c0*/  @P2 STG.E.U16 [R8.64], R12 ;  /* 0x0000000c08002986 */ /* 0x0001e4000c101506 */
[----:B0-----:R-:W-:-:S02]  /*4c6d0*/  IADD3 R9, R28, 0x14f, RZ ;  /* 0x0000014f1c097810 */ /* 0x001fc40007ffe0ff */
[-C--:B------:R-:W-:Y:S01]  /*4c6e0*/  LEA R8, P6, R2, R20.reuse, 0x1 ;  /* 0x0000001402087211 */ /* 0x080fe200078c08ff */
[----:B---3--:R0:W-:Y:S01]  /*4c6f0*/  @P1 STG.E.U16 [R4.64], R26 ;  /* 0x0000001a04001986 */ /* 0x0081e2000c101506 */
[----:B------:R-:W-:Y:S02]  /*4c700*/  PRMT R12, R26, 0x7632, R12 ;  /* 0x000076321a0c7816 */ /* 0x000fe4000000000c */
[----:B------:R-:W-:Y:S02]  /*4c710*/  ISETP.LT.AND P1, PT, R9, c[0x0][0x17c], !P0 ;  /* 0x00005f0009007a0c */ /* 0x000fe40004721270 */
[C---:B------:R-:W-:Y:S02]  /*4c720*/  LEA.HI.X.SX32 R9, R2.reuse, R3, 0x1, P6 ;  /* 0x0000000302097211 */ /* 0x040fe400030f0eff */
[----:B0-----:R-:W-:Y:S01]  /*4c730*/  IADD3 R5, R2, c[0x0][0x198], RZ ;  /* 0x0000660002057a10 */ /* 0x001fe20007ffe0ff */
[----:B------:R-:W3:Y:S03]  /*4c740*/  LDL.LU R26, [R1+0x298] ;  /* 0x00029800011a7983 */ /* 0x000ee60000300800 */
[----:B------:R-:W-:-:S02]  /*4c750*/  LEA R4, P6, R5, R20, 0x1 ;  /* 0x0000001405047211 */ /* 0x000fc400078c08ff */
[C---:B------:R-:W-:Y:S02]  /*4c760*/  IADD3 R2, R5.reuse, c[0x0][0x198], RZ ;  /* 0x0000660005027a10 */ /* 0x040fe40007ffe0ff */
[----:B------:R-:W-:Y:S01]  /*4c770*/  LEA.HI.X.SX32 R5, R5, R3, 0x1, P6 ;  /* 0x0000000305057211 */ /* 0x000fe200030f0eff */
[----:B------:R0:W-:Y:S04]  /*4c780*/  @P5 STG.E.U16 [R8.64], R12 ;  /* 0x0000000c08005986 */ /* 0x0001e8000c101506 */
[----:B--2---:R1:W-:Y:S01]  /*4c790*/  @P4 STG.E.U16 [R4.64], R27 ;  /* 0x0000001b04004986 */ /* 0x0043e2000c101506 */
[----:B0-----:R-:W-:-:S03]  /*4c7a0*/  PRMT R12, R27, 0x7632, R12 ;  /* 0x000076321b0c7816 */ /* 0x001fc6000000000c */
[----:B-1----:R-:W2:Y:S01]  /*4c7b0*/  LDL.LU R27, [R1+0x238] ;  /* 0x00023800011b7983 */ /* 0x002ea20000300800 */
[C---:B------:R-:W-:Y:S02]  /*4c7c0*/  IADD3 R13, R28.reuse, 0x14e, RZ ;  /* 0x0000014e1c0d7810 */ /* 0x040fe40007ffe0ff */
[----:B------:R-:W-:Y:S01]  /*4c7d0*/  IADD3 R9, R28, 0x151, RZ ;  /* 0x000001511c097810 */ /* 0x000fe20007ffe0ff */
[----:B------:R-:W4:Y:S01]  /*4c7e0*/  LDL.LU R25, [R1+0x278] ;  /* 0x0002780001197983 */ /* 0x000f220000300800 */
        /* <DEDUP_REMOVED lines=20> */
[C---:B------:R-:W-:Y:S02]  /*4c930*/  IADD3 R12, R28.reuse, 0x154, RZ ;  /* 0x000001541c0c7810 */ /* 0x040fe40007ffe0ff */
[----:B------:R-:W-:Y:S01]  /*4c940*/  LEA.HI.X.SX32 R5, R5, R3, 0x1, P6 ;  /* 0x0000000305057211 */ /* 0x000fe200030f0eff */
[----:B------:R0:W-:Y:S01]  /*4c950*/  @P1 STG.E.U16 [R8.64], R14 ;  /* 0x0000000e08001986 */ /* 0x0001e2000c101506 */
[----:B------:R-:W-:-:S02]  /*4c960*/  IADD3 R13, R28, 0x152, RZ ;  /* 0x000001521c0d7810 */ /* 0x000fc40007ffe0ff */
[----:B------:R-:W-:Y:S02]  /*4c970*/  ISETP.LT.AND P1, PT, R12, c[0x0][0x17c], !P0 ;  /* 0x00005f000c007a0c */ /* 0x000fe40004721270 */
[----:B------:R-:W-:Y:S02]  /*4c980*/  ISETP.LT.AND P3, PT, R13, c[0x0][0x17c], !P0 ;  /* 0x00005f000d007a0c */ /* 0x000fe40004761270 */
        /* <DEDUP_REMOVED lines=15> */
[----:B------:R-:W-:Y:S02]  /*4ca80*/  IADD3 R9, R28, 0x157, RZ ;  /* 0x000001571c097810 */ /* 0x000fe40007ffe0ff */
[CC--:B------:R-:W-:Y:S02]  /*4ca90*/  LEA R8, P6, R2.reuse, R20.reuse, 0x1 ;  /* 0x0000001402087211 */ /* 0x0c0fe400078c08ff */
[C---:B------:R-:W-:Y:S02]  /*4caa0*/  IADD3 R5, R2.reuse, c[0x0][0x198], RZ ;  /* 0x0000660002057a10 */ /* 0x040fe40007ffe0ff */
[----:B------:R-:W-:Y:S02]  /*4cab0*/  ISETP.LT.AND P3, PT, R9, c[0x0][0x17c], !P0 ;  /* 0x00005f0009007a0c */ /* 0x000fe40004761270 */
[----:B------:R-:W-:Y:S02]  /*4cac0*/  LEA.HI.X.SX32 R9, R2, R3, 0x1, P6 ;  /* 0x0000000302097211 */ /* 0x000fe400030f0eff */
[----:B------:R-:W-:-:S02]  /*4cad0*/  LEA R4, P6, R5, R20, 0x1 ;  /* 0x0000001405047211 */ /* 0x000fc400078c08ff */
        /* <DEDUP_REMOVED lines=24> */
[CC--:B------:R-:W-:Y:S02]  /*4cc60*/  LEA R4, P6, R5.reuse, R20.reuse, 0x1 ;  /* 0x0000001405047211 */ /* 0x0c0fe400078c08ff */
[----:B------:R-:W-:Y:S02]  /*4cc70*/  PRMT R6, R6, 0x7632, R6 ;  /* 0x0000763206067816 */ /* 0x000fe40000000006 */
[C---:B------:R-:W-:Y:S02]  /*4cc80*/  IADD3 R2, R5.reuse, c[0x0][0x198], RZ ;  /* 0x0000660005027a10 */ /* 0x040fe40007ffe0ff */
[----:B------:R-:W-:Y:S02]  /*4cc90*/  LEA.HI.X.SX32 R5, R5, R3, 0x1, P6 ;  /* 0x0000000305057211 */ /* 0x000fe400030f0eff */
[----:B------:R-:W-:Y:S01]  /*4cca0*/  IADD3 R12, R28, 0x15a, RZ ;  /* 0x0000015a1c0c7810 */ /* 0x000fe20007ffe0ff */
[----:B------:R0:W-:Y:S03]  /*4ccb0*/  @P3 STG.E.U16 [R8.64], R6 ;  /* 0x0000000608003986 */ /* 0x0001e6000c101506 */
[----:B------:R-:W-:Y:S01]  /*4ccc0*/  ISETP.LT.AND P5, PT, R12, c[0x0][0x17c], !P0 ;  /* 0x00005f000c007a0c */ /* 0x000fe200047a1270 */
[----:B----4-:R1:W-:Y:S01]  /*4ccd0*/  @P2 STG.E.U16 [R4.64], R25 ;  /* 0x0000001904002986 */ /* 0x0103e2000c101506 */
[----:B0-----:R-:W-:-:S02]  /*4cce0*/  LEA R8, P6, R2, R20, 0x1 ;  /* 0x0000001402087211 */ /* 0x001fc400078c08ff */
[----:B------:R-:W-:Y:S02]  /*4ccf0*/  IADD3 R6, R28, 0x15d, RZ ;  /* 0x0000015d1c067810 */ /* 0x000fe40007ffe0ff */
[C---:B-1----:R-:W-:Y:S02]  /*4cd00*/  IADD3 R5, R2.reuse, c[0x0][0x198], RZ ;  /* 0x0000660002057a10 */ /* 0x042fe40007ffe0ff */
[----:B------:R-:W-:Y:S02]  /*4cd10*/  LEA.HI.X.SX32 R9, R2, R3, 0x1, P6 ;  /* 0x0000000302097211 */ /* 0x000fe400030f0eff */
[----:B------:R-:W-:Y:S02]  /*4cd20*/  LEA R4, P6, R5, R20, 0x1 ;  /* 0x0000001405047211 */ /* 0x000fe400078c08ff */
[----:B------:R-:W-:Y:S02]  /*4cd30*/  ISETP.LT.AND P2, PT, R6, c[0x0][0x17c], !P0 ;  /* 0x00005f0006007a0c */ /* 0x000fe40004741270 */
[----:B------:R-:W-:-:S02]  /*4cd40*/  PRMT R6, R25, 0x7632, R6 ;  /* 0x0000763219067816 */ /* 0x000fc40000000006 */
[C---:B------:R-:W-:Y:S01]  /*4cd50*/  IADD3 R2, R5.reuse, c[0x0][0x198], RZ ;  /* 0x0000660005027a10 */ /* 0x040fe20007ffe0ff */
[----:B------:R-:W4:Y:S01]  /*4cd60*/  LDL.LU R25, [R1+0x24c] ;  /* 0x00024c0001197983 */ /* 0x000f220000300800 */
[----:B------:R-:W-:Y:S02]  /*4cd70*/  LEA.HI.X.SX32 R5, R5, R3, 0x1, P6 ;  /* 0x0000000305057211 */ /* 0x000fe400030f0eff */
[----:B------:R-:W-:Y:S01]  /*4cd80*/  IADD3 R10, R28, 0x15c, RZ ;  /* 0x0000015c1c0a7810 */ /* 0x000fe20007ffe0ff */
[----:B------:R0:W-:Y:S03]  /*4cd90*/  @P1 STG.E.U16 [R8.64], R6 ;  /* 0x0000000608001986 */ /* 0x0001e6000c101506 */
[----:B------:R-:W-:Y:S02]  /*4cda0*/  ISETP.LT.AND P3, PT, R10, c[0x0][0x17c], !P0 ;  /* 0x00005f000a007a0c */ /* 0x000fe40004761270 */
[----:B0-----:R-:W-:-:S02]  /*4cdb0*/  LEA R8, P6, R2, R20, 0x1 ;  /* 0x0000001402087211 */ /* 0x001fc400078c08ff */
[----:B------:R-:W-:Y:S02]  /*4cdc0*/  IADD3 R6, R28, 0x15f, RZ ;  /* 0x0000015f1c067810 */ /* 0x000fe40007ffe0ff */
[----:B------:R-:W-:Y:S02]  /*4cdd0*/  LEA.HI.X.SX32 R9, R2, R3, 0x1, P6 ;  /* 0x0000000302097211 */ /* 0x000fe400030f0eff */
[----:B------:R-:W-:-:S04]  /*4cde0*/  IADD3 R10, R28, 0x15e, RZ ;  /* 0x0000015e1c0a7810 */ /* 0x000fc80007ffe0ff */
[----:B------:R-:W-:Y:S01]  /*4cdf0*/  ISETP.LT.AND P1, PT, R10, c[0x0][0x17c], !P0 ;  /* 0x00005f000a007a0c */ /* 0x000fe20004721270 */
[----:B---3--:R0:W-:Y:S01]  /*4ce00*/  @P5 STG.E.U16 [R4.64], R26 ;  /* 0x0000001a04005986 */ /* 0x0081e2000c101506 */
[----:B------:R-:W-:Y:S02]  /*4ce10*/  ISETP.LT.AND P5, PT, R6, c[0x0][0x17c], !P0 ;  /* 0x00005f0006007a0c */ /* 0x000fe400047a1270 */
[----:B------:R-:W-:Y:S02]  /*4ce20*/  PRMT R6, R26, 0x7632, R6 ;  /* 0x000076321a067816 */ /* 0x000fe40000000006 */
[----:B0-----:R-:W-:Y:S01]  /*4ce30*/  IADD3 R5, R2, c[0x0][0x198], RZ ;  /* 0x0000660002057a10 */ /* 0x001fe20007ffe0ff */
[----:B------:R-:W3:Y:S03]  /*4ce40*/  LDL.LU R26, [R1+0x25c] ;  /* 0x00025c00011a7983 */ /* 0x000ee60000300800 */
[----:B------:R-:W-:-:S02]  /*4ce50*/  LEA R4, P6, R5, R20, 0x1 ;  /* 0x0000001405047211 */ /* 0x000fc400078c08ff */
[C---:B------:R-:W-:Y:S02]  /*4ce60*/  IADD3 R2, R5.reuse, c[0x0][0x198], RZ ;  /* 0x0000660005027a10 */ /* 0x040fe40007ffe0ff */
[----:B------:R-:W-:Y:S01]  /*4ce70*/  LEA.HI.X.SX32 R5, R5, R3, 0x1, P6 ;  /* 0x0000000305057211 */ /* 0x000fe200030f0eff */
[----:B------:R0:W-:Y:S02]  /*4ce80*/  @P4 STG.E.U16 [R8.64], R6 ;  /* 0x0000000608004986 */ /* 0x0001e4000c101506 */
[----:B0-----:R-:W-:Y:S02]  /*4ce90*/  IADD3 R6, R28, 0x161, RZ ;  /* 0x000001611c067810 */ /* 0x001fe40007ffe0ff */
[----:B------:R-:W-:-:S04]  /*4cea0*/  LEA R8, P6, R2, R20, 0x1 ;  /* 0x0000001402087211 */ /* 0x000fc800078c08ff */
[----:B------:R-:W-:Y:S01]  /*4ceb0*/  LEA.HI.X.SX32 R9, R2, R3, 0x1, P6 ;  /* 0x0000000302097211 */ /* 0x000fe200030f0eff */
[----:B--2---:R0:W-:Y:S01]  /*4cec0*/  @P3 STG.E.U16 [R4.64], R27 ;  /* 0x0000001b04003986 */ /* 0x0041e2000c101506 */
[----:B------:R-:W-:Y:S02]  /*4ced0*/  ISETP.LT.AND P3, PT, R6, c[0x0][0x17c], !P0 ;  /* 0x00005f0006007a0c */ /* 0x000fe40004761270 */
[----:B------:R-:W-:Y:S02]  /*4cee0*/  PRMT R6, R27, 0x7632, R6 ;  /* 0x000076321b067816 */ /* 0x000fe40000000006 */
[----:B0-----:R-:W-:-:S04]  /*4cef0*/  IADD3 R5, R2, c[0x0][0x198], RZ ;  /* 0x0000660002057a10 */ /* 0x001fc80007ffe0ff */
[C---:B------:R-:W-:Y:S02]  /*4cf00*/  LEA R4, P6, R5.reuse, R20, 0x1 ;  /* 0x0000001405047211 */ /* 0x040fe400078c08ff */
[C---:B------:R-:W-:Y:S01]  /*4cf10*/  IADD3 R2, R5.reuse, c[0x0][0x198], RZ ;  /* 0x0000660005027a10 */ /* 0x040fe20007ffe0ff */
        /* <DEDUP_REMOVED lines=8> */
[----:B------:R-:W-:Y:S02]  /*4cfa0*/  IADD3 R10, R28, 0x160, RZ ;  /* 0x000001601c0a7810 */ /* 0x000fe40007ffe0ff */
[----:B------:R-:W-:-:S02]  /*4cfb0*/  LEA R8, P6, R2, R20, 0x1 ;  /* 0x0000001402087211 */ /* 0x000fc400078c08ff */
[----:B------:R-:W-:Y:S02]  /*4cfc0*/  ISETP.LT.AND P4, PT, R10, c[0x0][0x17c], !P0 ;  /* 0x00005f000a007a0c */ /* 0x000fe40004781270 */
[C---:B------:R-:W-:Y:S02]  /*4cfd0*/  IADD3 R5, R2.reuse, c[0x0][0x198], RZ ;  /* 0x0000660002057a10 */ /* 0x040fe40007ffe0ff */
[-C--:B------:R-:W-:Y:S02]  /*4cfe0*/  LEA.HI.X.SX32 R9, R2, R3.reuse, 0x1, P6 ;  /* 0x0000000302097211 */ /* 0x080fe400030f0eff */
[C---:B------:R-:W-:Y:S02]  /*4cff0*/  LEA R4, P6, R5.reuse, R20, 0x1 ;  /* 0x0000001405047211 */ /* 0x040fe400078c08ff */
[C---:B------:R-:W-:Y:S02]  /*4d000*/  IADD3 R2, R5.reuse, c[0x0][0x198], RZ ;  /* 0x0000660005027a10 */ /* 0x040fe40007ffe0ff */
[----:B------:R-:W-:-:S02]  /*4d010*/  LEA.HI.X.SX32 R5, R5, R3, 0x1, P6 ;  /* 0x0000000305057211 */ /* 0x000fc400030f0eff */
[----:B------:R-:W-:Y:S01]  /*4d020*/  IADD3 R10, R28, 0x162, RZ ;  /* 0x000001621c0a7810 */ /* 0x000fe20007ffe0ff */
[----:B------:R0:W-:Y:S03]  /*4d030*/  @P5 STG.E.U16 [R8.64], R6 ;  /* 0x0000000608005986 */ /* 0x0001e6000c101506 */
[----:B------:R-:W-:Y:S02]  /*4d040*/  ISETP.LT.AND P2, PT, R10, c[0x0][0x17c], !P0 ;  /* 0x00005f000a007a0c */ /* 0x000fe40004741270 */
[C---:B------:R-:W-:Y:S02]  /*4d050*/  IADD3 R10, R28.reuse, 0x164, RZ ;  /* 0x000001641c0a7810 */ /* 0x040fe40007ffe0ff */
[----:B0-----:R-:W-:Y:S02]  /*4d060*/  IADD3 R6, R28, 0x165, RZ ;  /* 0x000001651c067810 */ /* 0x001fe40007ffe0ff */
[----:B------:R-:W-:-:S02]  /*4d070*/  LEA R8, P6, R2, R20, 0x1 ;  /* 0x0000001402087211 */ /* 0x000fc400078c08ff */
[----:B------:R-:W-:Y:S02]  /*4d080*/  ISETP.LT.AND P5, PT, R10, c[0x0][0x17c], !P0 ;  /* 0x00005f000a007a0c */ /* 0x000fe400047a1270 */
[----:B------:R-:W-:Y:S02]  /*4d090*/  LEA.HI.X.SX32 R9, R2, R3, 0x1, P6 ;  /* 0x0000000302097211 */ /* 0x000fe400030f0eff */
[C---:B------:R-:W-:Y:S02]  /*4d0a0*/  IADD3 R10, R28.reuse, 0x166, RZ ;  /* 0x000001661c0a7810 */ /* 0x040fe40007ffe0ff */
[----:B------:R-:W-:Y:S01]  /*4d0b0*/  IADD3 R12, R28, 0x167, RZ ;  /* 0x000001671c0c7810 */ /* 0x000fe20007ffe0ff */
[----:B----4-:R0:W-:Y:S01]  /*4d0c0*/  @P4 STG.E.U16 [R4.64], R25 ;  /* 0x0000001904004986 */ /* 0x0101e2000c101506 */
[----:B------:R-:W-:Y:S02]  /*4d0d0*/  ISETP.LT.AND P4, PT, R6, c[0x0][0x17c], !P0 ;  /* 0x00005f0006007a0c */ /* 0x000fe40004781270 */
[----:B------:R-:W-:-:S02]  /*4d0e0*/  PRMT R6, R25, 0x7632, R6 ;  /* 0x0000763219067816 */ /* 0x000fc40000000006 */
[----:B0-----:R-:W-:-:S04]  /*4d0f0*/  IADD3 R5, R2, c[0x0][0x198], RZ ;  /* 0x0000660002057a10 */ /* 0x001fc80007ffe0ff */
[CC--:B------:R-:W-:Y:S02]  /*4d100*/  LEA R4, P6, R5.reuse, R20.reuse, 0x1 ;  /* 0x0000001405047211 */ /* 0x0c0fe400078c08ff */
[C---:B------:R-:W-:Y:S01]  /*4d110*/  IADD3 R2, R5.reuse, c[0x0][0x198], RZ ;  /* 0x0000660005027a10 */ /* 0x040fe20007ffe0ff */
[----:B------:R0:W-:Y:S01]  /*4d120*/  @P3 STG.E.U16 [R8.64], R6 ;  /* 0x0000000608003986 */ /* 0x0001e2000c101506 */
[----:B------:R-:W-:Y:S02]  /*4d130*/  LEA.HI.X.SX32 R5, R5, R3, 0x1, P6 ;  /* 0x0000000305057211 */ /* 0x000fe400030f0eff */
[----:B------:R-:W-:Y:S02]  /*4d140*/  ISETP.LT.AND P3, PT, R10, c[0x0][0x17c], !P0 ;  /* 0x00005f000a007a0c */ /* 0x000fe40004761270 */
[C---:B------:R-:W-:Y:S02]  /*4d150*/  IADD3 R10, R2.reuse, c[0x0][0x198], RZ ;  /* 0x00006600020a7a10 */ /* 0x040fe40007ffe0ff */
[----:B0-----:R-:W-:-:S04]  /*4d160*/  LEA R8, P6, R2, R20, 0x1 ;  /* 0x0000001402087211 */ /* 0x001fc800078c08ff */
[----:B------:R-:W-:Y:S01]  /*4d170*/  LEA.HI.X.SX32 R9, R2, R3, 0x1, P6 ;  /* 0x0000000302097211 */ /* 0x000fe200030f0eff */
[----:B---3--:R0:W-:Y:S01]  /*4d180*/  @P2 STG.E.U16 [R4.64], R26 ;  /* 0x0000001a04002986 */ /* 0x0081e2000c101506 */
[----:B------:R-:W-:Y:S02]  /*4d190*/  PRMT R13, R26, 0x7632, R13 ;  /* 0x000076321a0d7816 */ /* 0x000fe4000000000d */
[----:B------:R-:W-:Y:S02]  /*4d1a0*/  ISETP.LT.AND P2, PT, R12, c[0x0][0x17c], !P0 ;  /* 0x00005f000c007a0c */ /* 0x000fe40004741270 */
[----:B------:R-:W-:Y:S01]  /*4d1b0*/  IADD3 R12, R28, 0x168, RZ ;  /* 0x000001681c0c7810 */ /* 0x000fe20007ffe0ff */
[----:B0-----:R-:W3:Y:S01]  /*4d1c0*/  LDL.LU R26, [R1+0x28c] ;  /* 0x00028c00011a7983 */ /* 0x001ee20000300800 */
[----:B------:R-:W-:-:S04]  /*4d1d0*/  LEA R4, P6, R10, R20, 0x1 ;  /* 0x000000140a047211 */ /* 0x000fc800078c08ff */
[----:B------:R-:W-:Y:S01]  /*4d1e0*/  LEA.HI.X.SX32 R5, R10, R3, 0x1, P6 ;  /* 0x000000030a057211 */ /* 0x000fe200030f0eff */
[----:B------:R-:W-:Y:S01]  /*4d1f0*/  @P1 STG.E.U16 [R8.64], R13 ;  /* 0x0000000d08001986 */ /* 0x000fe2000c101506 */
[----:B------:R-:W-:-:S03]  /*4d200*/  ISETP.LT.AND P1, PT, R12, c[0x0][0x17c], !P0 ;  /* 0x00005f000c007a0c */ /* 0x000fc60004721270 */
[----:B--2---:R0:W-:Y:S01]  /*4d210*/  @P5 STG.E.U16 [R4.64], R27 ;  /* 0x0000001b04005986 */ /* 0x0041e2000c101506 */
[----:B------:R-:W-:-:S03]  /*4d220*/  PRMT R12, R27, 0x7632, R12 ;  /* 0x000076321b0c7816 */ /* 0x000fc6000000000c */
[----:B0-----:R-:W2:Y:S01]  /*4d230*/  LDL.LU R27, [R1+0x26c] ;  /* 0x00026c00011b7983 */ /* 0x001ea20000300800 */
[----:B------:R-:W-:Y:S02]  /*4d240*/  IADD3 R2, R10, c[0x0][0x198], RZ ;  /* 0x000066000a027a10 */ /* 0x000fe40007ffe0ff */
[----:B------:R-:W-:Y:S02]  /*4d250*/  IADD3 R10, R28, 0x169, RZ ;  /* 0x000001691c0a7810 */ /* 0x000fe40007ffe0ff */
[C---:B------:R-:W-:Y:S02]  /*4d260*/  LEA R8, P6, R2.reuse, R20, 0x1 ;  /* 0x0000001402087211 */ /* 0x040fe400078c08ff */
[C---:B------:R-:W-:Y:S02]  /*4d270*/  IADD3 R6, R2.reuse, c[0x0][0x198], RZ ;  /* 0x0000660002067a10 */ /* 0x040fe40007ffe0ff */
[----:B------:R-:W-:Y:S02]  /*4d280*/  LEA.HI.X.SX32 R9, R2, R3, 0x1, P6 ;  /* 0x0000000302097211 */ /* 0x000fe400030f0eff */
[----:B------:R-:W-:-:S02]  /*4d290*/  ISETP.LT.AND P5, PT, R10, c[0x0][0x17c], !P0 ;  /* 0x00005f000a007a0c */ /* 0x000fc400047a1270 */
[----:B------:R-:W-:Y:S02]  /*4d2a0*/  LEA R4, P6, R6, R20, 0x1 ;  /* 0x0000001406047211 */ /* 0x000fe400078c08ff */
[----:B------:R-:W-:Y:S02]  /*4d2b0*/  IADD3 R10, R28, 0x16a, RZ ;  /* 0x0000016a1c0a7810 */ /* 0x000fe40007ffe0ff */
[C---:B------:R-:W-:Y:S01]  /*4d2c0*/  IADD3 R2, R6.reuse, c[0x0][0x198], RZ ;  /* 0x0000660006027a10 */ /* 0x040fe20007ffe0ff */
[----:B------:R0:W-:Y:S01]  /*4d2d0*/  @P4 STG.E.U16 [R8.64], R12 ;  /* 0x0000000c08004986 */ /* 0x0001e2000c101506 */
[----:B------:R-:W-:Y:S02]  /*4d2e0*/  LEA.HI.X.SX32 R5, R6, R3, 0x1, P6 ;  /* 0x0000000306057211 */ /* 0x000fe400030f0eff */
[----:B------:R-:W-:Y:S02]  /*4d2f0*/  ISETP.LT.AND P4, PT, R10, c[0x0][0x17c], !P0 ;  /* 0x00005f000a007a0c */ /* 0x000fe40004781270 */
[----:B------:R-:W-:-:S02]  /*4d300*/  IADD3 R10, R28, 0x16b, RZ ;  /* 0x0000016b1c0a7810 */ /* 0x000fc40007ffe0ff */
[C---:B------:R-:W-:Y:S01]  /*4d310*/  IADD3 R6, R2.reuse, c[0x0][0x198], RZ ;  /* 0x0000660002067a10 */ /* 0x040fe20007ffe0ff */
[----:B------:R1:W-:Y:S01]  /*4d320*/  @P3 STG.E.U16 [R4.64], R19 ;  /* 0x0000001304003986 */ /* 0x0003e2000c101506 */
[CC--:B0-----:R-:W-:Y:S02]  /*4d330*/  LEA R8, P6, R2.reuse, R20.reuse, 0x1 ;  /* 0x0000001402087211 */ /* 0x0c1fe400078c08ff */
[----:B------:R-:W-:Y:S02]  /*4d340*/  PRMT R13, R19, 0x7632, R13 ;  /* 0x00007632130d7816 */ /* 0x000fe4000000000d */
[----:B------:R-:W-:Y:S02]  /*4d350*/  LEA.HI.X.SX32 R9, R2, R3, 0x1, P6 ;  /* 0x0000000302097211 */ /* 0x000fe400030f0eff */
[----:B------:R-:W-:Y:S02]  /*4d360*/  ISETP.LT.AND P3, PT, R10, c[0x0][0x17c], !P0 ;  /* 0x00005f000a007a0c */ /* 0x000fe40004761270 */
[----:B-1----:R-:W-:-:S02]  /*4d370*/  LEA R4, P6, R6, R20, 0x1 ;  /* 0x0000001406047211 */ /* 0x002fc400078c08ff */
[----:B------:R-:W-:Y:S02]  /*4d380*/  IADD3 R10, R28, 0x16c, RZ ;  /* 0x0000016c1c0a7810 */ /* 0x000fe40007ffe0ff */
[C---:B------:R-:W-:Y:S01]  /*4d390*/  IADD3 R2, R6.reuse, c[0x0][0x198], RZ ;  /* 0x0000660006027a10 */ /* 0x040fe20007ffe0ff */
[----:B------:R0:W-:Y:S01]  /*4d3a0*/  @P2 STG.E.U16 [R8.64], R13 ;  /* 0x0000000d08002986 */ /* 0x0001e2000c101506 */
[----:B------:R-:W-:Y:S02]  /*4d3b0*/  LEA.HI.X.SX32 R5, R6, R3, 0x1, P6 ;  /* 0x0000000306057211 */ /* 0x000fe400030f0eff */
[----:B------:R-:W-:Y:S02]  /*4d3c0*/  ISETP.LT.AND P2, PT, R10, c[0x0][0x17c], !P0 ;  /* 0x00005f000a007a0c */ /* 0x000fe40004741270 */
[C---:B------:R-:W-:Y:S02]  /*4d3d0*/  IADD3 R10, R2.reuse, c[0x0][0x198], RZ ;  /* 0x00006600020a7a10 */ /* 0x040fe40007ffe0ff */
[----:B0-----:R-:W-:-:S04]  /*4d3e0*/  LEA R8, P6, R2, R20, 0x1 ;  /* 0x0000001402087211 */ /* 0x001fc800078c08ff */
[----:B------:R-:W-:Y:S02]  /*4d3f0*/  LEA.HI.X.SX32 R9, R2, R3, 0x1, P6 ;  /* 0x0000000302097211 */ /* 0x000fe400030f0eff */
[----:B------:R-:W-:Y:S01]  /*4d400*/  IADD3 R2, R10, c[0x0][0x198], RZ ;  /* 0x000066000a027a10 */ /* 0x000fe20007ffe0ff */
[----:B------:R-:W-:Y:S01]  /*4d410*/  STL [R1+0x1380], R16 ;  /* 0x0013801001007387 */ /* 0x000fe20000100800 */
[----:B---3--:R-:W-:-:S03]  /*4d420*/  PRMT R12, R26, 0x7632, R12 ;  /* 0x000076321a0c7816 */ /* 0x008fc6000000000c */
[----:B------:R0:W-:Y:S04]  /*4d430*/  @P1 STG.E.U16 [R4.64], R26 ;  /* 0x0000001a04001986 */ /* 0x0001e8000c101506 */
[----:B------:R1:W-:Y:S01]  /*4d440*/  @P5 STG.E.U16 [R8.64], R12 ;  /* 0x0000000c08005986 */ /* 0x0003e2000c101506 */
[----:B--2---:R-:W-:-:S03]  /*4d450*/  PRMT R13, R27, 0x7632, R13 ;  /* 0x000076321b0d7816 */ /* 0x004fc6000000000d */
[----:B------:R-:W-:Y:S01]  /*4d460*/  LDS.128 R16, [R29] ;  /* 0x000000001d107984 */ /* 0x000fe20000000c00 */
[----:B0-----:R-:W-:-:S04]  /*4d470*/  LEA R4, P6, R10, R20, 0x1 ;  /* 0x000000140a047211 */ /* 0x001fc800078c08ff */
[-C--:B------:R-:W-:Y:S02]  /*4d480*/  LEA.HI.X.SX32 R5, R10, R3.reuse, 0x1, P6 ;  /* 0x000000030a057211 */ /* 0x080fe400030f0eff */
[CC--:B-1----:R-:W-:Y:S02]  /*4d490*/  LEA R8, P6, R2.reuse, R20.reuse, 0x1 ;  /* 0x0000001402087211 */ /* 0x0c2fe400078c08ff */
[C---:B------:R-:W-:Y:S01]  /*4d4a0*/  IADD3 R10, R2.reuse, c[0x0][0x198], RZ ;  /* 0x00006600020a7a10 */ /* 0x040fe20007ffe0ff */
[----:B------:R0:W-:Y:S01]  /*4d4b0*/  @P4 STG.E.U16 [R4.64], R27 ;  /* 0x0000001b04004986 */ /* 0x0001e2000c101506 */
[----:B------:R-:W-:Y:S02]  /*4d4c0*/  LEA.HI.X.SX32 R9, R2, R3, 0x1, P6 ;  /* 0x0000000302097211 */ /* 0x000fe400030f0eff */
[----:B------:R-:W-:Y:S01]  /*4d4d0*/  PRMT R12, R0, 0x7632, R12 ;  /* 0x00007632000c7816 */ /* 0x000fe2000000000c */
[----:B0-----:R-:W2:Y:S01]  /*4d4e0*/  LDL.LU R27, [R1+0x29c] ;  /* 0x00029c00011b7983 */ /* 0x001ea20000300800 */
[----:B------:R-:W-:-:S04]  /*4d4f0*/  LEA R4, P6, R10, R20, 0x1 ;  /* 0x000000140a047211 */ /* 0x000fc800078c08ff */
[----:B------:R-:W-:Y:S01]  /*4d500*/  LEA.HI.X.SX32 R5, R10, R3, 0x1, P6 ;  /* 0x000000030a057211 */ /* 0x000fe200030f0eff */
[----:B------:R-:W-:Y:S04]  /*4d510*/  @P3 STG.E.U16 [R8.64], R13 ;  /* 0x0000000d08003986 */ /* 0x000fe8000c101506 */
[----:B------:R0:W-:Y:S04]  /*4d520*/  @P2 STG.E.U16 [R4.64], R0 ;  /* 0x0000000004002986 */ /* 0x0001e8000c101506 */
[----:B0-----:R-:W3:Y:S01]  /*4d530*/  LDL.LU R0, [R1+0x1388] ;  /* 0x0013880001007983 */ /* 0x001ee20000300800 */
[----:B------:R-:W-:-:S04]  /*4d540*/  IADD3 R6, R28, 0x16d, RZ ;  /* 0x0000016d1c067810 */ /* 0x000fc80007ffe0ff */
[----:B------:R-:W-:Y:S02]  /*4d550*/  ISETP.LT.AND P1, PT, R6, c[0x0][0x17c], !P0 ;  /* 0x00005f0006007a0c */ /* 0x000fe40004721270 */
[----:B------:R-:W-:-:S04]  /*4d560*/  IADD3 R6, R28, 0x16e, RZ ;  /* 0x0000016e1c067810 */ /* 0x000fc80007ffe0ff */
[----:B------:R-:W-:Y:S02]  /*4d570*/  ISETP.LT.AND P5, PT, R6, c[0x0][0x17c], !P0 ;  /* 0x00005f0006007a0c */ /* 0x000fe400047a1270 */
[----:B------:R-:W-:-:S04]  /*4d580*/  IADD3 R6, R28, 0x16f, RZ ;  /* 0x0000016f1c067810 */ /* 0x000fc80007ffe0ff */
[----:B------:R-:W-:Y:S02]  /*4d590*/  ISETP.LT.AND P4, PT, R6, c[0x0][0x17c], !P0 ;  /* 0x00005f0006007a0c */ /* 0x000fe40004781270 */
        /* <DEDUP_REMOVED lines=10> */
[----:B------:R-:W-:Y:S02]  /*4d640*/  IADD3 R10, R6, c[0x0][0x198], RZ ;  /* 0x00006600060a7a10 */ /* 0x000fe40007ffe0ff */
[----:B------:R-:W-:Y:S01]  /*4d650*/  IADD3 R2, R28, 0x171, RZ ;  /* 0x000001711c027810 */ /* 0x000fe20007ffe0ff */
[----:B------:R1:W-:Y:S01]  /*4d660*/  @P5 STG.E.U16 [R4.64], R15 ;  /* 0x0000000f04005986 */ /* 0x0003e2000c101506 */
[C---:B0-----:R-:W-:Y:S02]  /*4d670*/  LEA R8, P6, R6.reuse, R20, 0x1 ;  /* 0x0000001406087211 */ /* 0x041fe400078c08ff */
[----:B------:R-:W-:Y:S02]  /*4d680*/  PRMT R13, R15, 0x7632, R13 ;  /* 0x000076320f0d7816 */ /* 0x000fe4000000000d */
[----:B------:R-:W-:-:S02]  /*4d690*/  LEA.HI.X.SX32 R9, R6, R3, 0x1, P6 ;  /* 0x0000000306097211 */ /* 0x000fc400030f0eff */
[----:B------:R-:W-:Y:S02]  /*4d6a0*/  ISETP.LT.AND P2, PT, R2, c[0x0][0x17c], !P0 ;  /* 0x00005f0002007a0c */ /* 0x000fe40004741270 */
[C---:B-1----:R-:W-:Y:S02]  /*4d6b0*/  LEA R4, P6, R10.reuse, R20, 0x1 ;  /* 0x000000140a047211 */ /* 0x042fe400078c08ff */
[----:B------:R-:W-:Y:S02]  /*4d6c0*/  IADD3 R6, R10, c[0x0][0x198], RZ ;  /* 0x000066000a067a10 */ /* 0x000fe40007ffe0ff */
[----:B------:R-:W-:Y:S01]  /*4d6d0*/  IADD3 R2, R28, 0x172, RZ ;  /* 0x000001721c027810 */ /* 0x000fe20007ffe0ff */
[----:B------:R0:W-:Y:S01]  /*4d6e0*/  @P4 STG.E.U16 [R8.64], R13 ;  /* 0x0000000d08004986 */ /* 0x0001e2000c101506 */
[----:B------:R-:W-:Y:S02]  /*4d6f0*/  LEA.HI.X.SX32 R5, R10, R3, 0x1, P6 ;  /* 0x000000030a057211 */ /* 0x000fe400030f0eff */
[----:B------:R-:W-:-:S02]  /*4d700*/  ISETP.LT.AND P1, PT, R2, c[0x0][0x17c], !P0 ;  /* 0x00005f0002007a0c */ /* 0x000fc40004721270 */
[C---:B------:R-:W-:Y:S02]  /*4d710*/  IADD3 R10, R6.reuse, c[0x0][0x198], RZ ;  /* 0x00006600060a7a10 */ /* 0x040fe40007ffe0ff */
[----:B0-----:R-:W-:-:S04]  /*4d720*/  LEA R8, P6, R6, R20, 0x1 ;  /* 0x0000001406087211 */ /* 0x001fc800078c08ff */
[----:B------:R-:W-:Y:S01]  /*4d730*/  LEA.HI.X.SX32 R9, R6, R3, 0x1, P6 ;  /* 0x0000000306097211 */ /* 0x000fe200030f0eff */
[----:B--2---:R0:W-:Y:S01]  /*4d740*/  @P3 STG.E.U16 [R4.64], R27 ;  /* 0x0000001b04003986 */ /* 0x0041e2000c101506 */
[----:B------:R-:W-:Y:S02]  /*4d750*/  PRMT R12, R27, 0x7632, R12 ;  /* 0x000076321b0c7816 */ /* 0x000fe4000000000c */
[----:B0-----:R-:W-:-:S04]  /*4d760*/  LEA R4, P6, R10, R20, 0x1 ;  /* 0x000000140a047211 */ /* 0x001fc800078c08ff */
[----:B------:R-:W-:Y:S01]  /*4d770*/  LEA.HI.X.SX32 R5, R10, R3, 0x1, P6 ;  /* 0x000000030a057211 */ /* 0x000fe200030f0eff */
[----:B------:R-:W-:Y:S04]  /*4d780*/  @P2 STG.E.U16 [R8.64], R12 ;  /* 0x0000000c08002986 */ /* 0x000fe8000c101506 */
[----:B---3--:R0:W-:Y:S01]  /*4d790*/  @P1 STG.E.U16 [R4.64], R0 ;  /* 0x0000000004001986 */ /* 0x0081e2000c101506 */
[----:B------:R-:W-:-:S03]  /*4d7a0*/  PRMT R13, R0, 0x7632, R13 ;  /* 0x00007632000d7816 */ /* 0x000fc6000000000d */
[----:B0-----:R-:W2:Y:S04]  /*4d7b0*/  LDL.LU R0, [R1+0x1384] ;  /* 0x0013840001007983 */ /* 0x001ea80000300800 */
[----:B------:R-:W3:Y:S04]  /*4d7c0*/  LDL.LU R27, [R1+0x27c] ;  /* 0x00027c00011b7983 */ /* 0x000ee80000300800 */
[----:B------:R-:W4:Y:S01]  /*4d7d0*/  LDL.LU R25, [R1+0x22c] ;  /* 0x00022c0001197983 */ /* 0x000f220000300800 */
[----:B------:R-:W-:Y:S02]  /*4d7e0*/  IADD3 R2, R28, 0x173, RZ ;  /* 0x000001731c027810 */ /* 0x000fe40007ffe0ff */
[----:B------:R-:W-:Y:S01]  /*4d7f0*/  IADD3 R6, R10, c[0x0][0x198], RZ ;  /* 0x000066000a067a10 */ /* 0x000fe20007ffe0ff */
[----:B------:R-:W2:Y:S01]  /*4d800*/  LDL.LU R26, [R1+0x2ac] ;  /* 0x0002ac00011a7983 */ /* 0x000ea20000300800 */
[----:B------:R-:W-:-:S02]  /*4d810*/  ISETP.LT.AND P5, PT, R2, c[0x0][0x17c], !P0 ;  /* 0x00005f0002007a0c */ /* 0x000fc400047a1270 */
[----:B------:R-:W-:Y:S02]  /*4d820*/  IADD3 R2, R28, 0x174, RZ ;  /* 0x000001741c027810 */ /* 0x000fe40007ffe0ff */
[----:B------:R-:W-:Y:S02]  /*4d830*/  LEA R8, P6, R6, R20, 0x1 ;  /* 0x0000001406087211 */ /* 0x000fe400078c08ff */
[----:B------:R-:W-:Y:S02]  /*4d840*/  ISETP.LT.AND P4, PT, R2, c[0x0][0x17c], !P0 ;  /* 0x00005f0002007a0c */ /* 0x000fe40004781270 */
[----:B------:R-:W-:Y:S02]  /*4d850*/  IADD3 R10, R6, c[0x0][0x198], RZ ;  /* 0x00006600060a7a10 */ /* 0x000fe40007ffe0ff */
[----:B------:R-:W-:Y:S02]  /*4d860*/  IADD3 R2, R28, 0x175, RZ ;  /* 0x000001751c027810 */ /* 0x000fe40007ffe0ff */
[----:B------:R-:W-:-:S02]  /*4d870*/  LEA.HI.X.SX32 R9, R6, R3, 0x1, P6 ;  /* 0x0000000306097211 */ /* 0x000fc400030f0eff */
[----:B------:R-:W-:Y:S02]  /*4d880*/  LEA R4, P6, R10, R20, 0x1 ;  /* 0x000000140a047211 */ /* 0x000fe400078c08ff */
[----:B------:R-:W-:Y:S02]  /*4d890*/  ISETP.LT.AND P3, PT, R2, c[0x0][0x17c], !P0 ;  /* 0x00005f0002007a0c */ /* 0x000fe40004761270 */
[----:B------:R-:W-:Y:S02]  /*4d8a0*/  IADD3 R6, R10, c[0x0][0x198], RZ ;  /* 0x000066000a067a10 */ /* 0x000fe40007ffe0ff */
[----:B------:R-:W-:Y:S01]  /*4d8b0*/  IADD3 R2, R28, 0x176, RZ ;  /* 0x000001761c027810 */ /* 0x000fe20007ffe0ff */
[----:B------:R0:W-:Y:S01]  /*4d8c0*/  @P5 STG.E.U16 [R8.64], R13 ;  /* 0x0000000d08005986 */ /* 0x0001e2000c101506 */
[----:B------:R-:W-:Y:S02]  /*4d8d0*/  LEA.HI.X.SX32 R5, R10, R3, 0x1, P6 ;  /* 0x000000030a057211 */ /* 0x000fe400030f0eff */
[----:B------:R-:W-:-:S02]  /*4d8e0*/  ISETP.LT.AND P2, PT, R2, c[0x0][0x17c], !P0 ;  /* 0x00005f0002007a0c */ /* 0x000fc40004741270 */
[----:B------:R-:W-:Y:S02]  /*4d8f0*/  IADD3 R10, R6, c[0x0][0x198], RZ ;  /* 0x00006600060a7a10 */ /* 0x000fe40007ffe0ff */
[----:B------:R-:W-:Y:S02]  /*4d900*/  IADD3 R2, R28, 0x177, RZ ;  /* 0x000001771c027810 */ /* 0x000fe40007ffe0ff */
[-C--:B0-----:R-:W-:Y:S01]  /*4d910*/  LEA R8, P6, R6, R20.reuse, 0x1 ;  /* 0x0000001406087211 */ /* 0x081fe200078c08ff */
[----:B------:R0:W-:Y:S01]  /*4d920*/  @P4 STG.E.U16 [R4.64], R11 ;  /* 0x0000000b04004986 */ /* 0x0001e2000c101506 */
[----:B------:R-:W-:Y:S02]  /*4d930*/  ISETP.LT.AND P1, PT, R2, c[0x0][0x17c], !P0 ;  /* 0x00005f0002007a0c */ /* 0x000fe40004721270 */
[----:B------:R-:W-:Y:S02]  /*4d940*/  LEA.HI.X.SX32 R9, R6, R3, 0x1, P6 ;  /* 0x0000000306097211 */ /* 0x000fe400030f0eff */
[----:B------:R-:W-:-:S02]  /*4d950*/  LEA R12, P6, R10, R20, 0x1 ;  /* 0x000000140a0c7211 */ /* 0x000fc400078c08ff */
[----:B------:R-:W-:Y:S02]  /*4d960*/  IADD3 R6, R10, c[0x0][0x198], RZ ;  /* 0x000066000a067a10 */ /* 0x000fe40007ffe0ff */
[----:B------:R-:W-:Y:S02]  /*4d970*/  IADD3 R2, R28, 0x178, RZ ;  /* 0x000001781c027810 */ /* 0x000fe40007ffe0ff */
[----:B------:R-:W-:Y:S02]  /*4d980*/  LEA.HI.X.SX32 R13, R10, R3, 0x1, P6 ;  /* 0x000000030a0d7211 */ /* 0x000fe400030f0eff */
[----:B0-----:R-:W-:Y:S02]  /*4d990*/  PRMT R5, R11, 0x7632, R5 ;  /* 0x000076320b057816 */ /* 0x001fe40000000005 */
[----:B------:R-:W-:Y:S02]  /*4d9a0*/  LEA R4, P6, R6, R20, 0x1 ;  /* 0x0000001406047211 */ /* 0x000fe400078c08ff */
[----:B------:R-:W-:-:S02]  /*4d9b0*/  ISETP.LT.AND P5, PT, R2, c[0x0][0x17c], !P0 ;  /* 0x00005f0002007a0c */ /* 0x000fc400047a1270 */
[C---:B------:R-:W-:Y:S01]  /*4d9c0*/  IADD3 R10, R6.reuse, c[0x0][0x198], RZ ;  /* 0x00006600060a7a10 */ /* 0x040fe20007ffe0ff */
[----:B------:R0:W-:Y:S04]  /*4d9d0*/  @P3 STG.E.U16 [R8.64], R5 ;  /* 0x0000000508003986 */ /* 0x0001e8000c101506 */
[----:B------:R1:W-:Y:S01]  /*4d9e0*/  @P2 STG.E.U16 [R12.64], R7 ;  /* 0x000000070c002986 */ /* 0x0003e2000c101506 */
[----:B0-----:R-:W-:Y:S02]  /*4d9f0*/  LEA.HI.X.SX32 R5, R6, R3, 0x1, P6 ;  /* 0x0000000306057211 */ /* 0x001fe400030f0eff */
[----:B------:R-:W-:Y:S02]  /*4da00*/  LEA R14, P6, R10, R20, 0x1 ;  /* 0x000000140a0e7211 */ /* 0x000fe400078c08ff */
[----:B------:R-:W-:-:S02]  /*4da10*/  PRMT R9, R7, 0x7632, R9 ;  /* 0x0000763207097816 */ /* 0x000fc40000000009 */
[----:B------:R-:W-:-:S03]  /*4da20*/  LEA.HI.X.SX32 R15, R10, R3, 0x1, P6 ;  /* 0x000000030a0f7211 */ /* 0x000fc600030f0eff */
[----:B------:R-:W-:Y:S01]  /*4da30*/  @P1 STG.E.U16 [R4.64], R9 ;  /* 0x0000000904001986 */ /* 0x000fe2000c101506 */
[----:B------:R-:W-:Y:S02]  /*4da40*/  IADD3 R2, R28, 0x179, RZ ;  /* 0x000001791c027810 */ /* 0x000fe40007ffe0ff */
[----:B------:R-:W-:Y:S02]  /*4da50*/  IADD3 R6, R10, c[0x0][0x198], RZ ;  /* 0x000066000a067a10 */ /* 0x000fe40007ffe0ff */
[----:B------:R-:W-:Y:S02]  /*4da60*/  ISETP.LT.AND P4, PT, R2, c[0x0][0x17c], !P0 ;  /* 0x00005f0002007a0c */ /* 0x000fe40004781270 */
[----:B-1----:R-:W-:-:S04]  /*4da70*/  LEA R12, P6, R6, R20, 0x1 ;  /* 0x00000014060c7211 */ /* 0x002fc800078c08ff */
[----:B------:R-:W-:Y:S02]  /*4da80*/  LEA.HI.X.SX32 R13, R6, R3, 0x1, P6 ;  /* 0x00000003060d7211 */ /* 0x000fe400030f0eff */
[----:B------:R-:W-:Y:S01]  /*4da90*/  IADD3 R2, R28, 0x17a, RZ ;  /* 0x0000017a1c027810 */ /* 0x000fe20007ffe0ff */
[----:B---3--:R0:W-:Y:S02]  /*4daa0*/  @P5 STG.E.U16 [R14.64], R27 ;  /* 0x0000001b0e005986 */ /* 0x0081e4000c101506 */
[----:B0-----:R-:W-:Y:S02]  /*4dab0*/  PRMT R15, R27, 0x7632, R15 ;  /* 0x000076321b0f7816 */ /* 0x001fe4000000000f */
[----:B------:R-:W3:Y:S04]  /*4dac0*/  LDL.LU R27, [R1+0x2bc] ;  /* 0x0002bc00011b7983 */ /* 0x000ee80000300800 */
[----:B------:R-:W-:Y:S04]  /*4dad0*/  @P4 STG.E.U16 [R12.64], R15 ;  /* 0x0000000f0c004986 */ /* 0x000fe8000c101506 */
[----:B------:R-:W-:Y:S04]  /*4dae0*/  STL [R1+0x1378], R12 ;  /* 0x0013780c01007387 */ /* 0x000fe80000100800 */
[----:B--2---:R-:W0:Y:S01]  /*4daf0*/  LDS.128 R12, [R0] ;  /* 0x00000000000c7984 */ /* 0x004e220000000c00 */
[----:B------:R-:W-:-:S02]  /*4db00*/  ISETP.LT.AND P3, PT, R2, c[0x0][0x17c], !P0 ;  /* 0x00005f0002007a0c */ /* 0x000fc40004761270 */
[----:B------:R-:W-:-:S04]  /*4db10*/  IADD3 R7, R6, c[0x0][0x198], RZ ;  /* 0x0000660006077a10 */ /* 0x000fc80007ffe0ff */
[----:B------:R-:W-:-:S04]  /*4db20*/  LEA R10, P6, R7, R20, 0x1 ;  /* 0x00000014070a7211 */ /* 0x000fc800078c08ff */
[----:B------:R-:W-:-:S05]  /*4db30*/  LEA.HI.X.SX32 R11, R7, R3, 0x1, P6 ;  /* 0x00000003070b7211 */ /* 0x000fca00030f0eff */
[----:B----4-:R1:W-:Y:S02]  /*4db40*/  @P3 STG.E.U16 [R10.64], R25 ;  /* 0x000000190a003986 */ /* 0x0103e4000c101506 */
[----:B-1----:R-:W-:Y:S02]  /*4db50*/  PRMT R11, R25, 0x7632, R11 ;  /* 0x00007632190b7816 */ /* 0x002fe4000000000b */
[----:B------:R-:W-:Y:S01]  /*4db60*/  LOP3.LUT R25, R0, 0x40, RZ, 0x3c, !PT ;  /* 0x0000004000197812 */ /* 0x000fe200078e3cff */
[----:B0-----:R0:W-:Y:S04]  /*4db70*/  STL [R1+0x54], R13 ;  /* 0x0000540d01007387 */ /* 0x0011e80000100800 */
[----:B------:R1:W-:Y:S04]  /*4db80*/  STL.64 [R1+0x58], R14 ;  /* 0x0000580e01007387 */ /* 0x0003e80000100a00 */
[----:B------:R-:W-:Y:S01]  /*4db90*/  STL [R1+0x64], R17 ;  /* 0x0000641101007387 */ /* 0x000fe20000100800 */
[----:B0-----:R-:W-:-:S03]  /*4dba0*/  IMAD.MOV.U32 R13, RZ, RZ, R16 ;  /* 0x000000ffff0d7224 */ /* 0x001fc600078e0010 */
[----:B------:R-:W-:Y:S04]  /*4dbb0*/  STL.64 [R1+0x68], R18 ;  /* 0x0000681201007387 */ /* 0x000fe80000100a00 */
[----:B------:R-:W0:Y:S01]  /*4dbc0*/  LDS.128 R16, [R25] ;  /* 0x0000000019107984 */ /* 0x000e220000000c00 */
[----:B------:R-:W-:Y:S01]  /*4dbd0*/  LOP3.LUT R23, R0, 0x60, RZ, 0x3c, !PT ;  /* 0x0000006000177812 */ /* 0x000fe200078e3cff */
[----:B-1----:R-:W-:Y:S01]  /*4dbe0*/  IMAD.MOV.U32 R14, RZ, RZ, R12 ;  /* 0x000000ffff0e7224 */ /* 0x002fe200078e000c */
[----:B------:R-:W-:Y:S02]  /*4dbf0*/  IADD3 R2, R28, 0x17b, RZ ;  /* 0x0000017b1c027810 */ /* 0x000fe40007ffe0ff */
[----:B------:R-:W-:Y:S02]  /*4dc00*/  IADD3 R4, R7, c[0x0][0x198], RZ ;  /* 0x0000660007047a10 */ /* 0x000fe40007ffe0ff */
[----:B------:R-:W-:-:S02]  /*4dc10*/  ISETP.LT.AND P2, PT, R2, c[0x0][0x17c], !P0 ;  /* 0x00005f0002007a0c */ /* 0x000fc40004741270 */
[----:B------:R-:W-:Y:S02]  /*4dc20*/  IADD3 R2, R28, 0x17c, RZ ;  /* 0x0000017c1c027810 */ /* 0x000fe40007ffe0ff */
[CC--:B------:R-:W-:Y:S02]  /*4dc30*/  LEA R6, P6, R4.reuse, R20.reuse, 0x1 ;  /* 0x0000001404067211 */ /* 0x0c0fe400078c08ff */
[----:B------:R-:W-:Y:S02]  /*4dc40*/  IADD3 R5, R4, c[0x0][0x198], RZ ;  /* 0x0000660004057a10 */ /* 0x000fe40007ffe0ff */
[----:B------:R-:W-:Y:S02]  /*4dc50*/  ISETP.LT.AND P1, PT, R2, c[0x0][0x17c], !P0 ;  /* 0x00005f0002007a0c */ /* 0x000fe40004721270 */
[----:B------:R-:W-:Y:S02]  /*4dc60*/  LEA.HI.X.SX32 R7, R4, R3, 0x1, P6 ;  /* 0x0000000304077211 */ /* 0x000fe400030f0eff */
[----:B------:R-:W-:-:S02]  /*4dc70*/  LEA R8, P6, R5, R20, 0x1 ;  /* 0x0000001405087211 */ /* 0x000fc400078c08ff */
[----:B------:R-:W-:Y:S02]  /*4dc80*/  IADD3 R2, R28, 0x17d, RZ ;  /* 0x0000017d1c027810 */ /* 0x000fe40007ffe0ff */
[----:B------:R-:W-:Y:S01]  /*4dc90*/  LEA.HI.X.SX32 R9, R5, R3, 0x1, P6 ;  /* 0x0000000305097211 */ /* 0x000fe200030f0eff */
[----:B0-----:R-:W-:Y:S01]  /*4dca0*/  STL [R1+0x34], R17 ;  /* 0x0000341101007387 */ /* 0x001fe20000100800 */
[----:B------:R-:W-:-:S03]  /*4dcb0*/  IMAD.MOV.U32 R12, RZ, RZ, R16 ;  /* 0x000000ffff0c7224 */ /* 0x000fc600078e0010 */
[----:B------:R-:W-:Y:S04]  /*4dcc0*/  STL.64 [R1+0x38], R18 ;  /* 0x0000381201007387 */ /* 0x000fe80000100a00 */
[----:B------:R-:W0:Y:S01]  /*4dcd0*/  LDS.128 R16, [R23] ;  /* 0x0000000017107984 */ /* 0x000e220000000c00 */
[----:B------:R-:W-:Y:S02]  /*4dce0*/  ISETP.LT.AND P5, PT, R2, c[0x0][0x17c], !P0 ;  /* 0x00005f0002007a0c */ /* 0x000fe400047a1270 */
[----:B------:R-:W-:Y:S02]  /*4dcf0*/  IADD3 R5, R5, c[0x0][0x198], RZ ;  /* 0x0000660005057a10 */ /* 0x000fe40007ffe0ff */
[----:B------:R-:W-:Y:S02]  /*4dd00*/  IADD3 R2, R28, 0x17e, RZ ;  /* 0x0000017e1c027810 */ /* 0x000fe40007ffe0ff */
[C---:B------:R-:W-:Y:S01]  /*4dd10*/  LEA R4, P6, R5.reuse, R20, 0x1 ;  /* 0x0000001405047211 */ /* 0x040fe200078c08ff */
[----:B------:R1:W-:Y:S01]  /*4dd20*/  @P2 STG.E.U16 [R6.64], R11 ;  /* 0x0000000b06002986 */ /* 0x0003e2000c101506 */
[----:B------:R-:W-:-:S02]  /*4dd30*/  IADD3 R10, R5, c[0x0][0x198], RZ ;  /* 0x00006600050a7a10 */ /* 0x000fc40007ffe0ff */
[----:B------:R-:W-:Y:S01]  /*4dd40*/  ISETP.LT.AND P4, PT, R2, c[0x0][0x17c], !P0 ;  /* 0x00005f0002007a0c */ /* 0x000fe20004781270 */
[----:B------:R2:W-:Y:S01]  /*4dd50*/  @P1 STG.E.U16 [R8.64], R26 ;  /* 0x0000001a08001986 */ /* 0x0005e2000c101506 */
[----:B------:R-:W-:Y:S02]  /*4dd60*/  IADD3 R2, R28, 0x17f, RZ ;  /* 0x0000017f1c027810 */ /* 0x000fe40007ffe0ff */
[----:B------:R-:W-:Y:S02]  /*4dd70*/  LEA.HI.X.SX32 R5, R5, R3, 0x1, P6 ;  /* 0x0000000305057211 */ /* 0x000fe400030f0eff */
[----:B------:R-:W-:Y:S02]  /*4dd80*/  ISETP.LT.AND P3, PT, R2, c[0x0][0x17c], !P0 ;  /* 0x00005f0002007a0c */ /* 0x000fe40004761270 */
[C---:B-1----:R-:W-:Y:S02]  /*4dd90*/  LEA R6, P6, R10.reuse, R20, 0x1 ;  /* 0x000000140a067211 */ /* 0x042fe400078c08ff */
[----:B------:R-:W-:-:S02]  /*4dda0*/  IADD3 R11, R10, c[0x0][0x198], RZ ;  /* 0x000066000a0b7a10 */ /* 0x000fc40007ffe0ff */
[----:B--2---:R-:W-:Y:S02]  /*4ddb0*/  PRMT R9, R26, 0x7632, R9 ;  /* 0x000076321a097816 */ /* 0x004fe40000000009 */
[----:B------:R-:W-:-:S03]  /*4ddc0*/  LEA.HI.X.SX32 R7, R10, R3, 0x1, P6 ;  /* 0x000000030a077211 */ /* 0x000fc600030f0eff */
[----:B------:R1:W-:Y:S01]  /*4ddd0*/  @P5 STG.E.U16 [R4.64], R9 ;  /* 0x0000000904005986 */ /* 0x0003e2000c101506 */
[C---:B------:R-:W-:Y:S02]  /*4dde0*/  IADD3 R8, R11.reuse, c[0x0][0x198], RZ ;  /* 0x000066000b087a10 */ /* 0x040fe40007ffe0ff */
[----:B------:R-:W-:Y:S02]  /*4ddf0*/  IADD3 R2, R28, 0x180, RZ ;  /* 0x000001801c027810 */ /* 0x000fe40007ffe0ff */
[----:B-1----:R-:W-:-:S04]  /*4de00*/  LEA R4, P6, R11, R20, 0x1 ;  /* 0x000000140b047211 */ /* 0x002fc800078c08ff */
[----:B------:R-:W-:Y:S01]  /*4de10*/  LEA.HI.X.SX32 R5, R11, R3, 0x1, P6 ;  /* 0x000000030b057211 */ /* 0x000fe200030f0eff */
[----:B0-----:R-:W-:Y:S01]  /*4de20*/  STL [R1+0x84], R17 ;  /* 0x0000841101007387 */ /* 0x001fe20000100800 */
[----:B------:R-:W-:-:S03]  /*4de30*/  ISETP.LT.AND P2, PT, R2, c[0x0][0x17c], !P0 ;  /* 0x00005f0002007a0c */ /* 0x000fc60004741270 */
[----:B------:R-:W-:Y:S01]  /*4de40*/  STL.64 [R1+0x88], R18 ;  /* 0x0000881201007387 */ /* 0x000fe20000100a00 */
[----:B------:R-:W-:-:S04]  /*4de50*/  IADD3 R2, R28, 0x181, RZ ;  /* 0x000001811c027810 */ /* 0x000fc80007ffe0ff */
[----:B------:R-:W-:Y:S02]  /*4de60*/  ISETP.LT.AND P1, PT, R2, c[0x0][0x17c], !P0 ;  /* 0x00005f0002007a0c */ /* 0x000fe40004721270 */
[----:B------:R-:W-:-:S04]  /*4de70*/  IADD3 R2, R28, 0x182, RZ ;  /* 0x000001821c027810 */ /* 0x000fc80007ffe0ff */
[----:B------:R-:W-:Y:S02]  /*4de80*/  ISETP.LT.AND P5, PT, R2, c[0x0][0x17c], !P0 ;  /* 0x00005f0002007a0c */ /* 0x000fe400047a1270 */
[----:B------:R-:W-:Y:S02]  /*4de90*/  IADD3 R2, R28, 0x183, RZ ;  /* 0x000001831c027810 */ /* 0x000fe40007ffe0ff */
[----:B------:R-:W-:Y:S02]  /*4dea0*/  PRMT R9, R14, 0x7632, R9 ;  /* 0x000076320e097816 */ /* 0x000fe40000000009 */
[----:B------:R-:W-:Y:S02]  /*4deb0*/  IADD3 R10, R28, 0x186, RZ ;  /* 0x000001861c0a7810 */ /* 0x000fe40007ffe0ff */
[----:B---3--:R-:W-:Y:S01]  /*4dec0*/  PRMT R11, R27, 0x7632, R11 ;  /* 0x000076321b0b7816 */ /* 0x008fe2000000000b */
[----:B------:R-:W-:Y:S04]  /*4ded0*/  @P4 STG.E.U16 [R6.64], R27 ;  /* 0x0000001b06004986 */ /* 0x000fe8000c101506 */
[----:B------:R0:W-:Y:S02]  /*4dee0*/  @P3 STG.E.U16 [R4.64], R11 ;  /* 0x0000000b04003986 */ /* 0x0001e4000c101506 */
[----:B0-----:R-:W-:-:S02]  /*4def0*/  IMAD.MOV.U32 R11, RZ, RZ, R16 ;  /* 0x000000ffff0b7224 */ /* 0x001fc400078e0010 */
[----:B------:R-:W0:Y:S01]  /*4df00*/  LDS.128 R16, [R0+0x1000] ;  /* 0x0010000000107984 */ /* 0x000e220000000c00 */
[----:B------:R-:W-:Y:S02]  /*4df10*/  ISETP.LT.AND P4, PT, R2, c[0x0][0x17c], !P0 ;  /* 0x00005f0002007a0c */ /* 0x000fe40004781270 */
[----:B------:R-:W-:Y:S02]  /*4df20*/  LEA R6, P6, R8, R20, 0x1 ;  /* 0x0000001408067211 */ /* 0x000fe400078c08ff */
[----:B------:R-:W-:Y:S02]  /*4df30*/  IADD3 R2, R28, 0x184, RZ ;  /* 0x000001841c027810 */ /* 0x000fe40007ffe0ff */
[----:B------:R-:W-:Y:S02]  /*4df40*/  LEA.HI.X.SX32 R7, R8, R3, 0x1, P6 ;  /* 0x0000000308077211 */ /* 0x000fe400030f0eff */
[----:B------:R-:W-:Y:S02]  /*4df50*/  ISETP.LT.AND P3, PT, R2, c[0x0][0x17c], !P0 ;  /* 0x00005f0002007a0c */ /* 0x000fe40004761270 */
[----:B------:R-:W-:-:S02]  /*4df60*/  IADD3 R8, R8, c[0x0][0x198], RZ ;  /* 0x0000660008087a10 */ /* 0x000fc40007ffe0ff */
[----:B------:R-:W-:Y:S01]  /*4df70*/  IADD3 R2, R28, 0x185, RZ ;  /* 0x000001851c027810 */ /* 0x000fe20007ffe0ff */
[----:B------:R1:W-:Y:S03]  /*4df80*/  @P2 STG.E.U16 [R6.64], R14 ;  /* 0x0000000e06002986 */ /* 0x0003e6000c101506 */
[----:B------:R-:W-:Y:S02]  /*4df90*/  ISETP.LT.AND P2, PT, R2, c[0x0][0x17c], !P0 ;  /* 0x00005f0002007a0c */ /* 0x000fe40004741270 */
[C---:B------:R-:W-:Y:S02]  /*4dfa0*/  IADD3 R2, R8.reuse, c[0x0][0x198], RZ ;  /* 0x0000660008027a10 */ /* 0x040fe40007ffe0ff */
[----:B-1----:R-:W-:-:S04]  /*4dfb0*/  LEA R6, P6, R8, R20, 0x1 ;  /* 0x0000001408067211 */ /* 0x002fc800078c08ff */
[-C--:B------:R-:W-:Y:S02]  /*4dfc0*/  LEA.HI.X.SX32 R7, R8, R3.reuse, 0x1, P6 ;  /* 0x0000000308077211 */ /* 0x080fe400030f0eff */
[CC--:B------:R-:W-:Y:S02]  /*4dfd0*/  LEA R4, P6, R2.reuse, R20.reuse, 0x1 ;  /* 0x0000001402047211 */ /* 0x0c0fe400078c08ff */
[C---:B------:R-:W-:Y:S01]  /*4dfe0*/  IADD3 R8, R2.reuse, c[0x0][0x198], RZ ;  /* 0x0000660002087a10 */ /* 0x040fe20007ffe0ff */
[----:B------:R1:W-:Y:S01]  /*4dff0*/  @P1 STG.E.U16 [R6.64], R9 ;  /* 0x0000000906001986 */ /* 0x0003e2000c101506 */
[----:B------:R-:W-:Y:S02]  /*4e000*/  LEA.HI.X.SX32 R5, R2, R3, 0x1, P6 ;  /* 0x0000000302057211 */ /* 0x000fe400030f0eff */
[C---:B------:R-:W-:Y:S01]  /*4e010*/  IADD3 R2, R8.reuse, c[0x0][0x198], RZ ;  /* 0x0000660008027a10 */ /* 0x040fe20007ffe0ff */
[----:B0-----:R-:W-:Y:S01]  /*4e020*/  STL [R1+0xb4], R17 ;  /* 0x0000b41101007387 */ /* 0x001fe20000100800 */
[----:B-1----:R-:W-:-:S03]  /*4e030*/  LEA R6, P6, R8, R20, 0x1 ;  /* 0x0000001408067211 */ /* 0x002fc600078c08ff */
[----:B------:R0:W-:Y:S01]  /*4e040*/  @P5 STG.E.U16 [R4.64], R13 ;  /* 0x0000000d04005986 */ /* 0x0001e2000c101506 */
[----:B------:R-:W-:-:S03]  /*4e050*/  LEA.HI.X.SX32 R7, R8, R3, 0x1, P6 ;  /* 0x0000000308077211 */ /* 0x000fc600030f0eff */
[----:B------:R-:W-:Y:S01]  /*4e060*/  STL.64 [R1+0xb8], R18 ;  /* 0x0000b81201007387 */ /* 0x000fe20000100a00 */
[----:B------:R-:W-:Y:S01]  /*4e070*/  PRMT R8, R13, 0x7632, R8 ;  /* 0x000076320d087816 */ /* 0x000fe20000000008 */
[----:B0-----:R-:W-:Y:S02]  /*4e080*/  IMAD.MOV.U32 R13, RZ, RZ, R16 ;  /* 0x000000ffff0d7224 */ /* 0x001fe400078e0010 */
[----:B------:R-:W0:Y:S01]  /*4e090*/  LDS.128 R16, [R29+0x1000] ;  /* 0x001000001d107984 */ /* 0x000e220000000c00 */
[----:B------:R-:W-:Y:S02]  /*4e0a0*/  LEA R4, P6, R2, R20, 0x1 ;  /* 0x0000001402047211 */ /* 0x000fe400078c08ff */
[----:B------:R-:W-:Y:S02]  /*4e0b0*/  IADD3 R9, R28, 0x188, RZ ;  /* 0x000001881c097810 */ /* 0x000fe40007ffe0ff */
[----:B------:R-:W-:Y:S01]  /*4e0c0*/  LEA.HI.X.SX32 R5, R2, R3, 0x1, P6 ;  /* 0x0000000302057211 */ /* 0x000fe200030f0eff */
[----:B------:R1:W-:Y:S01]  /*4e0d0*/  @P4 STG.E.U16 [R6.64], R8 ;  /* 0x0000000806004986 */ /* 0x0003e2000c101506 */
[----:B------:R-:W-:-:S02]  /*4e0e0*/  ISETP.LT.AND P4, PT, R9, c[0x0][0x17c], !P0 ;  /* 0x00005f0009007a0c */ /* 0x000fc40004781270 */
[----:B------:R-:W-:Y:S01]  /*4e0f0*/  PRMT R9, R12, 0x7632, R9 ;  /* 0x000076320c097816 */ /* 0x000fe20000000009 */
[----:B------:R2:W-:Y:S01]  /*4e100*/  @P3 STG.E.U16 [R4.64], R12 ;  /* 0x0000000c04003986 */ /* 0x0005e2000c101506 */
[----:B------:R-:W-:Y:S02]  /*4e110*/  ISETP.LT.AND P1, PT, R10, c[0x0][0x17c], !P0 ;  /* 0x00005f000a007a0c */ /* 0x000fe40004721270 */
[----:B-1----:R-:W-:Y:S01]  /*4e120*/  IADD3 R7, R2, c[0x0][0x198], RZ ;  /* 0x0000660002077a10 */ /* 0x002fe20007ffe0ff */
[----:B0-----:R-:W-:Y:S01]  /*4e130*/  STL [R1+0xa4], R17 ;  /* 0x0000a41101007387 */ /* 0x001fe20000100800 */
[----:B--2---:R-:W-:-:S03]  /*4e140*/  IMAD.MOV.U32 R12, RZ, RZ, R16 ;  /* 0x000000ffff0c7224 */ /* 0x004fc600078e0010 */
[----:B------:R-:W-:Y:S04]  /*4e150*/  STL.64 [R1+0xa8], R18 ;  /* 0x0000a81201007387 */ /* 0x000fe80000100a00 */
[----:B------:R-:W0:Y:S01]  /*4e160*/  LDS.128 R16, [R25+0x1000] ;  /* 0x0010000019107984 */ /* 0x000e220000000c00 */
[----:B------:R-:W-:Y:S02]  /*4e170*/  IADD3 R2, R28, 0x189, RZ ;  /* 0x000001891c027810 */ /* 0x000fe40007ffe0ff */
[C---:B------:R-:W-:Y:S02]  /*4e180*/  LEA R6, P6, R7.reuse, R20, 0x1 ;  /* 0x0000001407067211 */ /* 0x040fe400078c08ff */
[----:B------:R-:W-:Y:S02]  /*4e190*/  ISETP.LT.AND P3, PT, R2, c[0x0][0x17c], !P0 ;  /* 0x00005f0002007a0c */ /* 0x000fe40004761270 */
[----:B------:R-:W-:-:S02]  /*4e1a0*/  IADD3 R2, R7, c[0x0][0x198], RZ ;  /* 0x0000660007027a10 */ /* 0x000fc40007ffe0ff */
[-C--:B------:R-:W-:Y:S02]  /*4e1b0*/  LEA.HI.X.SX32 R7, R7, R3.reuse, 0x1, P6 ;  /* 0x0000000307077211 */ /* 0x080fe400030f0eff */
[C---:B------:R-:W-:Y:S02]  /*4e1c0*/  LEA R4, P6, R2.reuse, R20, 0x1 ;  /* 0x0000001402047211 */ /* 0x040fe400078c08ff */
[C---:B------:R-:W-:Y:S01]  /*4e1d0*/  IADD3 R8, R2.reuse, c[0x0][0x198], RZ ;  /* 0x0000660002087a10 */ /* 0x040fe20007ffe0ff */
[----:B------:R1:W-:Y:S01]  /*4e1e0*/  @P2 STG.E.U16 [R6.64], R9 ;  /* 0x0000000906002986 */ /* 0x0003e2000c101506 */
[----:B------:R-:W-:Y:S02]  /*4e1f0*/  LEA.HI.X.SX32 R5, R2, R3, 0x1, P6 ;  /* 0x0000000302057211 */ /* 0x000fe400030f0eff */
[----:B------:R-:W-:-:S03]  /*4e200*/  IADD3 R2, R8, c[0x0][0x198], RZ ;  /* 0x0000660008027a10 */ /* 0x000fc60007ffe0ff */
[----:B------:R2:W-:Y:S01]  /*4e210*/  @P1 STG.E.U16 [R4.64], R11 ;  /* 0x0000000b04001986 */ /* 0x0005e2000c101506 */
[----:B-1----:R-:W-:Y:S02]  /*4e220*/  IADD3 R7, R28, 0x18b, RZ ;  /* 0x0000018b1c077810 */ /* 0x002fe40007ffe0ff */
[C---:B------:R-:W-:Y:S02]  /*4e230*/  LEA R6, P6, R8.reuse, R20, 0x1 ;  /* 0x0000001408067211 */ /* 0x040fe400078c08ff */
[----:B------:R-:W-:Y:S02]  /*4e240*/  ISETP.LT.AND P1, PT, R7, c[0x0][0x17c], !P0 ;  /* 0x00005f0007007a0c */ /* 0x000fe40004721270 */
[----:B------:R-:W-:Y:S02]  /*4e250*/  LEA.HI.X.SX32 R7, R8, R3, 0x1, P6 ;  /* 0x0000000308077211 */ /* 0x000fe400030f0eff */
[----:B------:R-:W-:Y:S01]  /*4e260*/  PRMT R8, R11, 0x7632, R8 ;  /* 0x000076320b087816 */ /* 0x000fe20000000008 */
[----:B0-----:R-:W-:Y:S01]  /*4e270*/  STL [R1+0x94], R17 ;  /* 0x0000941101007387 */ /* 0x001fe20000100800 */
[----:B--2---:R-:W-:-:S03]  /*4e280*/  IMAD.MOV.U32 R11, RZ, RZ, R16 ;  /* 0x000000ffff0b7224 */ /* 0x004fc600078e0010 */
[----:B------:R-:W-:Y:S04]  /*4e290*/  STL.64 [R1+0x98], R18 ;  /* 0x0000981201007387 */ /* 0x000fe80000100a00 */
[----:B------:R-:W0:Y:S01]  /*4e2a0*/  LDS.128 R16, [R23+0x1000] ;  /* 0x0010000017107984 */ /* 0x000e220000000c00 */
[----:B------:R-:W-:-:S04]  /*4e2b0*/  IADD3 R10, R28, 0x187, RZ ;  /* 0x000001871c0a7810 */ /* 0x000fc80007ffe0ff */
[----:B------:R-:W-:Y:S02]  /*4e2c0*/  ISETP.LT.AND P5, PT, R10, c[0x0][0x17c], !P0 ;  /* 0x00005f000a007a0c */ /* 0x000fe400047a1270 */
[----:B------:R-:W-:Y:S02]  /*4e2d0*/  LEA R4, P6, R2, R20, 0x1 ;  /* 0x0000001402047211 */ /* 0x000fe400078c08ff */
[----:B------:R-:W-:Y:S02]  /*4e2e0*/  IADD3 R9, R28, 0x18c, RZ ;  /* 0x0000018c1c097810 */ /* 0x000fe40007ffe0ff */
[----:B------:R-:W-:Y:S02]  /*4e2f0*/  LEA.HI.X.SX32 R5, R2, R3, 0x1, P6 ;  /* 0x0000000302057211 */ /* 0x000fe400030f0eff */
[----:B------:R-:W-:-:S05]  /*4e300*/  IADD3 R10, R28, 0x18a, RZ ;  /* 0x0000018a1c0a7810 */ /* 0x000fca0007ffe0ff */
[----:B------:R1:W-:Y:S01]  /*4e310*/  @P5 STG.E.U16 [R6.64], R8 ;  /* 0x0000000806005986 */ /* 0x0003e2000c101506 */
[----:B------:R-:W-:Y:S02]  /*4e320*/  ISETP.LT.AND P5, PT, R9, c[0x0][0x17c], !P0 ;  /* 0x00005f0009007a0c */ /* 0x000fe400047a1270 */
[----:B------:R-:W-:Y:S01]  /*4e330*/  PRMT R9, R13, 0x7632, R9 ;  /* 0x000076320d097816 */ /* 0x000fe20000000009 */
[----:B------:R2:W-:Y:S01]  /*4e340*/  @P4 STG.E.U16 [R4.64], R13 ;  /* 0x0000000d04004986 */ /* 0x0005e2000c101506 */
[----:B------:R-:W-:Y:S02]  /*4e350*/  ISETP.LT.AND P2, PT, R10, c[0x0][0x17c], !P0 ;  /* 0x00005f000a007a0c */ /* 0x000fe40004741270 */
[----:B-1----:R-:W-:Y:S02]  /*4e360*/  IADD3 R7, R2, c[0x0][0x198], RZ ;  /* 0x0000660002077a10 */ /* 0x002fe40007ffe0ff */
[----:B------:R-:W-:Y:S02]  /*4e370*/  IADD3 R2, R28, 0x18d, RZ ;  /* 0x0000018d1c027810 */ /* 0x000fe40007ffe0ff */
[----:B------:R-:W-:-:S02]  /*4e380*/  LEA R6, P6, R7, R20, 0x1 ;  /* 0x0000001407067211 */ /* 0x000fc400078c08ff */
[----:B------:R-:W-:Y:S01]  /*4e390*/  ISETP.LT.AND P4, PT, R2, c[0x0][0x17c], !P0 ;  /* 0x00005f0002007a0c */ /* 0x000fe20004781270 */
[----:B0-----:R-:W-:Y:S01]  /*4e3a0*/  STL [R1+0x14], R17 ;  /* 0x0000141101007387 */ /* 0x001fe20000100800 */
[----:B--2---:R-:W-:Y:S01]  /*4e3b0*/  IMAD.MOV.U32 R13, RZ, RZ, R16 ;  /* 0x000000ffff0d7224 */ /* 0x004fe200078e0010 */
[C---:B------:R-:W-:Y:S02]  /*4e3c0*/  IADD3 R2, R7.reuse, c[0x0][0x198], RZ ;  /* 0x0000660007027a10 */ /* 0x040fe40007ffe0ff */
[----:B------:R-:W-:Y:S04]  /*4e3d0*/  STL.64 [R1+0x18], R18 ;  /* 0x0000181201007387 */ /* 0x000fe80000100a00 */
[----:B------:R-:W0:Y:S01]  /*4e3e0*/  LDS.128 R16, [R0+0x2000] ;  /* 0x0020000000107984 */ /* 0x000e220000000c00 */
[----:B------:R-:W-:-:S02]  /*4e3f0*/  LEA.HI.X.SX32 R7, R7, R3, 0x1, P6 ;  /* 0x0000000307077211 */ /* 0x000fc400030f0eff */
[C---:B------:R-:W-:Y:S02]  /*4e400*/  LEA R4, P6, R2.reuse, R20, 0x1 ;  /* 0x0000001402047211 */ /* 0x040fe400078c08ff */
[C---:B------:R-:W-:Y:S01]  /*4e410*/  IADD3 R8, R2.reuse, c[0x0][0x198], RZ ;  /* 0x0000660002087a10 */ /* 0x040fe20007ffe0ff */
[----:B------:R1:W-:Y:S01]  /*4e420*/  @P3 STG.E.U16 [R6.64], R9 ;  /* 0x0000000906003986 */ /* 0x0003e2000c101506 */
[----:B------:R-:W-:Y:S02]  /*4e430*/  LEA.HI.X.SX32 R5, R2, R3, 0x1, P6 ;  /* 0x0000000302057211 */ /* 0x000fe400030f0eff */
[----:B------:R-:W-:-:S03]  /*4e440*/  IADD3 R2, R8, c[0x0][0x198], RZ ;  /* 0x0000660008027a10 */ /* 0x000fc60007ffe0ff */
[----:B------:R2:W-:Y:S01]  /*4e450*/  @P2 STG.E.U16 [R4.64], R12 ;  /* 0x0000000c04002986 */ /* 0x0005e2000c101506 */
[----:B-1----:R-:W-:Y:S02]  /*4e460*/  IADD3 R7, R28, 0x18f, RZ ;  /* 0x0000018f1c077810 */ /* 0x002fe40007ffe0ff */
[CC--:B------:R-:W-:Y:S02]  /*4e470*/  LEA R6, P6, R8.reuse, R20.reuse, 0x1 ;  /* 0x0000001408067211 */ /* 0x0c0fe400078c08ff */
[----:B------:R-:W-:Y:S02]  /*4e480*/  ISETP.LT.AND P2, PT, R7, c[0x0][0x17c], !P0 ;  /* 0x00005f0007007a0c */ /* 0x000fe40004741270 */
[----:B------:R-:W-:Y:S02]  /*4e490*/  LEA.HI.X.SX32 R7, R8, R3, 0x1, P6 ;  /* 0x0000000308077211 */ /* 0x000fe400030f0eff */
[----:B------:R-:W-:Y:S02]  /*4e4a0*/  PRMT R8, R12, 0x7632, R8 ;  /* 0x000076320c087816 */ /* 0x000fe40000000008 */
[----:B--2---:R-:W-:-:S03]  /*4e4b0*/  LEA R4, P6, R2, R20, 0x1 ;  /* 0x0000001402047211 */ /* 0x004fc600078c08ff */
[----:B------:R1:W-:Y:S01]  /*4e4c0*/  @P1 STG.E.U16 [R6.64], R8 ;  /* 0x0000000806001986 */ /* 0x0003e2000c101506 */
[----:B------:R-:W-:Y:S02]  /*4e4d0*/  LEA.HI.X.SX32 R5, R2, R3, 0x1, P6 ;  /* 0x0000000302057211 */ /* 0x000fe400030f0eff */
[C---:B------:R-:W-:Y:S02]  /*4e4e0*/  IADD3 R10, R28.reuse, 0x18e, RZ ;  /* 0x0000018e1c0a7810 */ /* 0x040fe40007ffe0ff */
[----:B------:R-:W-:Y:S01]  /*4e4f0*/  IADD3 R9, R28, 0x190, RZ ;  /* 0x000001901c097810 */ /* 0x000fe20007ffe0ff */
[----:B------:R2:W-:Y:S01]  /*4e500*/  @P5 STG.E.U16 [R4.64], R11 ;  /* 0x0000000b04005986 */ /* 0x0005e2000c101506 */
[----:B-1----:R-:W-:Y:S02]  /*4e510*/  IADD3 R6, R2, c[0x0][0x198], RZ ;  /* 0x0000660002067a10 */ /* 0x002fe40007ffe0ff */
[----:B------:R-:W-:Y:S02]  /*4e520*/  IADD3 R2, R28, 0x191, RZ ;  /* 0x000001911c027810 */ /* 0x000fe40007ffe0ff */
[----:B------:R-:W-:-:S02]  /*4e530*/  ISETP.LT.AND P3, PT, R10, c[0x0][0x17c], !P0 ;  /* 0x00005f000a007a0c */ /* 0x000fc40004761270 */
[----:B--2---:R-:W-:Y:S02]  /*4e540*/  LEA R4, P6, R6, R20, 0x1 ;  /* 0x0000001406047211 */ /* 0x004fe400078c08ff */
[----:B------:R-:W-:Y:S02]  /*4e550*/  ISETP.LT.AND P5, PT, R2, c[0x0][0x17c], !P0 ;  /* 0x00005f0002007a0c */ /* 0x000fe400047a1270 */
[C---:B------:R-:W-:Y:S02]  /*4e560*/  IADD3 R2, R6.reuse, c[0x0][0x198], RZ ;  /* 0x0000660006027a10 */ /* 0x040fe40007ffe0ff */
[----:B------:R-:W-:Y:S02]  /*4e570*/  ISETP.LT.AND P1, PT, R9, c[0x0][0x17c], !P0 ;  /* 0x00005f0009007a0c */ /* 0x000fe40004721270 */
[----:B------:R-:W-:Y:S02]  /*4e580*/  LEA.HI.X.SX32 R5, R6, R3, 0x1, P6 ;  /* 0x0000000306057211 */ /* 0x000fe400030f0eff */
[----:B------:R-:W-:-:S02]  /*4e590*/  PRMT R9, R11, 0x7632, R9 ;  /* 0x000076320b097816 */ /* 0x000fc40000000009 */
[C---:B------:R-:W-:Y:S02]  /*4e5a0*/  LEA R6, P6, R2.reuse, R20, 0x1 ;  /* 0x0000001402067211 */ /* 0x040fe400078c08ff */
[C---:B------:R-:W-:Y:S01]  /*4e5b0*/  IADD3 R8, R2.reuse, c[0x0][0x198], RZ ;  /* 0x0000660002087a10 */ /* 0x040fe20007ffe0ff */
[----:B------:R1:W-:Y:S01]  /*4e5c0*/  @P4 STG.E.U16 [R4.64], R9 ;  /* 0x0000000904004986 */ /* 0x0003e2000c101506 */
[----:B------:R-:W-:Y:S01]  /*4e5d0*/  LEA.HI.X.SX32 R7, R2, R3, 0x1, P6 ;  /* 0x0000000302077211 */ /* 0x000fe200030f0eff */
[----:B0-----:R-:W-:Y:S02]  /*4e5e0*/  IMAD.MOV.U32 R12, RZ, RZ, R16 ;  /* 0x000000ffff0c7224 */ /* 0x001fe400078e0010 */
[----:B------:R-:W-:Y:S01]  /*4e5f0*/  STL [R1+0x74], R17 ;  /* 0x0000741101007387 */ /* 0x000fe20000100800 */
[----:B------:R-:W-:-:S03]  /*4e600*/  IADD3 R2, R8, c[0x0][0x198], RZ ;  /* 0x0000660008027a10 */ /* 0x000fc60007ffe0ff */
[----:B------:R-:W-:Y:S01]  /*4e610*/  STL.64 [R1+0x78], R18 ;  /* 0x0000781201007387 */ /* 0x000fe20000100a00 */
[----:B-1----:R-:W-:Y:S02]  /*4e620*/  IADD3 R5, R28, 0x193, RZ ;  /* 0x000001931c057810 */ /* 0x002fe40007ffe0ff */
[C---:B------:R-:W-:Y:S01]  /*4e630*/  LEA R4, P6, R8.reuse, R20, 0x1 ;  /* 0x0000001408047211 */ /* 0x040fe200078c08ff */
[----:B------:R-:W-:Y:S01]  /*4e640*/  @P3 STG.E.U16 [R6.64], R13 ;  /* 0x0000000d06003986 */ /* 0x000fe2000c101506 */
[----:B------:R-:W-:Y:S02]  /*4e650*/  ISETP.LT.AND P3, PT, R5, c[0x0][0x17c], !P0 ;  /* 0x00005f0005007a0c */ /* 0x000fe40004761270 */
[----:B------:R-:W-:Y:S01]  /*4e660*/  LEA.HI.X.SX32 R5, R8, R3, 0x1, P6 ;  /* 0x0000000308057211 */ /* 0x000fe200030f0eff */
[----:B------:R-:W0:Y:S01]  /*4e670*/  LDS.128 R16, [R29+0x2000] ;  /* 0x002000001d107984 */ /* 0x000e220000000c00 */
[----:B------:R-:W-:-:S03]  /*4e680*/  PRMT R8, R13, 0x7632, R8 ;  /* 0x000076320d087816 */ /* 0x000fc60000000008 */
[----:B------:R-:W-:Y:S04]  /*4e690*/  STL [R1+0x137c], R12 ;  /* 0x00137c0c01007387 */ /* 0x000fe80000100800 */
[----:B------:R-:W1:Y:S04]  /*4e6a0*/  LDS.128 R12, [R25+0x2000] ;  /* 0x00200000190c7984 */ /* 0x000e680000000c00 */
[----:B0-----:R1:W-:Y:S01]  /*4e6b0*/  STL [R1+0x44], R17 ;  /* 0x0000441101007387 */ /* 0x0013e20000100800 */
[----:B------:R-:W-:-:S03]  /*4e6c0*/  IMAD.MOV.U32 R11, RZ, RZ, R16 ;  /* 0x000000ffff0b7224 */ /* 0x000fc600078e0010 */
[----:B------:R-:W-:Y:S04]  /*4e6d0*/  STL.64 [R1+0x48], R18 ;  /* 0x0000481201007387 */ /* 0x000fe80000100a00 */
[----:B------:R-:W2:Y:S01]  /*4e6e0*/  LDL.LU R16, [R1+0x1380] ;  /* 0x0013800001107983 */ /* 0x000ea20000300800 */
[----:B-1----:R-:W-:-:S03]  /*4e6f0*/  IMAD.MOV.U32 R17, RZ, RZ, R12 ;  /* 0x000000ffff117224 */ /* 0x002fc600078e000c */
[----:B------:R-:W-:Y:S04]  /*4e700*/  STL [R1+0x24], R13 ;  /* 0x0000240d01007387 */ /* 0x000fe80000100800 */
[----:B------:R-:W-:Y:S04]  /*4e710*/  STL [R1+0x28], R14 ;  /* 0x0000280e01007387 */ /* 0x000fe80000100800 */
[----:B------:R-:W3:Y:S01]  /*4e720*/  LDL.LU R12, [R1+0x137c] ;  /* 0x00137c00010c7983 */ /* 0x000ee20000300800 */
[----:B------:R-:W-:-:S04]  /*4e730*/  LEA R6, P6, R2, R20, 0x1 ;  /* 0x0000001402067211 */ /* 0x000fc800078c08ff */
[----:B------:R-:W-:Y:S01]  /*4e740*/  LEA.HI.X.SX32 R7, R2, R3, 0x1, P6 ;  /* 0x0000000302077211 */ /* 0x000fe200030f0eff */
[----:B------:R0:W-:Y:S01]  /*4e750*/  @P2 STG.E.U16 [R4.64], R8 ;  /* 0x0000000804002986 */ /* 0x0001e2000c101506 */
[----:B------:R-:W-:-:S03]  /*4e760*/  IMAD.MOV.U32 R27, RZ, RZ, R15 ;  /* 0x000000ffff1b7224 */ /* 0x000fc600078e000f */
[----:B---3--:R-:W-:Y:S01]  /*4e770*/  @P1 STG.E.U16 [R6.64], R12 ;  /* 0x0000000c06001986 */ /* 0x008fe2000c101506 */
[----:B0-----:R-:W-:-:S03]  /*4e780*/  PRMT R8, R12, 0x7632, R8 ;  /* 0x000076320c087816 */ /* 0x001fc60000000008 */
[----:B------:R-:W0:Y:S04]  /*4e790*/  LDS.128 R12, [R23+0x2000] ;  /* 0x00200000170c7984 */ /* 0x000e280000000c00 */
[----:B0-----:R-:W-:Y:S01]  /*4e7a0*/  STL [R1+0x4], R13 ;  /* 0x0000040d01007387 */ /* 0x001fe20000100800 */
[----:B------:R-:W-:-:S03]  /*4e7b0*/  IMAD.MOV.U32 R22, RZ, RZ, R12 ;  /* 0x000000ffff167224 */ /* 0x000fc600078e000c */
[----:B------:R-:W-:Y:S04]  /*4e7c0*/  STL [R1+0x8], R14 ;  /* 0x0000080e01007387 */ /* 0x000fe80000100800 */
[----:B------:R-:W3:Y:S01]  /*4e7d0*/  LDL.LU R12, [R1+0x1378] ;  /* 0x00137800010c7983 */ /* 0x000ee20000300800 */
[----:B------:R-:W-:Y:S02]  /*4e7e0*/  IADD3 R4, R2, c[0x0][0x198], RZ ;  /* 0x0000660002047a10 */ /* 0x000fe40007ffe0ff */
[----:B------:R-:W-:Y:S02]  /*4e7f0*/  IADD3 R2, R28, 0x195, RZ ;  /* 0x000001951c027810 */ /* 0x000fe40007ffe0ff */
[----:B------:R-:W-:Y:S02]  /*4e800*/  LEA R6, P6, R4, R20, 0x1 ;  /* 0x0000001404067211 */ /* 0x000fe400078c08ff */
[----:B------:R-:W-:-:S02]  /*4e810*/  ISETP.LT.AND P1, PT, R2, c[0x0][0x17c], !P0 ;  /* 0x00005f0002007a0c */ /* 0x000fc40004721270 */
[C---:B------:R-:W-:Y:S02]  /*4e820*/  IADD3 R10, R28.reuse, 0x192, RZ ;  /* 0x000001921c0a7810 */ /* 0x040fe40007ffe0ff */
[----:B------:R-:W-:Y:S02]  /*4e830*/  IADD3 R9, R28, 0x194, RZ ;  /* 0x000001941c097810 */ /* 0x000fe40007ffe0ff */
[C---:B------:R-:W-:Y:S02]  /*4e840*/  IADD3 R2, R4.reuse, c[0x0][0x198], RZ ;  /* 0x0000660004027a10 */ /* 0x040fe40007ffe0ff */
[----:B------:R-:W-:Y:S02]  /*4e850*/  LEA.HI.X.SX32 R7, R4, R3, 0x1, P6 ;  /* 0x0000000304077211 */ /* 0x000fe400030f0eff */
[----:B------:R-:W-:Y:S02]  /*4e860*/  ISETP.LT.AND P4, PT, R10, c[0x0][0x17c], !P0 ;  /* 0x00005f000a007a0c */ /* 0x000fe40004781270 */
[----:B------:R-:W-:-:S02]  /*4e870*/  ISETP.LT.AND P2, PT, R9, c[0x0][0x17c], !P0 ;  /* 0x00005f0009007a0c */ /* 0x000fc40004741270 */
[C---:B------:R-:W-:Y:S02]  /*4e880*/  LEA R4, P6, R2.reuse, R20, 0x1 ;  /* 0x0000001402047211 */ /* 0x040fe400078c08ff */
[C---:B------:R-:W-:Y:S01]  /*4e890*/  IADD3 R9, R2.reuse, c[0x0][0x198], RZ ;  /* 0x0000660002097a10 */ /* 0x040fe20007ffe0ff */
[----:B------:R0:W-:Y:S01]  /*4e8a0*/  @P5 STG.E.U16 [R6.64], R8 ;  /* 0x0000000806005986 */ /* 0x0001e2000c101506 */
[----:B------:R-:W-:Y:S02]  /*4e8b0*/  LEA.HI.X.SX32 R5, R2, R3, 0x1, P6 ;  /* 0x0000000302057211 */ /* 0x000fe400030f0eff */
[----:B------:R-:W-:Y:S02]  /*4e8c0*/  IADD3 R10, R28, 0x196, RZ ;  /* 0x000001961c0a7810 */ /* 0x000fe40007ffe0ff */
[----:B------:R-:W-:Y:S02]  /*4e8d0*/  IADD3 R2, R9, c[0x0][0x198], RZ ;  /* 0x0000660009027a10 */ /* 0x000fe40007ffe0ff */
[----:B------:R-:W-:-:S02]  /*4e8e0*/  ISETP.LT.AND P5, PT, R10, c[0x0][0x17c], !P0 ;  /* 0x00005f000a007a0c */ /* 0x000fc400047a1270 */
[CC--:B0-----:R-:W-:Y:S02]  /*4e8f0*/  LEA R8, P6, R9.reuse, R20.reuse, 0x1 ;  /* 0x0000001409087211 */ /* 0x0c1fe400078c08ff */
[----:B------:R-:W-:Y:S02]  /*4e900*/  IADD3 R6, R28, 0x197, RZ ;  /* 0x000001971c067810 */ /* 0x000fe40007ffe0ff */
[----:B------:R-:W-:Y:S02]  /*4e910*/  LEA.HI.X.SX32 R9, R9, R3, 0x1, P6 ;  /* 0x0000000309097211 */ /* 0x000fe400030f0eff */
[----:B------:R-:W-:Y:S01]  /*4e920*/  LEA R10, P6, R2, R20, 0x1 ;  /* 0x00000014020a7211 */ /* 0x000fe200078c08ff */
[----:B------:R-:W-:Y:S01]  /*4e930*/  @P4 STG.E.U16 [R4.64], R11 ;  /* 0x0000000b04004986 */ /* 0x000fe2000c101506 */
[----:B------:R-:W-:-:S03]  /*4e940*/  ISETP.LT.AND P4, PT, R6, c[0x0][0x17c], !P0 ;  /* 0x00005f0006007a0c */ /* 0x000fc60004781270 */
[----:B------:R0:W1:Y:S01]  /*4e950*/  LDS.128 R4, [R0+0x3000] ;  /* 0x0030000000047984 */ /* 0x0000620000000c00 */
[----:B------:R-:W-:Y:S01]  /*4e960*/  IMAD.MOV.U32 R26, RZ, RZ, R15 ;  /* 0x000000ffff1a7224 */ /* 0x000fe200078e000f */
[C---:B0-----:R-:W-:Y:S02]  /*4e970*/  IADD3 R0, R28.reuse, 0x199, RZ ;  /* 0x000001991c007810 */ /* 0x041fe40007ffe0ff */
[----:B------:R-:W-:Y:S02]  /*4e980*/  IADD3 R13, R28, 0x198, RZ ;  /* 0x000001981c0d7810 */ /* 0x000fe40007ffe0ff */
[----:B--2---:R-:W-:Y:S02]  /*4e990*/  PRMT R16, R17, 0x7632, R16 ;  /* 0x0000763211107816 */ /* 0x004fe40000000010 */
[----:B------:R-:W-:Y:S02]  /*4e9a0*/  PRMT R21, R22, 0x7632, R21 ;  /* 0x0000763216157816 */ /* 0x000fe40000000015 */
[----:B---3--:R-:W-:-:S02]  /*4e9b0*/  PRMT R12, R11, 0x7632, R12 ;  /* 0x000076320b0c7816 */ /* 0x008fc4000000000c */
[CC--:B------:R-:W-:Y:S02]  /*4e9c0*/  LEA.HI.X.SX32 R11, R2.reuse, R3.reuse, 0x1, P6 ;  /* 0x00000003020b7211 */ /* 0x0c0fe400030f0eff */
[----:B------:R-:W-:Y:S01]  /*4e9d0*/  IADD3 R2, R2, c[0x0][0x198], RZ ;  /* 0x0000660002027a10 */ /* 0x000fe20007ffe0ff */
[----:B------:R0:W-:Y:S03]  /*4e9e0*/  @P3 STG.E.U16 [R8.64], R12 ;  /* 0x0000000c08003986 */ /* 0x0001e6000c101506 */
[----:B------:R-:W-:Y:S01]  /*4e9f0*/  LEA R14, P6, R2, R20, 0x1 ;  /* 0x00000014020e7211 */ /* 0x000fe200078c08ff */
[----:B------:R-:W-:Y:S01]  /*4ea00*/  @P2 STG.E.U16 [R10.64], R17 ;  /* 0x000000110a002986 */ /* 0x000fe2000c101506 */
[----:B------:R-:W-:Y:S02]  /*4ea10*/  ISETP.LT.AND P2, PT, R0, c[0x0][0x17c], !P0 ;  /* 0x00005f0000007a0c */ /* 0x000fe40004741270 */
[C---:B------:R-:W-:Y:S01]  /*4ea20*/  IADD3 R0, R2.reuse, c[0x0][0x198], RZ ;  /* 0x0000660002007a10 */ /* 0x040fe20007ffe0ff */
[----:B------:R2:W3:Y:S01]  /*4ea30*/  LDS.128 R8, [R29+0x3000] ;  /* 0x003000001d087984 */ /* 0x0004e20000000c00 */
[----:B------:R-:W-:-:S02]  /*4ea40*/  LEA.HI.X.SX32 R15, R2, R3, 0x1, P6 ;  /* 0x00000003020f7211 */ /* 0x000fc400030f0eff */
[C---:B0-----:R-:W-:Y:S02]  /*4ea50*/  LEA R12, P6, R0.reuse, R20, 0x1 ;  /* 0x00000014000c7211 */ /* 0x041fe400078c08ff */
[----:B------:R-:W-:Y:S01]  /*4ea60*/  ISETP.LT.AND P3, PT, R13, c[0x0][0x17c], !P0 ;  /* 0x00005f000d007a0c */ /* 0x000fe20004761270 */
[----:B------:R0:W-:Y:S01]  /*4ea70*/  @P1 STG.E.U16 [R14.64], R16 ;  /* 0x000000100e001986 */ /* 0x0001e2000c101506 */
[C---:B------:R-:W-:Y:S02]  /*4ea80*/  LEA.HI.X.SX32 R13, R0.reuse, R3, 0x1, P6 ;  /* 0x00000003000d7211 */ /* 0x040fe400030f0eff */
[----:B------:R-:W-:Y:S01]  /*4ea90*/  IADD3 R2, R0, c[0x0][0x198], RZ ;  /* 0x0000660000027a10 */ /* 0x000fe20007ffe0ff */
[----:B--2---:R-:W2:Y:S04]  /*4eaa0*/  LDL.LU R29, [R1+0x34] ;  /* 0x00003400011d7983 */ /* 0x004ea80000300800 */
[----:B------:R-:W-:Y:S01]  /*4eab0*/  @P5 STG.E.U16 [R12.64], R22 ;  /* 0x000000160c005986 */ /* 0x000fe2000c101506 */
[----:B0-----:R-:W-:-:S04]  /*4eac0*/  IADD3 R14, R28, 0x19b, RZ ;  /* 0x0000019b1c0e7810 */ /* 0x001fc80007ffe0ff */
[----:B------:R-:W-:Y:S02]  /*4ead0*/  ISETP.LT.AND P5, PT, R14, c[0x0][0x17c], !P0 ;  /* 0x00005f000e007a0c */ /* 0x000fe400047a1270 */
[----:B------:R0:W4:Y:S01]  /*4eae0*/  LDS.128 R12, [R25+0x3000] ;  /* 0x00300000190c7984 */ /* 0x0001220000000c00 */
[CC--:B------:R-:W-:Y:S02]  /*4eaf0*/  LEA R18, P6, R2.reuse, R20.reuse, 0x1 ;  /* 0x0000001402127211 */ /* 0x0c0fe400078c08ff */
[----:B------:R-:W-:Y:S02]  /*4eb00*/  IADD3 R0, R2, c[0x0][0x198], RZ ;  /* 0x0000660002007a10 */ /* 0x000fe40007ffe0ff */
[----:B------:R-:W-:Y:S02]  /*4eb10*/  IADD3 R17, R28, 0x19a, RZ ;  /* 0x0000019a1c117810 */ /* 0x000fe40007ffe0ff */
[----:B------:R-:W-:Y:S02]  /*4eb20*/  LEA.HI.X.SX32 R19, R2, R3, 0x1, P6 ;  /* 0x0000000302137211 */ /* 0x000fe400030f0eff */
[----:B------:R-:W-:-:S02]  /*4eb30*/  LEA R16, P6, R0, R20, 0x1 ;  /* 0x0000001400107211 */ /* 0x000fc400078c08ff */
[----:B------:R-:W-:Y:S02]  /*4eb40*/  ISETP.LT.AND P1, PT, R17, c[0x0][0x17c], !P0 ;  /* 0x00005f0011007a0c */ /* 0x000fe40004721270 */
[----:B------:R-:W-:Y:S02]  /*4eb50*/  LEA.HI.X.SX32 R17, R0, R3, 0x1, P6 ;  /* 0x0000000300117211 */ /* 0x000fe400030f0eff */
[----:B------:R-:W-:Y:S02]  /*4eb60*/  IADD3 R2, R28, 0x19c, RZ ;  /* 0x0000019c1c027810 */ /* 0x000fe40007ffe0ff */
[----:B------:R-:W-:Y:S01]  /*4eb70*/  IADD3 R0, R0, c[0x0][0x198], RZ ;  /* 0x0000660000007a10 */ /* 0x000fe20007ffe0ff */
[----:B------:R3:W-:Y:S01]  /*4eb80*/  @P4 STG.E.U16 [R18.64], R21 ;  /* 0x0000001512004986 */ /* 0x0007e2000c101506 */
[----:B------:R-:W-:Y:S02]  /*4eb90*/  ISETP.LT.AND P4, PT, R2, c[0x0][0x17c], !P0 ;  /* 0x00005f0002007a0c */ /* 0x000fe40004781270 */
[----:B------:R-:W-:-:S02]  /*4eba0*/  LEA R24, P6, R0, R20, 0x1 ;  /* 0x0000001400187211 */ /* 0x000fc400078c08ff */
[C---:B------:R-:W-:Y:S02]  /*4ebb0*/  IADD3 R2, R0.reuse, c[0x0][0x198], RZ ;  /* 0x0000660000027a10 */ /* 0x040fe40007ffe0ff */
[----:B0-----:R-:W-:Y:S01]  /*4ebc0*/  LEA.HI.X.SX32 R25, R0, R3, 0x1, P6 ;  /* 0x0000000300197211 */ /* 0x001fe200030f0eff */
[----:B-1----:R0:W-:Y:S01]  /*4ebd0*/  @P3 STG.E.U16 [R16.64], R4 ;  /* 0x0000000410003986 */ /* 0x0021e2000c101506 */
[----:B------:R-:W-:Y:S02]  /*4ebe0*/  LEA R22, P6, R2, R20, 0x1 ;  /* 0x0000001402167211 */ /* 0x000fe400078c08ff */
[----:B---3--:R-:W-:Y:S02]  /*4ebf0*/  IADD3 R18, R28, 0x19d, RZ ;  /* 0x0000019d1c127810 */ /* 0x008fe40007ffe0ff */
[----:B------:R-:W-:Y:S02]  /*4ec00*/  PRMT R21, R4, 0x7632, R21 ;  /* 0x0000763204157816 */ /* 0x000fe40000000015 */
[----:B------:R-:W-:-:S02]  /*4ec10*/  IADD3 R0, R2, c[0x0][0x198], RZ ;  /* 0x0000660002007a10 */ /* 0x000fc40007ffe0ff */
[----:B------:R-:W-:Y:S02]  /*4ec20*/  ISETP.LT.AND P3, PT, R18, c[0x0][0x17c], !P0 ;  /* 0x00005f0012007a0c */ /* 0x000fe40004761270 */
[----:B0-----:R-:W-:Y:S01]  /*4ec30*/  IADD3 R4, R28, 0x19e, RZ ;  /* 0x0000019e1c047810 */ /* 0x001fe20007ffe0ff */
[----:B------:R0:W1:Y:S04]  /*4ec40*/  LDS.128 R16, [R23+0x3000] ;  /* 0x0030000017107984 */ /* 0x0000680000000c00 */
[----:B------:R3:W-:Y:S01]  /*4ec50*/  @P2 STG.E.U16 [R24.64], R21 ;  /* 0x0000001518002986 */ /* 0x0007e2000c101506 */
[----:B------:R-:W-:Y:S02]  /*4ec60*/  ISETP.LT.AND P2, PT, R4, c[0x0][0x17c], !P0 ;  /* 0x00005f0004007a0c */ /* 0x000fe40004741270 */
[----:B0-----:R-:W-:-:S02]  /*4ec70*/  LEA.HI.X.SX32 R23, R2, R3, 0x1, P6 ;  /* 0x0000000302177211 */ /* 0x001fc400030f0eff */
[----:B------:R-:W-:Y:S02]  /*4ec80*/  IADD3 R2, R0, c[0x0][0x198], RZ ;  /* 0x0000660000027a10 */ /* 0x000fe40007ffe0ff */
[----:B------:R-:W-:Y:S02]  /*4ec90*/  IADD3 R4, R28, 0x19f, RZ ;  /* 0x0000019f1c047810 */ /* 0x000fe40007ffe0ff */
[----:B---3--:R-:W-:Y:S01]  /*4eca0*/  LEA R24, P6, R0, R20, 0x1 ;  /* 0x0000001400187211 */ /* 0x008fe200078c08ff */
[----:B------:R0:W-:Y:S01]  /*4ecb0*/  @P1 STG.E.U16 [R22.64], R8 ;  /* 0x0000000816001986 */ /* 0x0001e2000c101506 */
[----:B------:R-:W-:Y:S02]  /*4ecc0*/  ISETP.LT.AND P1, PT, R4, c[0x0][0x17c], !P0 ;  /* 0x00005f0004007a0c */ /* 0x000fe40004721270 */
[----:B------:R-:W-:Y:S01]  /*4ecd0*/  LEA.HI.X.SX32 R25, R0, R3, 0x1, P6 ;  /* 0x0000000300197211 */ /* 0x000fe200030f0eff */
[----:B------:R-:W3:Y:S01]  /*4ece0*/  LDL.LU R21, [R1+0x64] ;  /* 0x0000640001157983 */ /* 0x000ee20000300800 */
[----:B------:R-:W-:-:S02]  /*4ecf0*/  IADD3 R4, R2, c[0x0][0x198], RZ ;  /* 0x0000660002047a10 */ /* 0x000fc40007ffe0ff */
[----:B0-----:R-:W-:Y:S02]  /*4ed00*/  PRMT R8, R8, 0x7632, R8 ;  /* 0x0000763208087816 */ /* 0x001fe40000000008 */
[----:B------:R-:W-:-:S03]  /*4ed10*/  LEA R22, P6, R2, R20, 0x1 ;  /* 0x0000001402167211 */ /* 0x000fc600078c08ff */
[----:B------:R0:W-:Y:S01]  /*4ed20*/  @P5 STG.E.U16 [R24.64], R8 ;  /* 0x0000000818005986 */ /* 0x0001e2000c101506 */
[----:B------:R-:W-:-:S05]  /*4ed30*/  LEA.HI.X.SX32 R23, R2, R3, 0x1, P6 ;  /* 0x0000000302177211 */ /* 0x000fca00030f0eff */
[----:B----4-:R4:W-:Y:S01]  /*4ed40*/  @P4 STG.E.U16 [R22.64], R12 ;  /* 0x0000000c16004986 */ /* 0x0109e2000c101506 */
[----:B0-----:R-:W-:-:S04]  /*4ed50*/  LEA R24, P6, R4, R20, 0x1 ;  /* 0x0000001404187211 */ /* 0x001fc800078c08ff */
[----:B------:R-:W-:Y:S02]  /*4ed60*/  LEA.HI.X.SX32 R25, R4, R3, 0x1, P6 ;  /* 0x0000000304197211 */ /* 0x000fe400030f0eff */
[----:B----4-:R-:W-:-:S05]  /*4ed70*/  PRMT R12, R12, 0x7632, R12 ;  /* 0x000076320c0c7816 */ /* 0x010fca000000000c */
[----:B------:R0:W-:Y:S04]  /*4ed80*/  @P3 STG.E.U16 [R24.64], R12 ;  /* 0x0000000c18003986 */ /* 0x0001e8000c101506 */
[----:B0-----:R-:W4:Y:S01]  /*4ed90*/  LDL.LU R12, [R1+0x54] ;  /* 0x00005400010c7983 */ /* 0x001f220000300800 */
[C---:B------:R-:W-:Y:S02]  /*4eda0*/  IADD3 R0, R28.reuse, 0x1a0, RZ ;  /* 0x000001a01c007810 */ /* 0x040fe40007ffe0ff */
[----:B------:R-:W-:Y:S02]  /*4edb0*/  IADD3 R2, R28, 0x1a1, RZ ;  /* 0x000001a11c027810 */ /* 0x000fe40007ffe0ff */
[----:B------:R-:W-:Y:S02]  /*4edc0*/  ISETP.LT.AND P5, PT, R0, c[0x0][0x17c], !P0 ;  /* 0x00005f0000007a0c */ /* 0x000fe400047a1270 */
[----:B------:R-:W-:-:S02]  /*4edd0*/  IADD3 R0, R4, c[0x0][0x198], RZ ;  /* 0x0000660004007a10 */ /* 0x000fc40007ffe0ff */
[----:B------:R-:W-:Y:S02]  /*4ede0*/  ISETP.LT.AND P4, PT, R2, c[0x0][0x17c], !P0 ;  /* 0x00005f0002007a0c */ /* 0x000fe40004781270 */
[CC--:B------:R-:W-:Y:S02]  /*4edf0*/  LEA R22, P6, R0.reuse, R20.reuse, 0x1 ;  /* 0x0000001400167211 */ /* 0x0c0fe400078c08ff */
[C---:B------:R-:W-:Y:S02]  /*4ee00*/  IADD3 R2, R0.reuse, c[0x0][0x198], RZ ;  /* 0x0000660000027a10 */ /* 0x040fe40007ffe0ff */
[-C--:B------:R-:W-:Y:S02]  /*4ee10*/  LEA.HI.X.SX32 R23, R0, R3.reuse, 0x1, P6 ;  /* 0x0000000300177211 */ /* 0x080fe400030f0eff */
[C---:B------:R-:W-:Y:S02]  /*4ee20*/  LEA R24, P6, R2.reuse, R20, 0x1 ;  /* 0x0000001402187211 */ /* 0x040fe400078c08ff */
[C---:B------:R-:W-:Y:S01]  /*4ee30*/  IADD3 R0, R2.reuse, c[0x0][0x198], RZ ;  /* 0x0000660002007a10 */ /* 0x040fe20007ffe0ff */
[----:B-1----:R0:W-:Y:S01]  /*4ee40*/  @P2 STG.E.U16 [R22.64], R16 ;  /* 0x0000001016002986 */ /* 0x0021e2000c101506 */
[----:B------:R-:W-:-:S02]  /*4ee50*/  LEA.HI.X.SX32 R25, R2, R3, 0x1, P6 ;  /* 0x0000000302197211 */ /* 0x000fc400030f0eff */
[----:B------:R-:W-:Y:S02]  /*4ee60*/  IADD3 R2, R0, c[0x0][0x198], RZ ;  /* 0x0000660000027a10 */ /* 0x000fe40007ffe0ff */
[----:B------:R-:W-:Y:S02]  /*4ee70*/  IADD3 R4, R28, 0x1a2, RZ ;  /* 0x000001a21c047810 */ /* 0x000fe40007ffe0ff */
[----:B0-----:R-:W-:Y:S02]  /*4ee80*/  PRMT R16, R16, 0x7632, R16 ;  /* 0x0000763210107816 */ /* 0x001fe40000000010 */
[----:B------:R-:W-:-:S03]  /*4ee90*/  LEA R22, P6, R0, R20, 0x1 ;  /* 0x0000001400167211 */ /* 0x000fc600078c08ff */
[----:B------:R0:W-:Y:S01]  /*4eea0*/  @P1 STG.E.U16 [R24.64], R16 ;  /* 0x0000001018001986 */ /* 0x0001e2000c101506 */
[----:B------:R-:W-:Y:S02]  /*4eeb0*/  LEA.HI.X.SX32 R23, R0, R3, 0x1, P6 ;  /* 0x0000000300177211 */ /* 0x000fe400030f0eff */
[----:B------:R-:W-:Y:S02]  /*4eec0*/  IADD3 R0, R2, c[0x0][0x198], RZ ;  /* 0x0000660002007a10 */ /* 0x000fe40007ffe0ff */
[----:B------:R-:W-:Y:S02]  /*4eed0*/  ISETP.LT.AND P3, PT, R4, c[0x0][0x17c], !P0 ;  /* 0x00005f0004007a0c */ /* 0x000fe40004761270 */
[----:B0-----:R-:W-:-:S04]  /*4eee0*/  LEA R24, P6, R2, R20, 0x1 ;  /* 0x0000001402187211 */ /* 0x001fc800078c08ff */
[----:B------:R-:W-:Y:S02]  /*4eef0*/  LEA.HI.X.SX32 R25, R2, R3, 0x1, P6 ;  /* 0x0000000302197211 */ /* 0x000fe400030f0eff */
[----:B------:R-:W-:Y:S02]  /*4ef00*/  IADD3 R2, R0, c[0x0][0x198], RZ ;  /* 0x0000660000027a10 */ /* 0x000fe40007ffe0ff */
[----:B------:R-:W-:-:S04]  /*4ef10*/  IADD3 R4, R28, 0x1a3, RZ ;  /* 0x000001a31c047810 */ /* 0x000fc80007ffe0ff */
[----:B------:R-:W-:Y:S02]  /*4ef20*/  ISETP.LT.AND P2, PT, R4, c[0x0][0x17c], !P0 ;  /* 0x00005f0004007a0c */ /* 0x000fe40004741270 */
[----:B------:R-:W-:-:S04]  /*4ef30*/  IADD3 R4, R28, 0x1a4, RZ ;  /* 0x000001a41c047810 */ /* 0x000fc80007ffe0ff */
[----:B------:R-:W-:Y:S01]  /*4ef40*/  ISETP.LT.AND P1, PT, R4, c[0x0][0x17c], !P0 ;  /* 0x00005f0004007a0c */ /* 0x000fe20004721270 */
[----:B----4-:R0:W-:Y:S01]  /*4ef50*/  @P5 STG.E.U16 [R22.64], R12 ;  /* 0x0000000c16005986 */ /* 0x0101e2000c101506 */
[----:B------:R-:W-:-:S05]  /*4ef60*/  PRMT R8, R12, 0x7632, R8 ;  /* 0x000076320c087816 */ /* 0x000fca0000000008 */
[----:B------:R1:W-:Y:S01]  /*4ef70*/  @P4 STG.E.U16 [R24.64], R8 ;  /* 0x0000000818004986 */ /* 0x0003e2000c101506 */
[----:B0-----:R-:W-:-:S03]  /*4ef80*/  LEA R22, P6, R0, R20, 0x1 ;  /* 0x0000001400167211 */ /* 0x001fc600078c08ff */
[----:B------:R-:W4:Y:S01]  /*4ef90*/  LDL.LU R12, [R1+0x84] ;  /* 0x00008400010c7983 */ /* 0x000f220000300800 */
[-C--:B------:R-:W-:Y:S02]  /*4efa0*/  LEA.HI.X.SX32 R23, R0, R3.reuse, 0x1, P6 ;  /* 0x0000000300177211 */ /* 0x080fe400030f0eff */
[CC--:B-1----:R-:W-:Y:S02]  /*4efb0*/  LEA R24, P6, R2.reuse, R20.reuse, 0x1 ;  /* 0x0000001402187211 */ /* 0x0c2fe400078c08ff */
[C---:B------:R-:W-:Y:S01]  /*4efc0*/  IADD3 R0, R2.reuse, c[0x0][0x198], RZ ;  /* 0x0000660002007a10 */ /* 0x040fe20007ffe0ff */
[----:B---3--:R0:W-:Y:S01]  /*4efd0*/  @P3 STG.E.U16 [R22.64], R21 ;  /* 0x0000001516003986 */ /* 0x0081e2000c101506 */
[----:B------:R-:W-:Y:S02]  /*4efe0*/  LEA.HI.X.SX32 R25, R2, R3, 0x1, P6 ;  /* 0x0000000302197211 */ /* 0x000fe400030f0eff */
[----:B------:R-:W-:Y:S02]  /*4eff0*/  PRMT R2, R21, 0x7632, R2 ;  /* 0x0000763215027816 */ /* 0x000fe40000000002 */
[----:B0-----:R-:W3:Y:S01]  /*4f000*/  LDL.LU R21, [R1+0xb4] ;  /* 0x0000b40001157983 */ /* 0x001ee20000300800 */
[----:B------:R-:W-:-:S04]  /*4f010*/  LEA R22, P6, R0, R20, 0x1 ;  /* 0x0000001400167211 */ /* 0x000fc800078c08ff */
[----:B------:R-:W-:Y:S01]  /*4f020*/  LEA.HI.X.SX32 R23, R0, R3, 0x1, P6 ;  /* 0x0000000300177211 */ /* 0x000fe200030f0eff */
[----:B------:R-:W-:Y:S01]  /*4f030*/  @P2 STG.E.U16 [R24.64], R2 ;  /* 0x0000000218002986 */ /* 0x000fe2000c101506 */
[----:B--2---:R-:W-:-:S03]  /*4f040*/  PRMT R8, R29, 0x7632, R8 ;  /* 0x000076321d087816 */ /* 0x004fc60000000008 */
[----:B------:R0:W-:Y:S04]  /*4f050*/  @P1 STG.E.U16 [R22.64], R29 ;  /* 0x0000001d16001986 */ /* 0x0001e8000c101506 */
[----:B0-----:R-:W2:Y:S01]  /*4f060*/  LDL.LU R29, [R1+0xa4] ;  /* 0x0000a400011d7983 */ /* 0x001ea20000300800 */
[----:B------:R-:W-:Y:S02]  /*4f070*/  IADD3 R4, R28, 0x1a5, RZ ;  /* 0x000001a51c047810 */ /* 0x000fe40007ffe0ff */
[----:B------:R-:W-:Y:S02]  /*4f080*/  IADD3 R2, R0, c[0x0][0x198], RZ ;  /* 0x0000660000027a10 */ /* 0x000fe40007ffe0ff */
[----:B------:R-:W-:Y:S02]  /*4f090*/  ISETP.LT.AND P5, PT, R4, c[0x0][0x17c], !P0 ;  /* 0x00005f0004007a0c */ /* 0x000fe400047a1270 */
[----:B------:R-:W-:-:S02]  /*4f0a0*/  IADD3 R4, R28, 0x1a6, RZ ;  /* 0x000001a61c047810 */ /* 0x000fc40007ffe0ff */
[CC--:B------:R-:W-:Y:S02]  /*4f0b0*/  LEA R24, P6, R2.reuse, R20.reuse, 0x1 ;  /* 0x0000001402187211 */ /* 0x0c0fe400078c08ff */
[----:B------:R-:W-:Y:S02]  /*4f0c0*/  IADD3 R0, R2, c[0x0][0x198], RZ ;  /* 0x0000660002007a10 */ /* 0x000fe40007ffe0ff */
[----:B------:R-:W-:Y:S02]  /*4f0d0*/  ISETP.LT.AND P4, PT, R4, c[0x0][0x17c], !P0 ;  /* 0x00005f0004007a0c */ /* 0x000fe40004781270 */
[----:B------:R-:W-:Y:S02]  /*4f0e0*/  IADD3 R4, R28, 0x1a7, RZ ;  /* 0x000001a71c047810 */ /* 0x000fe40007ffe0ff */
[----:B------:R-:W-:Y:S02]  /*4f0f0*/  LEA.HI.X.SX32 R25, R2, R3, 0x1, P6 ;  /* 0x0000000302197211 */ /* 0x000fe400030f0eff */
[----:B------:R-:W-:-:S02]  /*4f100*/  LEA R22, P6, R0, R20, 0x1 ;  /* 0x0000001400167211 */ /* 0x000fc400078c08ff */
[----:B------:R-:W-:Y:S01]  /*4f110*/  IADD3 R2, R0, c[0x0][0x198], RZ ;  /* 0x0000660000027a10 */ /* 0x000fe20007ffe0ff */
[----:B------:R0:W-:Y:S01]  /*4f120*/  @P5 STG.E.U16 [R24.64], R8 ;  /* 0x0000000818005986 */ /* 0x0001e2000c101506 */
[----:B------:R-:W-:Y:S02]  /*4f130*/  ISETP.LT.AND P3, PT, R4, c[0x0][0x17c], !P0 ;  /* 0x00005f0004007a0c */ /* 0x000fe40004761270 */
[----:B------:R-:W-:Y:S02]  /*4f140*/  IADD3 R4, R28, 0x1a8, RZ ;  /* 0x000001a81c047810 */ /* 0x000fe40007ffe0ff */
[----:B------:R-:W-:Y:S02]  /*4f150*/  LEA.HI.X.SX32 R23, R0, R3, 0x1, P6 ;  /* 0x0000000300177211 */ /* 0x000fe400030f0eff */
[----:B------:R-:W-:Y:S02]  /*4f160*/  ISETP.LT.AND P2, PT, R4, c[0x0][0x17c], !P0 ;  /* 0x00005f0004007a0c */ /* 0x000fe40004741270 */
[----:B------:R-:W-:-:S02]  /*4f170*/  IADD3 R0, R2, c[0x0][0x198], RZ ;  /* 0x0000660002007a10 */ /* 0x000fc40007ffe0ff */
[----:B0-----:R-:W-:-:S04]  /*4f180*/  LEA R24, P6, R2, R20, 0x1 ;  /* 0x0000001402187211 */ /* 0x001fc800078c08ff */
[----:B------:R-:W-:Y:S02]  /*4f190*/  LEA.HI.X.SX32 R25, R2, R3, 0x1, P6 ;  /* 0x0000000302197211 */ /* 0x000fe400030f0eff */
[----:B------:R-:W-:-:S04]  /*4f1a0*/  IADD3 R4, R28, 0x1a9, RZ ;  /* 0x000001a91c047810 */ /* 0x000fc80007ffe0ff */
[----:B------:R-:W-:Y:S02]  /*4f1b0*/  ISETP.LT.AND P1, PT, R4, c[0x0][0x17c], !P0 ;  /* 0x00005f0004007a0c */ /* 0x000fe40004721270 */
[----:B------:R-:W-:-:S04]  /*4f1c0*/  IADD3 R4, R28, 0x1aa, RZ ;  /* 0x000001aa1c047810 */ /* 0x000fc80007ffe0ff */
[----:B------:R-:W-:Y:S01]  /*4f1d0*/  ISETP.LT.AND P5, PT, R4, c[0x0][0x17c], !P0 ;  /* 0x00005f0004007a0c */ /* 0x000fe200047a1270 */
[----:B----4-:R0:W-:Y:S01]  /*4f1e0*/  @P4 STG.E.U16 [R22.64], R12 ;  /* 0x0000000c16004986 */ /* 0x0101e2000c101506 */
[----:B------:R-:W-:-:S05]  /*4f1f0*/  PRMT R2, R12, 0x7632, R2 ;  /* 0x000076320c027816 */ /* 0x000fca0000000002 */
[----:B------:R1:W-:Y:S04]  /*4f200*/  @P3 STG.E.U16 [R24.64], R2 ;  /* 0x0000000218003986 */ /* 0x0003e8000c101506 */
[----:B0-----:R-:W4:Y:S01]  /*4f210*/  LDL.LU R12, [R1+0x94] ;  /* 0x00009400010c7983 */ /* 0x001f220000300800 */
[----:B------:R-:W-:-:S04]  /*4f220*/  LEA R22, P6, R0, R20, 0x1 ;  /* 0x0000001400167211 */ /* 0x000fc800078c08ff */
[CC--:B------:R-:W-:Y:S02]  /*4f230*/  LEA.HI.X.SX32 R23, R0.reuse, R3.reuse, 0x1, P6 ;  /* 0x0000000300177211 */ /* 0x0c0fe400030f0eff */
[----:B-1----:R-:W-:Y:S02]  /*4f240*/  IADD3 R2, R0, c[0x0][0x198], RZ ;  /* 0x0000660000027a10 */ /* 0x002fe40007ffe0ff */
[----:B---3--:R-:W-:Y:S01]  /*4f250*/  PRMT R8, R21, 0x7632, R8 ;  /* 0x0000763215087816 */ /* 0x008fe20000000008 */
[----:B------:R0:W-:Y:S01]  /*4f260*/  @P2 STG.E.U16 [R22.64], R21 ;  /* 0x0000001516002986 */ /* 0x0001e2000c101506 */
[C---:B------:R-:W-:Y:S02]  /*4f270*/  LEA R24, P6, R2.reuse, R20, 0x1 ;  /* 0x0000001402187211 */ /* 0x040fe400078c08ff */
[C---:B------:R-:W-:Y:S02]  /*4f280*/  IADD3 R0, R2.reuse, c[0x0][0x198], RZ ;  /* 0x0000660002007a10 */ /* 0x040fe40007ffe0ff */
[----:B------:R-:W-:-:S02]  /*4f290*/  LEA.HI.X.SX32 R25, R2, R3, 0x1, P6 ;  /* 0x0000000302197211 */ /* 0x000fc400030f0eff */
[C---:B------:R-:W-:Y:S01]  /*4f2a0*/  IADD3 R2, R0.reuse, c[0x0][0x198], RZ ;  /* 0x0000660000027a10 */ /* 0x040fe20007ffe0ff */
[----:B0-----:R-:W3:Y:S01]  /*4f2b0*/  LDL.LU R21, [R1+0x14] ;  /* 0x0000140001157983 */ /* 0x001ee20000300800 */
[----:B------:R-:W-:-:S03]  /*4f2c0*/  LEA R22, P6, R0, R20, 0x1 ;  /* 0x0000001400167211 */ /* 0x000fc600078c08ff */
[----:B------:R0:W-:Y:S01]  /*4f2d0*/  @P1 STG.E.U16 [R24.64], R8 ;  /* 0x0000000818001986 */ /* 0x0001e2000c101506 */
[----:B------:R-:W-:Y:S02]  /*4f2e0*/  LEA.HI.X.SX32 R23, R0, R3, 0x1, P6 ;  /* 0x0000000300177211 */ /* 0x000fe400030f0eff */
[----:B------:R-:W-:-:S03]  /*4f2f0*/  IADD3 R0, R2, c[0x0][0x198], RZ ;  /* 0x0000660002007a10 */ /* 0x000fc60007ffe0ff */
[----:B--2---:R1:W-:Y:S01]  /*4f300*/  @P5 STG.E.U16 [R22.64], R29 ;  /* 0x0000001d16005986 */ /* 0x0043e2000c101506 */
[----:B0-----:R-:W-:-:S04]  /*4f310*/  LEA R24, P6, R2, R20, 0x1 ;  /* 0x0000001402187211 */ /* 0x001fc800078c08ff */
[----:B------:R-:W-:Y:S02]  /*4f320*/  LEA.HI.X.SX32 R25, R2, R3, 0x1, P6 ;  /* 0x0000000302197211 */ /* 0x000fe400030f0eff */
[----:B------:R-:W-:Y:S02]  /*4f330*/  PRMT R2, R29, 0x7632, R2 ;  /* 0x000076321d027816 */ /* 0x000fe40000000002 */
[----:B-1----:R-:W2:Y:S01]  /*4f340*/  LDL.LU R29, [R1+0x74] ;  /* 0x00007400011d7983 */ /* 0x002ea20000300800 */
[----:B------:R-:W-:-:S04]  /*4f350*/  IADD3 R4, R28, 0x1ab, RZ ;  /* 0x000001ab1c047810 */ /* 0x000fc80007ffe0ff */
[----:B------:R-:W-:Y:S02]  /*4f360*/  ISETP.LT.AND P4, PT, R4, c[0x0][0x17c], !P0 ;  /* 0x00005f0004007a0c */ /* 0x000fe40004781270 */
[----:B------:R-:W-:-:S04]  /*4f370*/  IADD3 R4, R28, 0x1ac, RZ ;  /* 0x000001ac1c047810 */ /* 0x000fc80007ffe0ff */
[----:B------:R-:W-:Y:S02]  /*4f380*/  ISETP.LT.AND P3, PT, R4, c[0x0][0x17c], !P0 ;  /* 0x00005f0004007a0c */ /* 0x000fe40004761270 */
[----:B------:R-:W-:Y:S02]  /*4f390*/  IADD3 R4, R28, 0x1ad, RZ ;  /* 0x000001ad1c047810 */ /* 0x000fe40007ffe0ff */
[----:B------:R-:W-:Y:S02]  /*4f3a0*/  LEA R22, P6, R0, R20, 0x1 ;  /* 0x0000001400167211 */ /* 0x000fe400078c08ff */
[----:B------:R-:W-:Y:S01]  /*4f3b0*/  ISETP.LT.AND P2, PT, R4, c[0x0][0x17c], !P0 ;  /* 0x00005f0004007a0c */ /* 0x000fe20004741270 */
[----:B------:R0:W-:Y:S01]  /*4f3c0*/  @P4 STG.E.U16 [R24.64], R2 ;  /* 0x0000000218004986 */ /* 0x0001e2000c101506 */
[----:B------:R-:W-:Y:S02]  /*4f3d0*/  IADD3 R4, R28, 0x1ae, RZ ;  /* 0x000001ae1c047810 */ /* 0x000fe40007ffe0ff */
[----:B------:R-:W-:-:S02]  /*4f3e0*/  LEA.HI.X.SX32 R23, R0, R3, 0x1, P6 ;  /* 0x0000000300177211 */ /* 0x000fc400030f0eff */
[----:B------:R-:W-:Y:S02]  /*4f3f0*/  ISETP.LT.AND P1, PT, R4, c[0x0][0x17c], !P0 ;  /* 0x00005f0004007a0c */ /* 0x000fe40004721270 */
[----:B0-----:R-:W-:-:S04]  /*4f400*/  IADD3 R2, R0, c[0x0][0x198], RZ ;  /* 0x0000660000027a10 */ /* 0x001fc80007ffe0ff */
[C---:B------:R-:W-:Y:S02]  /*4f410*/  LEA R24, P6, R2.reuse, R20, 0x1 ;  /* 0x0000001402187211 */ /* 0x040fe400078c08ff */
[C---:B------:R-:W-:Y:S02]  /*4f420*/  IADD3 R0, R2.reuse, c[0x0][0x198], RZ ;  /* 0x0000660002007a10 */ /* 0x040fe40007ffe0ff */
        /* <DEDUP_REMOVED lines=12> */
[C---:B-1----:R-:W-:Y:S02]  /*4f4f0*/  LEA R24, P6, R2.reuse, R20, 0x1 ;  /* 0x0000001402187211 */ /* 0x042fe400078c08ff */
[C---:B------:R-:W-:Y:S02]  /*4f500*/  IADD3 R0, R2.reuse, c[0x0][0x198], RZ ;  /* 0x0000660002007a10 */ /* 0x040fe40007ffe0ff */
[----:B------:R-:W-:Y:S01]  /*4f510*/  LEA.HI.X.SX32 R25, R2, R3, 0x1, P6 ;  /* 0x0000000302197211 */ /* 0x000fe200030f0eff */
[----:B---3--:R0:W-:Y:S01]  /*4f520*/  @P1 STG.E.U16 [R22.64], R21 ;  /* 0x0000001516001986 */ /* 0x0081e2000c101506 */
[----:B------:R-:W-:-:S03]  /*4f530*/  PRMT R2, R21, 0x7632, R2 ;  /* 0x0000763215027816 */ /* 0x000fc60000000002 */
[----:B0-----:R-:W3:Y:S01]  /*4f540*/  LDL.LU R21, [R1+0x24] ;  /* 0x0000240001157983 */ /* 0x001ee20000300800 */
[----:B------:R-:W-:-:S04]  /*4f550*/  LEA R22, P6, R0, R20, 0x1 ;  /* 0x0000001400167211 */ /* 0x000fc800078c08ff */
[----:B------:R-:W-:Y:S01]  /*4f560*/  LEA.HI.X.SX32 R23, R0, R3, 0x1, P6 ;  /* 0x0000000300177211 */ /* 0x000fe200030f0eff */
[----:B------:R-:W-:Y:S04]  /*4f570*/  @P5 STG.E.U16 [R24.64], R2 ;  /* 0x0000000218005986 */ /* 0x000fe8000c101506 */
[----:B--2---:R0:W-:Y:S01]  /*4f580*/  @P4 STG.E.U16 [R22.64], R29 ;  /* 0x0000001d16004986 */ /* 0x0041e2000c101506 */
[----:B------:R-:W-:-:S03]  /*4f590*/  PRMT R8, R29, 0x7632, R8 ;  /* 0x000076321d087816 */ /* 0x000fc60000000008 */
[----:B0-----:R-:W2:Y:S01]  /*4f5a0*/  LDL.LU R29, [R1+0x4] ;  /* 0x00000400011d7983 */ /* 0x001ea20000300800 */
[----:B------:R-:W-:Y:S02]  /*4f5b0*/  IADD3 R4, R28, 0x1b1, RZ ;  /* 0x000001b11c047810 */ /* 0x000fe40007ffe0ff */
[----:B------:R-:W-:Y:S01]  /*4f5c0*/  IADD3 R2, R0, c[0x0][0x198], RZ ;  /* 0x0000660000027a10 */ /* 0x000fe20007ffe0ff */
[----:B------:R-:W2:Y:S01]  /*4f5d0*/  LDL.LU R16, [R1+0x58] ;  /* 0x0000580001107983 */ /* 0x000ea20000300800 */
[----:B------:R-:W-:Y:S02]  /*4f5e0*/  ISETP.LT.AND P3, PT, R4, c[0x0][0x17c], !P0 ;  /* 0x00005f0004007a0c */ /* 0x000fe40004761270 */
[----:B------:R-:W-:Y:S02]  /*4f5f0*/  IADD3 R4, R28, 0x1b2, RZ ;  /* 0x000001b21c047810 */ /* 0x000fe40007ffe0ff */
[C---:B------:R-:W-:Y:S02]  /*4f600*/  LEA R24, P6, R2.reuse, R20, 0x1 ;  /* 0x0000001402187211 */ /* 0x040fe400078c08ff */
[----:B------:R-:W-:-:S02]  /*4f610*/  IADD3 R0, R2, c[0x0][0x198], RZ ;  /* 0x0000660002007a10 */ /* 0x000fc40007ffe0ff */
[----:B------:R-:W-:Y:S02]  /*4f620*/  ISETP.LT.AND P2, PT, R4, c[0x0][0x17c], !P0 ;  /* 0x00005f0004007a0c */ /* 0x000fe40004741270 */
[----:B------:R-:W-:Y:S02]  /*4f630*/  IADD3 R4, R28, 0x1b3, RZ ;  /* 0x000001b31c047810 */ /* 0x000fe40007ffe0ff */
[----:B------:R-:W-:Y:S02]  /*4f640*/  LEA.HI.X.SX32 R25, R2, R3, 0x1, P6 ;  /* 0x0000000302197211 */ /* 0x000fe400030f0eff */
[C---:B------:R-:W-:Y:S02]  /*4f650*/  LEA R22, P6, R0.reuse, R20, 0x1 ;  /* 0x0000001400167211 */ /* 0x040fe400078c08ff */
[----:B------:R-:W-:Y:S02]  /*4f660*/  IADD3 R2, R0, c[0x0][0x198], RZ ;  /* 0x0000660000027a10 */ /* 0x000fe40007ffe0ff */
[----:B------:R-:W-:Y:S01]  /*4f670*/  ISETP.LT.AND P1, PT, R4, c[0x0][0x17c], !P0 ;  /* 0x00005f0004007a0c */ /* 0x000fe20004721270 */
[----:B------:R0:W-:Y:S01]  /*4f680*/  @P3 STG.E.U16 [R24.64], R8 ;  /* 0x0000000818003986 */ /* 0x0001e2000c101506 */
[----:B------:R-:W-:-:S02]  /*4f690*/  IADD3 R4, R28, 0x1b4, RZ ;  /* 0x000001b41c047810 */ /* 0x000fc40007ffe0ff */
[----:B------:R-:W-:Y:S02]  /*4f6a0*/  LEA.HI.X.SX32 R23, R0, R3, 0x1, P6 ;  /* 0x0000000300177211 */ /* 0x000fe400030f0eff */
[----:B------:R-:W-:Y:S02]  /*4f6b0*/  ISETP.LT.AND P5, PT, R4, c[0x0][0x17c], !P0 ;  /* 0x00005f0004007a0c */ /* 0x000fe400047a1270 */
[C---:B------:R-:W-:Y:S02]  /*4f6c0*/  IADD3 R0, R2.reuse, c[0x0][0x198], RZ ;  /* 0x0000660002007a10 */ /* 0x040fe40007ffe0ff */
        /* <DEDUP_REMOVED lines=8> */
[----:B------:R1:W-:Y:S01]  /*4f750*/  @P1 STG.E.U16 [R24.64], R2 ;  /* 0x0000000218001986 */ /* 0x0003e2000c101506 */
[----:B0-----:R-:W-:-:S04]  /*4f760*/  LEA R22, P6, R0, R20, 0x1 ;  /* 0x0000001400167211 */ /* 0x001fc800078c08ff */
[C---:B------:R-:W-:Y:S02]  /*4f770*/  LEA.HI.X.SX32 R23, R0.reuse, R3, 0x1, P6 ;  /* 0x0000000300177211 */ /* 0x040fe400030f0eff */
[----:B-1----:R-:W-:-:S04]  /*4f780*/  IADD3 R2, R0, c[0x0][0x198], RZ ;  /* 0x0000660000027a10 */ /* 0x002fc80007ffe0ff */
[CC--:B------:R-:W-:Y:S01]  /*4f790*/  LEA R24, P6, R2.reuse, R20.reuse, 0x1 ;  /* 0x0000001402187211 */ /* 0x0c0fe200078c08ff */
[----:B---3--:R0:W-:Y:S01]  /*4f7a0*/  @P5 STG.E.U16 [R22.64], R21 ;  /* 0x0000001516005986 */ /* 0x0081e2000c101506 */
[----:B------:R-:W-:Y:S02]  /*4f7b0*/  PRMT R8, R21, 0x7632, R8 ;  /* 0x0000763215087816 */ /* 0x000fe40000000008 */
[C---:B------:R-:W-:Y:S02]  /*4f7c0*/  IADD3 R0, R2.reuse, c[0x0][0x198], RZ ;  /* 0x0000660002007a10 */ /* 0x040fe40007ffe0ff */
[----:B------:R-:W-:Y:S02]  /*4f7d0*/  LEA.HI.X.SX32 R25, R2, R3, 0x1, P6 ;  /* 0x0000000302197211 */ /* 0x000fe400030f0eff */
        /* <DEDUP_REMOVED lines=15> */
[----:B------:R-:W-:-:S04]  /*4f8d0*/  IADD3 R4, R28, 0x1b9, RZ ;  /* 0x000001b91c047810 */ /* 0x000fc80007ffe0ff */
[----:B------:R-:W-:Y:S02]  /*4f8e0*/  ISETP.LT.AND P5, PT, R4, c[0x0][0x17c], !P0 ;  /* 0x00005f0004007a0c */ /* 0x000fe400047a1270 */
[----:B------:R-:W-:-:S04]  /*4f8f0*/  IADD3 R4, R28, 0x1ba, RZ ;  /* 0x000001ba1c047810 */ /* 0x000fc80007ffe0ff */
[----:B------:R-:W-:Y:S02]  /*4f900*/  ISETP.LT.AND P4, PT, R4, c[0x0][0x17c], !P0 ;  /* 0x00005f0004007a0c */ /* 0x000fe40004781270 */
[----:B------:R-:W-:Y:S01]  /*4f910*/  IADD3 R4, R28, 0x1bb, RZ ;  /* 0x000001bb1c047810 */ /* 0x000fe20007ffe0ff */
[----:B------:R0:W-:Y:S01]  /*4f920*/  @P2 STG.E.U16 [R24.64], R2 ;  /* 0x0000000218002986 */ /* 0x0001e2000c101506 */
[----:B------:R-:W-:Y:S02]  /*4f930*/  LEA R22, P6, R0, R20, 0x1 ;  /* 0x0000001400167211 */ /* 0x000fe400078c08ff */
[----:B------:R-:W-:Y:S02]  /*4f940*/  ISETP.LT.AND P3, PT, R4, c[0x0][0x17c], !P0 ;  /* 0x00005f0004007a0c */ /* 0x000fe40004761270 */
[----:B------:R-:W-:Y:S02]  /*4f950*/  IADD3 R4, R28, 0x1bc, RZ ;  /* 0x000001bc1c047810 */ /* 0x000fe40007ffe0ff */
[----:B------:R-:W-:-:S02]  /*4f960*/  LEA.HI.X.SX32 R23, R0, R3, 0x1, P6 ;  /* 0x0000000300177211 */ /* 0x000fc400030f0eff */
[----:B------:R-:W-:Y:S02]  /*4f970*/  ISETP.LT.AND P2, PT, R4, c[0x0][0x17c], !P0 ;  /* 0x00005f0004007a0c */ /* 0x000fe40004741270 */
[----:B0-----:R-:W-:Y:S02]  /*4f980*/  IADD3 R2, R0, c[0x0][0x198], RZ ;  /* 0x0000660000027a10 */ /* 0x001fe40007ffe0ff */
[----:B------:R-:W-:Y:S02]  /*4f990*/  IADD3 R4, R28, 0x1bd, RZ ;  /* 0x000001bd1c047810 */ /* 0x000fe40007ffe0ff */
[C---:B------:R-:W-:Y:S02]  /*4f9a0*/  LEA R24, P6, R2.reuse, R20, 0x1 ;  /* 0x0000001402187211 */ /* 0x040fe400078c08ff */
[----:B------:R-:W-:Y:S01]  /*4f9b0*/  IADD3 R0, R2, c[0x0][0x198], RZ ;  /* 0x0000660002007a10 */ /* 0x000fe20007ffe0ff */
[----:B------:R0:W-:Y:S01]  /*4f9c0*/  @P1 STG.E.U16 [R22.64], R5 ;  /* 0x0000000516001986 */ /* 0x0001e2000c101506 */
[----:B------:R-:W-:-:S02]  /*4f9d0*/  ISETP.LT.AND P1, PT, R4, c[0x0][0x17c], !P0 ;  /* 0x00005f0004007a0c */ /* 0x000fc40004721270 */
[-C--:B------:R-:W-:Y:S02]  /*4f9e0*/  LEA.HI.X.SX32 R25, R2, R3.reuse, 0x1, P6 ;  /* 0x0000000302197211 */ /* 0x080fe400030f0eff */
[CC--:B------:R-:W-:Y:S02]  /*4f9f0*/  LEA R4, P6, R0.reuse, R20.reuse, 0x1 ;  /* 0x0000001400047211 */ /* 0x0c0fe400078c08ff */
[----:B------:R-:W-:Y:S02]  /*4fa00*/  PRMT R8, R5, 0x7632, R8 ;  /* 0x0000763205087816 */ /* 0x000fe40000000008 */
[C---:B------:R-:W-:Y:S02]  /*4fa10*/  IADD3 R2, R0.reuse, c[0x0][0x198], RZ ;  /* 0x0000660000027a10 */ /* 0x040fe40007ffe0ff */
[----:B0-----:R-:W-:Y:S01]  /*4fa20*/  LEA.HI.X.SX32 R5, R0, R3, 0x1, P6 ;  /* 0x0000000300057211 */ /* 0x001fe200030f0eff */
[----:B------:R-:W-:Y:S01]  /*4fa30*/  @P5 STG.E.U16 [R24.64], R8 ;  /* 0x0000000818005986 */ /* 0x000fe2000c101506 */
[----:B------:R-:W-:-:S03]  /*4fa40*/  LEA R22, P6, R2, R20, 0x1 ;  /* 0x0000001402167211 */ /* 0x000fc600078c08ff */
[----:B------:R0:W-:Y:S01]  /*4fa50*/  @P4 STG.E.U16 [R4.64], R9 ;  /* 0x0000000904004986 */ /* 0x0001e2000c101506 */
[C---:B------:R-:W-:Y:S02]  /*4fa60*/  IADD3 R0, R2.reuse, c[0x0][0x198], RZ ;  /* 0x0000660002007a10 */ /* 0x040fe40007ffe0ff */
[----:B------:R-:W-:Y:S02]  /*4fa70*/  LEA.HI.X.SX32 R23, R2, R3, 0x1, P6 ;  /* 0x0000000302177211 */ /* 0x000fe400030f0eff */
[----:B0-----:R-:W-:Y:S02]  /*4fa80*/  IADD3 R4, R28, 0x1bf, RZ ;  /* 0x000001bf1c047810 */ /* 0x001fe40007ffe0ff */
[----:B------:R-:W-:Y:S02]  /*4fa90*/  PRMT R9, R9, 0x7632, R9 ;  /* 0x0000763209097816 */ /* 0x000fe40000000009 */
[----:B------:R-:W-:Y:S02]  /*4faa0*/  ISETP.LT.AND P4, PT, R4, c[0x0][0x17c], !P0 ;  /* 0x00005f0004007a0c */ /* 0x000fe40004781270 */
[----:B------:R-:W-:-:S02]  /*4fab0*/  LEA R4, P6, R0, R20, 0x1 ;  /* 0x0000001400047211 */ /* 0x000fc400078c08ff */
[----:B------:R-:W-:Y:S02]  /*4fac0*/  IADD3 R8, R28, 0x1c0, RZ ;  /* 0x000001c01c087810 */ /* 0x000fe40007ffe0ff */
[----:B------:R-:W-:Y:S01]  /*4fad0*/  IADD3 R2, R0, c[0x0][0x198], RZ ;  /* 0x0000660000027a10 */ /* 0x000fe20007ffe0ff */
[----:B------:R0:W-:Y:S01]  /*4fae0*/  @P3 STG.E.U16 [R22.64], R9 ;  /* 0x0000000916003986 */ /* 0x0001e2000c101506 */
[----:B------:R-:W-:Y:S02]  /*4faf0*/  IADD3 R12, R28, 0x1be, RZ ;  /* 0x000001be1c0c7810 */ /* 0x000fe40007ffe0ff */
[----:B------:R-:W-:Y:S02]  /*4fb00*/  LEA.HI.X.SX32 R5, R0, R3, 0x1, P6 ;  /* 0x0000000300057211 */ /* 0x000fe400030f0eff */
[----:B------:R-:W-:Y:S02]  /*4fb10*/  ISETP.LT.AND P3, PT, R8, c[0x0][0x17c], !P0 ;  /* 0x00005f0008007a0c */ /* 0x000fe40004761270 */
[----:B------:R-:W-:Y:S01]  /*4fb20*/  LEA R8, P6, R2, R20, 0x1 ;  /* 0x0000001402087211 */ /* 0x000fe200078c08ff */
[----:B------:R1:W-:Y:S01]  /*4fb30*/  @P2 STG.E.U16 [R4.64], R13 ;  /* 0x0000000d04002986 */ /* 0x0003e2000c101506 */
[----:B------:R-:W-:-:S02]  /*4fb40*/  ISETP.LT.AND P5, PT, R12, c[0x0][0x17c], !P0 ;  /* 0x00005f000c007a0c */ /* 0x000fc400047a1270 */
[----:B0-----:R-:W-:Y:S02]  /*4fb50*/  IADD3 R9, R28, 0x1c1, RZ ;  /* 0x000001c11c097810 */ /* 0x001fe40007ffe0ff */
[C---:B------:R-:W-:Y:S02]  /*4fb60*/  IADD3 R0, R2.reuse, c[0x0][0x198], RZ ;  /* 0x0000660002007a10 */ /* 0x040fe40007ffe0ff */
[----:B------:R-:W-:Y:S02]  /*4fb70*/  ISETP.LT.AND P2, PT, R9, c[0x0][0x17c], !P0 ;  /* 0x00005f0009007a0c */ /* 0x000fe40004741270 */
[----:B------:R-:W-:Y:S02]  /*4fb80*/  LEA.HI.X.SX32 R9, R2, R3, 0x1, P6 ;  /* 0x0000000302097211 */ /* 0x000fe400030f0eff */
[----:B-1----:R-:W-:Y:S02]  /*4fb90*/  LEA R4, P6, R0, R20, 0x1 ;  /* 0x0000001400047211 */ /* 0x002fe400078c08ff */
[----:B------:R-:W-:-:S02]  /*4fba0*/  PRMT R13, R13, 0x7632, R13 ;  /* 0x000076320d0d7816 */ /* 0x000fc4000000000d */
[C---:B------:R-:W-:Y:S02]  /*4fbb0*/  LEA.HI.X.SX32 R5, R0.reuse, R3, 0x1, P6 ;  /* 0x0000000300057211 */ /* 0x040fe400030f0eff */
[----:B------:R-:W-:Y:S01]  /*4fbc0*/  IADD3 R2, R0, c[0x0][0x198], RZ ;  /* 0x0000660000027a10 */ /* 0x000fe20007ffe0ff */
[----:B------:R0:W-:Y:S04]  /*4fbd0*/  @P1 STG.E.U16 [R8.64], R13 ;  /* 0x0000000d08001986 */ /* 0x0001e8000c101506 */
[----:B------:R1:W-:Y:S01]  /*4fbe0*/  @P5 STG.E.U16 [R4.64], R17 ;  /* 0x0000001104005986 */ /* 0x0003e2000c101506 */
[----:B------:R-:W-:Y:S02]  /*4fbf0*/  IADD3 R0, R2, c[0x0][0x198], RZ ;  /* 0x0000660002007a10 */ /* 0x000fe40007ffe0ff */
[----:B------:R-:W-:-:S02]  /*4fc00*/  IADD3 R12, R28, 0x1c2, RZ ;  /* 0x000001c21c0c7810 */ /* 0x000fc40007ffe0ff */
[-C--:B0-----:R-:W-:Y:S02]  /*4fc10*/  LEA R8, P6, R2, R20.reuse, 0x1 ;  /* 0x0000001402087211 */ /* 0x081fe400078c08ff */
[----:B-1----:R-:W-:Y:S02]  /*4fc20*/  IADD3 R4, R28, 0x1c3, RZ ;  /* 0x000001c31c047810 */ /* 0x002fe40007ffe0ff */
[----:B------:R-:W-:Y:S02]  /*4fc30*/  LEA.HI.X.SX32 R9, R2, R3, 0x1, P6 ;  /* 0x0000000302097211 */ /* 0x000fe400030f0eff */
[----:B------:R-:W-:Y:S02]  /*4fc40*/  ISETP.LT.AND P5, PT, R4, c[0x0][0x17c], !P0 ;  /* 0x00005f0004007a0c */ /* 0x000fe400047a1270 */
[----:B------:R-:W-:Y:S02]  /*4fc50*/  LEA R4, P6, R0, R20, 0x1 ;  /* 0x0000001400047211 */ /* 0x000fe400078c08ff */
[----:B------:R-:W-:-:S02]  /*4fc60*/  PRMT R17, R17, 0x7632, R17 ;  /* 0x0000763211117816 */ /* 0x000fc40000000011 */
[----:B------:R-:W-:Y:S02]  /*4fc70*/  ISETP.LT.AND P1, PT, R12, c[0x0][0x17c], !P0 ;  /* 0x00005f000c007a0c */ /* 0x000fe40004721270 */
[----:B------:R-:W-:Y:S02]  /*4fc80*/  IADD3 R12, R28, 0x1c4, RZ ;  /* 0x000001c41c0c7810 */ /* 0x000fe40007ffe0ff */
[C---:B------:R-:W-:Y:S02]  /*4fc90*/  LEA.HI.X.SX32 R5, R0.reuse, R3, 0x1, P6 ;  /* 0x0000000300057211 */ /* 0x040fe400030f0eff */
[----:B------:R-:W-:Y:S01]  /*4fca0*/  IADD3 R2, R0, c[0x0][0x198], RZ ;  /* 0x0000660000027a10 */ /* 0x000fe20007ffe0ff */
[----:B------:R0:W-:Y:S01]  /*4fcb0*/  @P4 STG.E.U16 [R8.64], R17 ;  /* 0x0000001108004986 */ /* 0x0001e2000c101506 */
[----:B------:R-:W-:Y:S02]  /*4fcc0*/  ISETP.LT.AND P4, PT, R12, c[0x0][0x17c], !P0 ;  /* 0x00005f000c007a0c */ /* 0x000fe40004781270 */
[----:B------:R-:W-:Y:S01]  /*4fcd0*/  PRMT R12, R16, 0x7632, R12 ;  /* 0x00007632100c7816 */ /* 0x000fe2000000000c */
[----:B------:R1:W-:Y:S01]  /*4fce0*/  @P3 STG.E.U16 [R4.64], R16 ;  /* 0x0000001004003986 */ /* 0x0003e2000c101506 */
[----:B------:R-:W-:-:S02]  /*4fcf0*/  IADD3 R0, R2, c[0x0][0x198], RZ ;  /* 0x0000660002007a10 */ /* 0x000fc40007ffe0ff */
[----:B0-----:R-:W-:Y:S02]  /*4fd00*/  IADD3 R9, R28, 0x1c5, RZ ;  /* 0x000001c51c097810 */ /* 0x001fe40007ffe0ff */
[CC--:B------:R-:W-:Y:S01]  /*4fd10*/  LEA R8, P6, R2.reuse, R20.reuse, 0x1 ;  /* 0x0000001402087211 */ /* 0x0c0fe200078c08ff */
[----:B-1----:R-:W4:Y:S01]  /*4fd20*/  LDL.LU R16, [R1+0x88] ;  /* 0x0000880001107983 */ /* 0x002f220000300800 */
[----:B------:R-:W-:Y:S02]  /*4fd30*/  ISETP.LT.AND P3, PT, R9, c[0x0][0x17c], !P0 ;  /* 0x00005f0009007a0c */ /* 0x000fe40004761270 */
[-C--:B------:R-:W-:Y:S02]  /*4fd40*/  LEA.HI.X.SX32 R9, R2, R3.reuse, 0x1, P6 ;  /* 0x0000000302097211 */ /* 0x080fe400030f0eff */
[C---:B------:R-:W-:Y:S02]  /*4fd50*/  LEA R4, P6, R0.reuse, R20, 0x1 ;  /* 0x0000001400047211 */ /* 0x040fe400078c08ff */
[C---:B------:R-:W-:Y:S01]  /*4fd60*/  IADD3 R2, R0.reuse, c[0x0][0x198], RZ ;  /* 0x0000660000027a10 */ /* 0x040fe20007ffe0ff */
[----:B------:R0:W-:Y:S01]  /*4fd70*/  @P2 STG.E.U16 [R8.64], R12 ;  /* 0x0000000c08002986 */ /* 0x0001e2000c101506 */
[----:B------:R-:W-:-:S02]  /*4fd80*/  LEA.HI.X.SX32 R5, R0, R3, 0x1, P6 ;  /* 0x0000000300057211 */ /* 0x000fc400030f0eff */
[C---:B------:R-:W-:Y:S02]  /*4fd90*/  IADD3 R0, R2.reuse, c[0x0][0x198], RZ ;  /* 0x0000660002007a10 */ /* 0x040fe40007ffe0ff */
[----:B0-----:R-:W-:-:S04]  /*4fda0*/  LEA R8, P6, R2, R20, 0x1 ;  /* 0x0000001402087211 */ /* 0x001fc800078c08ff */
[----:B------:R-:W-:Y:S02]  /*4fdb0*/  LEA.HI.X.SX32 R9, R2, R3, 0x1, P6 ;  /* 0x0000000302097211 */ /* 0x000fe400030f0eff */
[C---:B------:R-:W-:Y:S01]  /*4fdc0*/  IADD3 R12, R28.reuse, 0x1c8, RZ ;  /* 0x000001c81c0c7810 */ /* 0x040fe20007ffe0ff */
[----:B---3--:R0:W-:Y:S01]  /*4fdd0*/  @P1 STG.E.U16 [R4.64], R21 ;  /* 0x0000001504001986 */ /* 0x0081e2000c101506 */
[----:B------:R-:W-:Y:S02]  /*4fde0*/  PRMT R2, R21, 0x7632, R2 ;  /* 0x0000763215027816 */ /* 0x000fe40000000002 */
[----:B0-----:R-:W-:Y:S01]  /*4fdf0*/  IADD3 R4, R28, 0x1c7, RZ ;  /* 0x000001c71c047810 */ /* 0x001fe20007ffe0ff */
[----:B------:R-:W3:Y:S03]  /*4fe00*/  LDL.LU R21, [R1+0xb8] ;  /* 0x0000b80001157983 */ /* 0x000ee60000300800 */
[----:B------:R-:W-:-:S02]  /*4fe10*/  ISETP.LT.AND P1, PT, R4, c[0x0][0x17c], !P0 ;  /* 0x00005f0004007a0c */ /* 0x000fc40004721270 */
[C---:B------:R-:W-:Y:S01]  /*4fe20*/  LEA R4, P6, R0.reuse, R20, 0x1 ;  /* 0x0000001400047211 */ /* 0x040fe200078c08ff */
[----:B------:R-:W-:Y:S03]  /*4fe30*/  @P5 STG.E.U16 [R8.64], R2 ;  /* 0x0000000208005986 */ /* 0x000fe6000c101506 */
[----:B------:R-:W-:Y:S02]  /*4fe40*/  LEA.HI.X.SX32 R5, R0, R3, 0x1, P6 ;  /* 0x0000000300057211 */ /* 0x000fe400030f0eff */
[----:B------:R-:W-:Y:S02]  /*4fe50*/  ISETP.LT.AND P5, PT, R12, c[0x0][0x17c], !P0 ;  /* 0x00005f000c007a0c */ /* 0x000fe400047a1270 */
[----:B--2---:R-:W-:Y:S01]  /*4fe60*/  PRMT R12, R29, 0x7632, R12 ;  /* 0x000076321d0c7816 */ /* 0x004fe2000000000c */
[----:B------:R0:W-:Y:S04]  /*4fe70*/  @P4 STG.E.U16 [R4.64], R29 ;  /* 0x0000001d04004986 */ /* 0x0001e8000c101506 */
[----:B0-----:R-:W2:Y:S01]  /*4fe80*/  LDL.LU R29, [R1+0xa8] ;  /* 0x0000a800011d7983 */ /* 0x001ea20000300800 */
[----:B------:R-:W-:-:S02]  /*4fe90*/  IADD3 R2, R0, c[0x0][0x198], RZ ;  /* 0x0000660000027a10 */ /* 0x000fc40007ffe0ff */
[C---:B------:R-:W-:Y:S02]  /*4fea0*/  IADD3 R13, R28.reuse, 0x1c6, RZ ;  /* 0x000001c61c0d7810 */ /* 0x040fe40007ffe0ff */
[----:B------:R-:W-:Y:S02]  /*4feb0*/  IADD3 R9, R28, 0x1c9, RZ ;  /* 0x000001c91c097810 */ /* 0x000fe40007ffe0ff */
[C---:B------:R-:W-:Y:S02]  /*4fec0*/  LEA R8, P6, R2.reuse, R20, 0x1 ;  /* 0x0000001402087211 */ /* 0x040fe400078c08ff */
[----:B------:R-:W-:Y:S02]  /*4fed0*/  ISETP.LT.AND P2, PT, R13, c[0x0][0x17c], !P0 ;  /* 0x00005f000d007a0c */ /* 0x000fe40004741270 */
[----:B------:R-:W-:Y:S02]  /*4fee0*/  IADD3 R0, R2, c[0x0][0x198], RZ ;  /* 0x0000660002007a10 */ /* 0x000fe40007ffe0ff */
[----:B------:R-:W-:-:S02]  /*4fef0*/  ISETP.LT.AND P4, PT, R9, c[0x0][0x17c], !P0 ;  /* 0x00005f0009007a0c */ /* 0x000fc40004781270 */
[-C--:B------:R-:W-:Y:S02]  /*4ff00*/  LEA.HI.X.SX32 R9, R2, R3.reuse, 0x1, P6 ;  /* 0x0000000302097211 */ /* 0x080fe400030f0eff */
[CC--:B------:R-:W-:Y:S02]  /*4ff10*/  LEA R4, P6, R0.reuse, R20.reuse, 0x1 ;  /* 0x0000001400047211 */ /* 0x0c0fe400078c08ff */
[C---:B------:R-:W-:Y:S01]  /*4ff20*/  IADD3 R2, R0.reuse, c[0x0][0x198], RZ ;  /* 0x0000660000027a10 */ /* 0x040fe20007ffe0ff */
[----:B------:R0:W-:Y:S01]  /*4ff30*/  @P3 STG.E.U16 [R8.64], R12 ;  /* 0x0000000c08003986 */ /* 0x0001e2000c101506 */
[----:B------:R-:W-:Y:S02]  /*4ff40*/  LEA.HI.X.SX32 R5, R0, R3, 0x1, P6 ;  /* 0x0000000300057211 */ /* 0x000fe400030f0eff */
[C---:B------:R-:W-:Y:S02]  /*4ff50*/  IADD3 R0, R2.reuse, c[0x0][0x198], RZ ;  /* 0x0000660002007a10 */ /* 0x040fe40007ffe0ff */
[----:B0-----:R-:W-:-:S04]  /*4ff60*/  LEA R8, P6, R2, R20, 0x1 ;  /* 0x0000001402087211 */ /* 0x001fc800078c08ff */
[----:B------:R-:W-:Y:S02]  /*4ff70*/  LEA.HI.X.SX32 R9, R2, R3, 0x1, P6 ;  /* 0x0000000302097211 */ /* 0x000fe400030f0eff */
[C---:B------:R-:W-:Y:S02]  /*4ff80*/  IADD3 R12, R28.reuse, 0x1cc, RZ ;  /* 0x000001cc1c0c7810 */ /* 0x040fe40007ffe0ff */
[----:B------:R-:W-:-:S04]  /*4ff90*/  IADD3 R13, R28, 0x1ca, RZ ;  /* 0x000001ca1c0d7810 */ /* 0x000fc80007ffe0ff */
[----:B------:R-:W-:Y:S01]  /*4ffa0*/  ISETP.LT.AND P3, PT, R13, c[0x0][0x17c], !P0 ;  /* 0x00005f000d007a0c */ /* 0x000fe20004761270 */
[----:B----4-:R0:W-:Y:S01]  /*4ffb0*/  @P2 STG.E.U16 [R4.64], R16 ;  /* 0x0000001004002986 */ /* 0x0101e2000c101506 */
[----:B------:R-:W-:Y:S02]  /*4ffc0*/  PRMT R2, R16, 0x7632, R2 ;  /* 0x0000763210027816 */ /* 0x000fe40000000002 */
[----:B0-----:R-:W-:Y:S01]  /*4ffd0*/  IADD3 R4, R28, 0x1cb, RZ ;  /* 0x000001cb1c047810 */ /* 0x001fe20007ffe0ff */
[----:B------:R-:W4:Y:S03]  /*4ffe0*/  LDL.LU R16, [R1+0x98] ;  /* 0x0000980001107983 */ /* 0x000f260000300800 */
[----:B------:R-:W-:Y:S02]  /*4fff0*/  ISETP.LT.AND P2, PT, R4, c[0x0][0x17c], !P0 ;  /* 0x00005f0004007a0c */ /* 0x000fe40004741270 */
[C---:B------:R-:W-:Y:S01]  /*50000*/  LEA R4, P6, R0.reuse, R20, 0x1 ;  /* 0x0000001400047211 */ /* 0x040fe200078c08ff */
[----:B------:R0:W-:Y:S03]  /*50010*/  @P1 STG.E.U16 [R8.64], R2 ;  /* 0x0000000208001986 */ /* 0x0001e6000c101506 */
[----:B------:R-:W-:-:S02]  /*50020*/  LEA.HI.X.SX32 R5, R0, R3, 0x1, P6 ;  /* 0x0000000300057211 */ /* 0x000fc400030f0eff */
[----:B------:R-:W-:Y:S02]  /*50030*/  ISETP.LT.AND P1, PT, R12, c[0x0][0x17c], !P0 ;  /* 0x00005f000c007a0c */ /* 0x000fe40004721270 */
[----:B0-----:R-:W-:Y:S02]  /*50040*/  IADD3 R2, R0, c[0x0][0x198], RZ ;  /* 0x0000660000027a10 */ /* 0x001fe40007ffe0ff */
[----:B------:R-:W-:Y:S02]  /*50050*/  IADD3 R9, R28, 0x1cd, RZ ;  /* 0x000001cd1c097810 */ /* 0x000fe40007ffe0ff */
[C---:B------:R-:W-:Y:S02]  /*50060*/  LEA R8, P6, R2.reuse, R20, 0x1 ;  /* 0x0000001402087211 */ /* 0x040fe400078c08ff */
[----:B------:R-:W-:Y:S01]  /*50070*/  IADD3 R0, R2, c[0x0][0x198], RZ ;  /* 0x0000660002007a10 */ /* 0x000fe20007ffe0ff */
[----:B---3--:R0:W-:Y:S01]  /*50080*/  @P5 STG.E.U16 [R4.64], R21 ;  /* 0x0000001504005986 */ /* 0x0081e2000c101506 */
[----:B------:R-:W-:-:S02]  /*50090*/  PRMT R12, R21, 0x7632, R12 ;  /* 0x00007632150c7816 */ /* 0x000fc4000000000c */
[----:B------:R-:W-:Y:S02]  /*500a0*/  ISETP.LT.AND P5, PT, R9, c[0x0][0x17c], !P0 ;  /* 0x00005f0009007a0c */ /* 0x000fe400047a1270 */
[----:B------:R-:W-:Y:S02]  /*500b0*/  LEA.HI.X.SX32 R9, R2, R3, 0x1, P6 ;  /* 0x0000000302097211 */ /* 0x000fe400030f0eff */
[C---:B------:R-:W-:Y:S01]  /*500c0*/  IADD3 R2, R0.reuse, c[0x0][0x198], RZ ;  /* 0x0000660000027a10 */ /* 0x040fe20007ffe0ff */
[----:B0-----:R-:W3:Y:S01]  /*500d0*/  LDL.LU R21, [R1+0x18] ;  /* 0x0000180001157983 */ /* 0x001ee20000300800 */
[----:B------:R-:W-:-:S03]  /*500e0*/  LEA R4, P6, R0, R20, 0x1 ;  /* 0x0000001400047211 */ /* 0x000fc600078c08ff */
[----:B------:R0:W-:Y:S01]  /*500f0*/  @P4 STG.E.U16 [R8.64], R12 ;  /* 0x0000000c08004986 */ /* 0x0001e2000c101506 */
[-C--:B------:R-:W-:Y:S02]  /*50100*/  LEA.HI.X.SX32 R5, R0, R3.reuse, 0x1, P6 ;  /* 0x0000000300057211 */ /* 0x080fe400030f0eff */
[C---:B------:R-:W-:Y:S02]  /*50110*/  IADD3 R0, R2.reuse, c[0x0][0x198], RZ ;  /* 0x0000660002007a10 */ /* 0x040fe40007ffe0ff */
[C---:B0-----:R-:W-:Y:S01]  /*50120*/  LEA R8, P6, R2.reuse, R20, 0x1 ;  /* 0x0000001402087211 */ /* 0x041fe200078c08ff */
[----:B--2---:R0:W-:Y:S03]  /*50130*/  @P3 STG.E.U16 [R4.64], R29 ;  /* 0x0000001d04003986 */ /* 0x0041e6000c101506 */
[----:B------:R-:W-:Y:S02]  /*50140*/  LEA.HI.X.SX32 R9, R2, R3, 0x1, P6 ;  /* 0x0000000302097211 */ /* 0x000fe400030f0eff */
[----:B------:R-:W-:-:S02]  /*50150*/  PRMT R2, R29, 0x7632, R2 ;  /* 0x000076321d027816 */ /* 0x000fc40000000002 */
[----:B0-----:R-:W2:Y:S01]  /*50160*/  LDL.LU R29, [R1+0x78] ;  /* 0x00007800011d7983 */ /* 0x001ea20000300800 */
[----:B------:R-:W-:-:S04]  /*50170*/  IADD3 R4, R28, 0x1cf, RZ ;  /* 0x000001cf1c047810 */ /* 0x000fc80007ffe0ff */
[----:B------:R-:W-:Y:S02]  /*50180*/  ISETP.LT.AND P3, PT, R4, c[0x0][0x17c], !P0 ;  /* 0x00005f0004007a0c */ /* 0x000fe40004761270 */
[----:B------:R-:W-:Y:S01]  /*50190*/  LEA R4, P6, R0, R20, 0x1 ;  /* 0x0000001400047211 */ /* 0x000fe200078c08ff */
[----:B------:R0:W-:Y:S01]  /*501a0*/  @P2 STG.E.U16 [R8.64], R2 ;  /* 0x0000000208002986 */ /* 0x0001e2000c101506 */
[----:B------:R-:W-:Y:S02]  /*501b0*/  IADD3 R12, R28, 0x1d0, RZ ;  /* 0x000001d01c0c7810 */ /* 0x000fe40007ffe0ff */
[----:B------:R-:W-:Y:S02]  /*501c0*/  LEA.HI.X.SX32 R5, R0, R3, 0x1, P6 ;  /* 0x0000000300057211 */ /* 0x000fe400030f0eff */
[----:B------:R-:W-:Y:S02]  /*501d0*/  IADD3 R13, R28, 0x1ce, RZ ;  /* 0x000001ce1c0d7810 */ /* 0x000fe40007ffe0ff */
[----:B------:R-:W-:-:S02]  /*501e0*/  ISETP.LT.AND P2, PT, R12, c[0x0][0x17c], !P0 ;  /* 0x00005f000c007a0c */ /* 0x000fc40004741270 */
[----:B0-----:R-:W-:Y:S02]  /*501f0*/  IADD3 R2, R0, c[0x0][0x198], RZ ;  /* 0x0000660000027a10 */ /* 0x001fe40007ffe0ff */
[----:B------:R-:W-:Y:S02]  /*50200*/  IADD3 R9, R28, 0x1d1, RZ ;  /* 0x000001d11c097810 */ /* 0x000fe40007ffe0ff */
[C---:B------:R-:W-:Y:S02]  /*50210*/  LEA R8, P6, R2.reuse, R20, 0x1 ;  /* 0x0000001402087211 */ /* 0x040fe400078c08ff */
[----:B------:R-:W-:Y:S02]  /*50220*/  ISETP.LT.AND P4, PT, R13, c[0x0][0x17c], !P0 ;  /* 0x00005f000d007a0c */ /* 0x000fe40004781270 */
[----:B------:R-:W-:Y:S01]  /*50230*/  IADD3 R0, R2, c[0x0][0x198], RZ ;  /* 0x0000660002007a10 */ /* 0x000fe20007ffe0ff */
[----:B----4-:R0:W-:Y:S01]  /*50240*/  @P1 STG.E.U16 [R4.64], R16 ;  /* 0x0000001004001986 */ /* 0x0101e2000c101506 */
[----:B------:R-:W-:-:S02]  /*50250*/  PRMT R12, R16, 0x7632, R12 ;  /* 0x00007632100c7816 */ /* 0x000fc4000000000c */
[----:B------:R-:W-:Y:S02]  /*50260*/  ISETP.LT.AND P1, PT, R9, c[0x0][0x17c], !P0 ;  /* 0x00005f0009007a0c */ /* 0x000fe40004721270 */
[----:B------:R-:W-:Y:S02]  /*50270*/  LEA.HI.X.SX32 R9, R2, R3, 0x1, P6 ;  /* 0x0000000302097211 */ /* 0x000fe400030f0eff */
[C---:B------:R-:W-:Y:S01]  /*50280*/  IADD3 R2, R0.reuse, c[0x0][0x198], RZ ;  /* 0x0000660000027a10 */ /* 0x040fe20007ffe0ff */
[----:B0-----:R-:W4:Y:S01]  /*50290*/  LDL.LU R16, [R1+0x48] ;  /* 0x0000480001107983 */ /* 0x001f220000300800 */
[----:B------:R-:W-:-:S03]  /*502a0*/  LEA R4, P6, R0, R20, 0x1 ;  /* 0x0000001400047211 */ /* 0x000fc600078c08ff */
[----:B------:R0:W-:Y:S01]  /*502b0*/  @P5 STG.E.U16 [R8.64], R12 ;  /* 0x0000000c08005986 */ /* 0x0001e2000c101506 */
[----:B------:R-:W-:Y:S02]  /*502c0*/  LEA.HI.X.SX32 R5, R0, R3, 0x1, P6 ;  /* 0x0000000300057211 */ /* 0x000fe400030f0eff */
        /* <DEDUP_REMOVED lines=12> */
[----:B------:R-:W-:-:S03]  /*50390*/  ISETP.LT.AND P3, PT, R12, c[0x0][0x17c], !P0 ;  /* 0x00005f000c007a0c */ /* 0x000fc60004761270 */
[----:B--2---:R0:W-:Y:S01]  /*503a0*/  @P2 STG.E.U16 [R4.64], R29 ;  /* 0x0000001d04002986 */ /* 0x0041e2000c101506 */
[----:B------:R-:W-:-:S03]  /*503b0*/  PRMT R12, R29, 0x7632, R12 ;  /* 0x000076321d0c7816 */ /* 0x000fc6000000000c */
[----:B0-----:R-:W2:Y:S01]  /*503c0*/  LDL.LU R29, [R1+0x8] ;  /* 0x00000800011d7983 */ /* 0x001ea20000300800 */
[----:B------:R-:W-:Y:S02]  /*503d0*/  IADD3 R2, R0, c[0x0][0x198], RZ ;  /* 0x0000660000027a10 */ /* 0x000fe40007ffe0ff */
[C---:B------:R-:W-:Y:S02]  /*503e0*/  IADD3 R13, R28.reuse, 0x1d2, RZ ;  /* 0x000001d21c0d7810 */ /* 0x040fe40007ffe0ff */
[----:B------:R-:W-:Y:S02]  /*503f0*/  IADD3 R9, R28, 0x1d5, RZ ;  /* 0x000001d51c097810 */ /* 0x000fe40007ffe0ff */
[C---:B------:R-:W-:Y:S02]  /*50400*/  LEA R8, P6, R2.reuse, R20, 0x1 ;  /* 0x0000001402087211 */ /* 0x040fe400078c08ff */
[----:B------:R-:W-:Y:S02]  /*50410*/  ISETP.LT.AND P5, PT, R13, c[0x0][0x17c], !P0 ;  /* 0x00005f000d007a0c */ /* 0x000fe400047a1270 */
[----:B------:R-:W-:-:S02]  /*50420*/  IADD3 R0, R2, c[0x0][0x198], RZ ;  /* 0x0000660002007a10 */ /* 0x000fc40007ffe0ff */
[----:B------:R-:W-:Y:S02]  /*50430*/  ISETP.LT.AND P2, PT, R9, c[0x0][0x17c], !P0 ;  /* 0x00005f0009007a0c */ /* 0x000fe40004741270 */
[-C--:B------:R-:W-:Y:S02]  /*50440*/  LEA.HI.X.SX32 R9, R2, R3.reuse, 0x1, P6 ;  /* 0x0000000302097211 */ /* 0x080fe400030f0eff */
[C---:B------:R-:W-:Y:S02]  /*50450*/  LEA R4, P6, R0.reuse, R20, 0x1 ;  /* 0x0000001400047211 */ /* 0x040fe400078c08ff */
[C---:B------:R-:W-:Y:S02]  /*50460*/  IADD3 R2, R0.reuse, c[0x0][0x198], RZ ;  /* 0x0000660000027a10 */ /* 0x040fe40007ffe0ff */
[----:B------:R-:W-:Y:S01]  /*50470*/  LEA.HI.X.SX32 R5, R0, R3, 0x1, P6 ;  /* 0x0000000300057211 */ /* 0x000fe200030f0eff */
[----:B------:R0:W-:Y:S01]  /*50480*/  @P1 STG.E.U16 [R8.64], R12 ;  /* 0x0000000c08001986 */ /* 0x0001e2000c101506 */
[----:B------:R-:W-:-:S02]  /*50490*/  IADD3 R0, R2, c[0x0][0x198], RZ ;  /* 0x0000660002007a10 */ /* 0x000fc40007ffe0ff */
[----:B0-----:R-:W-:-:S04]  /*504a0*/  LEA R8, P6, R2, R20, 0x1 ;  /* 0x0000001402087211 */ /* 0x001fc800078c08ff */
[----:B------:R-:W-:Y:S02]  /*504b0*/  LEA.HI.X.SX32 R9, R2, R3, 0x1, P6 ;  /* 0x0000000302097211 */ /* 0x000fe400030f0eff */
[C---:B------:R-:W-:Y:S02]  /*504c0*/  IADD3 R13, R28.reuse, 0x1d6, RZ ;  /* 0x000001d61c0d7810 */ /* 0x040fe40007ffe0ff */
[----:B------:R-:W-:Y:S02]  /*504d0*/  IADD3 R12, R28, 0x1d8, RZ ;  /* 0x000001d81c0c7810 */ /* 0x000fe40007ffe0ff */
[----:B------:R-:W-:Y:S01]  /*504e0*/  ISETP.LT.AND P1, PT, R13, c[0x0][0x17c], !P0 ;  /* 0x00005f000d007a0c */ /* 0x000fe20004721270 */
[----:B----4-:R0:W-:Y:S01]  /*504f0*/  @P5 STG.E.U16 [R4.64], R16 ;  /* 0x0000001004005986 */ /* 0x0101e2000c101506 */
[----:B------:R-:W-:Y:S02]  /*50500*/  PRMT R2, R16, 0x7632, R2 ;  /* 0x0000763210027816 */ /* 0x000fe40000000002 */
[----:B0-----:R-:W-:-:S03]  /*50510*/  IADD3 R4, R28, 0x1d7, RZ ;  /* 0x000001d71c047810 */ /* 0x001fc60007ffe0ff */
[----:B------:R0:W-:Y:S01]  /*50520*/  @P4 STG.E.U16 [R8.64], R2 ;  /* 0x0000000208004986 */ /* 0x0001e2000c101506 */
[----:B------:R-:W-:Y:S02]  /*50530*/  ISETP.LT.AND P5, PT, R4, c[0x0][0x17c], !P0 ;  /* 0x00005f0004007a0c */ /* 0x000fe400047a1270 */
[----:B------:R-:W-:-:S04]  /*50540*/  LEA R4, P6, R0, R20, 0x1 ;  /* 0x0000001400047211 */ /* 0x000fc800078c08ff */
[C---:B------:R-:W-:Y:S02]  /*50550*/  LEA.HI.X.SX32 R5, R0.reuse, R3, 0x1, P6 ;  /* 0x0000000300057211 */ /* 0x040fe400030f0eff */
[----:B0-----:R-:W-:Y:S02]  /*50560*/  IADD3 R2, R0, c[0x0][0x198], RZ ;  /* 0x0000660000027a10 */ /* 0x001fe40007ffe0ff */
[----:B------:R-:W-:Y:S02]  /*50570*/  IADD3 R9, R28, 0x1d9, RZ ;  /* 0x000001d91c097810 */ /* 0x000fe40007ffe0ff */
[C---:B------:R-:W-:Y:S02]  /*50580*/  LEA R8, P6, R2.reuse, R20, 0x1 ;  /* 0x0000001402087211 */ /* 0x040fe400078c08ff */
[----:B------:R-:W-:Y:S02]  /*50590*/  IADD3 R0, R2, c[0x0][0x198], RZ ;  /* 0x0000660002007a10 */ /* 0x000fe40007ffe0ff */
[----:B------:R-:W-:Y:S01]  /*505a0*/  ISETP.LT.AND P4, PT, R12, c[0x0][0x17c], !P0 ;  /* 0x00005f000c007a0c */ /* 0x000fe20004781270 */
[----:B---3--:R0:W-:Y:S01]  /*505b0*/  @P3 STG.E.U16 [R4.64], R21 ;  /* 0x0000001504003986 */ /* 0x0081e2000c101506 */
[----:B------:R-:W-:-:S02]  /*505c0*/  ISETP.LT.AND P3, PT, R9, c[0x0][0x17c], !P0 ;  /* 0x00005f0009007a0c */ /* 0x000fc40004761270 */
[-C--:B------:R-:W-:Y:S02]  /*505d0*/  LEA.HI.X.SX32 R9, R2, R3.reuse, 0x1, P6 ;  /* 0x0000000302097211 */ /* 0x080fe400030f0eff */
[----:B------:R-:W-:Y:S02]  /*505e0*/  PRMT R12, R21, 0x7632, R12 ;  /* 0x00007632150c7816 */ /* 0x000fe4000000000c */
[C---:B------:R-:W-:Y:S02]  /*505f0*/  IADD3 R2, R0.reuse, c[0x0][0x198], RZ ;  /* 0x0000660000027a10 */ /* 0x040fe40007ffe0ff */
[C---:B0-----:R-:W-:Y:S01]  /*50600*/  LEA R4, P6, R0.reuse, R20, 0x1 ;  /* 0x0000001400047211 */ /* 0x041fe200078c08ff */
[----:B------:R0:W-:Y:S03]  /*50610*/  @P2 STG.E.U16 [R8.64], R12 ;  /* 0x0000000c08002986 */ /* 0x0001e6000c101506 */
[----:B------:R-:W-:-:S02]  /*50620*/  LEA.HI.X.SX32 R5, R0, R3, 0x1, P6 ;  /* 0x0000000300057211 */ /* 0x000fc400030f0eff */
[C---:B------:R-:W-:Y:S02]  /*50630*/  IADD3 R0, R2.reuse, c[0x0][0x198], RZ ;  /* 0x0000660002007a10 */ /* 0x040fe40007ffe0ff */
[C---:B0-----:R-:W-:Y:S01]  /*50640*/  LEA R8, P6, R2.reuse, R20, 0x1 ;  /* 0x0000001402087211 */ /* 0x041fe200078c08ff */
[----:B--2---:R0:W-:Y:S03]  /*50650*/  @P1 STG.E.U16 [R4.64], R29 ;  /* 0x0000001d04001986 */ /* 0x0041e6000c101506 */
[----:B------:R-:W-:Y:S02]  /*50660*/  LEA.HI.X.SX32 R9, R2, R3, 0x1, P6 ;  /* 0x0000000302097211 */ /* 0x000fe400030f0eff */
[----:B------:R-:W-:Y:S02]  /*50670*/  PRMT R2, R29, 0x7632, R2 ;  /* 0x000076321d027816 */ /* 0x000fe40000000002 */
[----:B0-----:R-:W2:Y:S01]  /*50680*/  LDL.LU R29, [R1+0x5c] ;  /* 0x00005c00011d7983 */ /* 0x001ea20000300800 */
[----:B------:R-:W-:-:S03]  /*50690*/  IADD3 R4, R28, 0x1db, RZ ;  /* 0x000001db1c047810 */ /* 0x000fc60007ffe0ff */
[----:B------:R0:W-:Y:S01]  /*506a0*/  @P5 STG.E.U16 [R8.64], R2 ;  /* 0x0000000208005986 */ /* 0x0001e2000c101506 */
[----:B------:R-:W-:Y:S02]  /*506b0*/  ISETP.LT.AND P1, PT, R4, c[0x0][0x17c], !P0 ;  /* 0x00005f0004007a0c */ /* 0x000fe40004721270 */
[----:B------:R-:W-:Y:S01]  /*506c0*/  LEA R4, P6, R0, R20, 0x1 ;  /* 0x0000001400047211 */ /* 0x000fe200078c08ff */
[----:B------:R-:W3:Y:S01]  /*506d0*/  LDL.LU R16, [R1+0x6c] ;  /* 0x00006c0001107983 */ /* 0x000ee20000300800 */
[----:B------:R-:W-:Y:S02]  /*506e0*/  IADD3 R13, R28, 0x1da, RZ ;  /* 0x000001da1c0d7810 */ /* 0x000fe40007ffe0ff */
[C---:B------:R-:W-:Y:S01]  /*506f0*/  LEA.HI.X.SX32 R5, R0.reuse, R3, 0x1, P6 ;  /* 0x0000000300057211 */ /* 0x040fe200030f0eff */
[----:B------:R-:W4:Y:S01]  /*50700*/  LDL.LU R21, [R1+0x3c] ;  /* 0x00003c0001157983 */ /* 0x000f220000300800 */
[----:B0-----:R-:W-:Y:S02]  /*50710*/  IADD3 R2, R0, c[0x0][0x198], RZ ;  /* 0x0000660000027a10 */ /* 0x001fe40007ffe0ff */
[----:B------:R-:W-:-:S02]  /*50720*/  IADD3 R9, R28, 0x1dd, RZ ;  /* 0x000001dd1c097810 */ /* 0x000fc40007ffe0ff */
[C---:B------:R-:W-:Y:S01]  /*50730*/  LEA R8, P6, R2.reuse, R20, 0x1 ;  /* 0x0000001402087211 */ /* 0x040fe200078c08ff */
[----:B------:R0:W-:Y:S01]  /*50740*/  @P4 STG.E.U16 [R4.64], R6 ;  /* 0x0000000604004986 */ /* 0x0001e2000c101506 */
[----:B------:R-:W-:Y:S02]  /*50750*/  ISETP.LT.AND P2, PT, R13, c[0x0][0x17c], !P0 ;  /* 0x00005f000d007a0c */ /* 0x000fe40004741270 */
[C---:B------:R-:W-:Y:S02]  /*50760*/  IADD3 R0, R2.reuse, c[0x0][0x198], RZ ;  /* 0x0000660002007a10 */ /* 0x040fe40007ffe0ff */
[----:B------:R-:W-:Y:S02]  /*50770*/  ISETP.LT.AND P4, PT, R9, c[0x0][0x17c], !P0 ;  /* 0x00005f0009007a0c */ /* 0x000fe40004781270 */
[----:B------:R-:W-:Y:S02]  /*50780*/  LEA.HI.X.SX32 R9, R2, R3, 0x1, P6 ;  /* 0x0000000302097211 */ /* 0x000fe400030f0eff */
[----:B------:R-:W-:-:S02]  /*50790*/  IADD3 R2, R0, c[0x0][0x198], RZ ;  /* 0x0000660000027a10 */ /* 0x000fc40007ffe0ff */
[-C--:B0-----:R-:W-:Y:S02]  /*507a0*/  LEA R4, P6, R0, R20.reuse, 0x1 ;  /* 0x0000001400047211 */ /* 0x081fe400078c08ff */
[----:B------:R-:W-:Y:S02]  /*507b0*/  PRMT R6, R6, 0x7632, R6 ;  /* 0x0000763206067816 */ /* 0x000fe40000000006 */
[----:B------:R-:W-:Y:S02]  /*507c0*/  IADD3 R12, R28, 0x1dc, RZ ;  /* 0x000001dc1c0c7810 */ /* 0x000fe40007ffe0ff */
[----:B------:R-:W-:Y:S01]  /*507d0*/  LEA.HI.X.SX32 R5, R0, R3, 0x1, P6 ;  /* 0x0000000300057211 */ /* 0x000fe200030f0eff */
[----:B------:R0:W-:Y:S01]  /*507e0*/  @P3 STG.E.U16 [R8.64], R6 ;  /* 0x0000000608003986 */ /* 0x0001e2000c101506 */
[----:B------:R-:W-:Y:S02]  /*507f0*/  ISETP.LT.AND P5, PT, R12, c[0x0][0x17c], !P0 ;  /* 0x00005f000c007a0c */ /* 0x000fe400047a1270 */
[C---:B------:R-:W-:Y:S01]  /*50800*/  IADD3 R0, R2.reuse, c[0x0][0x198], RZ ;  /* 0x0000660002007a10 */ /* 0x040fe20007ffe0ff */
[----:B------:R1:W-:Y:S01]  /*50810*/  @P2 STG.E.U16 [R4.64], R10 ;  /* 0x0000000a04002986 */ /* 0x0003e2000c101506 */
[----:B0-----:R-:W-:-:S04]  /*50820*/  LEA R8, P6, R2, R20, 0x1 ;  /* 0x0000001402087211 */ /* 0x001fc800078c08ff */
[----:B------:R-:W-:Y:S02]  /*50830*/  LEA.HI.X.SX32 R9, R2, R3, 0x1, P6 ;  /* 0x0000000302097211 */ /* 0x000fe400030f0eff */
[----:B-1----:R-:W-:Y:S02]  /*50840*/  PRMT R5, R10, 0x7632, R5 ;  /* 0x000076320a057816 */ /* 0x002fe40000000005 */
[C---:B------:R-:W-:Y:S02]  /*50850*/  LEA R4, P6, R0.reuse, R20, 0x1 ;  /* 0x0000001400047211 */ /* 0x040fe400078c08ff */
[----:B------:R-:W-:Y:S01]  /*50860*/  IADD3 R2, R0, c[0x0][0x198], RZ ;  /* 0x0000660000027a10 */ /* 0x000fe20007ffe0ff */
[----:B------:R0:W-:Y:S01]  /*50870*/  @P1 STG.E.U16 [R8.64], R5 ;  /* 0x0000000508001986 */ /* 0x0001e2000c101506 */
[----:B------:R-:W-:-:S04]  /*50880*/  IADD3 R12, R28, 0x1de, RZ ;  /* 0x000001de1c0c7810 */ /* 0x000fc80007ffe0ff */
[----:B------:R-:W-:Y:S02]  /*50890*/  ISETP.LT.AND P3, PT, R12, c[0x0][0x17c], !P0 ;  /* 0x00005f000c007a0c */ /* 0x000fe40004761270 */
[----:B------:R-:W-:Y:S02]  /*508a0*/  IADD3 R12, R28, 0x1df, RZ ;  /* 0x000001df1c0c7810 */ /* 0x000fe40007ffe0ff */
[-C--:B0-----:R-:W-:Y:S02]  /*508b0*/  LEA.HI.X.SX32 R5, R0, R3.reuse, 0x1, P6 ;  /* 0x0000000300057211 */ /* 0x081fe400030f0eff */
[C---:B------:R-:W-:Y:S02]  /*508c0*/  LEA R8, P6, R2.reuse, R20, 0x1 ;  /* 0x0000001402087211 */ /* 0x040fe400078c08ff */
[C---:B------:R-:W-:Y:S01]  /*508d0*/  IADD3 R0, R2.reuse, c[0x0][0x198], RZ ;  /* 0x0000660002007a10 */ /* 0x040fe20007ffe0ff */
[----:B------:R0:W-:Y:S01]  /*508e0*/  @P5 STG.E.U16 [R4.64], R14 ;  /* 0x0000000e04005986 */ /* 0x0001e2000c101506 */
[----:B------:R-:W-:-:S02]  /*508f0*/  LEA.HI.X.SX32 R9, R2, R3, 0x1, P6 ;  /* 0x0000000302097211 */ /* 0x000fc400030f0eff */
[----:B------:R-:W-:Y:S02]  /*50900*/  PRMT R10, R14, 0x7632, R10 ;  /* 0x000076320e0a7816 */ /* 0x000fe4000000000a */
[----:B------:R-:W-:Y:S02]  /*50910*/  ISETP.LT.AND P2, PT, R12, c[0x0][0x17c], !P0 ;  /* 0x00005f000c007a0c */ /* 0x000fe40004741270 */
[C---:B------:R-:W-:Y:S02]  /*50920*/  IADD3 R2, R0.reuse, c[0x0][0x198], RZ ;  /* 0x0000660000027a10 */ /* 0x040fe40007ffe0ff */
[----:B0-----:R-:W-:Y:S01]  /*50930*/  LEA R4, P6, R0, R20, 0x1 ;  /* 0x0000001400047211 */ /* 0x001fe200078c08ff */
[----:B------:R0:W-:Y:S01]  /*50940*/  @P4 STG.E.U16 [R8.64], R10 ;  /* 0x0000000a08004986 */ /* 0x0001e2000c101506 */
[----:B------:R-:W-:Y:S02]  /*50950*/  IADD3 R12, R28, 0x1e0, RZ ;  /* 0x000001e01c0c7810 */ /* 0x000fe40007ffe0ff */
[----:B------:R-:W-:-:S02]  /*50960*/  LEA.HI.X.SX32 R5, R0, R3, 0x1, P6 ;  /* 0x0000000300057211 */ /* 0x000fc400030f0eff */
[----:B------:R-:W-:Y:S02]  /*50970*/  ISETP.LT.AND P1, PT, R12, c[0x0][0x17c], !P0 ;  /* 0x00005f000c007a0c */ /* 0x000fe40004721270 */
[C---:B------:R-:W-:Y:S01]  /*50980*/  IADD3 R0, R2.reuse, c[0x0][0x198], RZ ;  /* 0x0000660002007a10 */ /* 0x040fe20007ffe0ff */
[----:B------:R1:W-:Y:S01]  /*50990*/  @P3 STG.E.U16 [R4.64], R18 ;  /* 0x0000001204003986 */ /* 0x0003e2000c101506 */
[----:B0-----:R-:W-:-:S04]  /*509a0*/  LEA R8, P6, R2, R20, 0x1 ;  /* 0x0000001402087211 */ /* 0x001fc800078c08ff */
[----:B------:R-:W-:Y:S02]  /*509b0*/  LEA.HI.X.SX32 R9, R2, R3, 0x1, P6 ;  /* 0x0000000302097211 */ /* 0x000fe400030f0eff */
[----:B-1----:R-:W-:Y:S02]  /*509c0*/  PRMT R5, R18, 0x7632, R5 ;  /* 0x0000763212057816 */ /* 0x002fe40000000005 */
[----:B------:R-:W-:-:S03]  /*509d0*/  LEA R4, P6, R0, R20, 0x1 ;  /* 0x0000001400047211 */ /* 0x000fc600078c08ff */
[----:B------:R0:W-:Y:S01]  /*509e0*/  @P2 STG.E.U16 [R8.64], R5 ;  /* 0x0000000508002986 */ /* 0x0001e2000c101506 */
[C---:B------:R-:W-:Y:S02]  /*509f0*/  IADD3 R10, R0.reuse, c[0x0][0x198], RZ ;  /* 0x00006600000a7a10 */ /* 0x040fe40007ffe0ff */
[----:B0-----:R-:W-:Y:S02]  /*50a00*/  LEA.HI.X.SX32 R5, R0, R3, 0x1, P6 ;  /* 0x0000000300057211 */ /* 0x001fe400030f0eff */
[----:B--2---:R-:W-:-:S03]  /*50a10*/  PRMT R0, R29, 0x7632, R0 ;  /* 0x000076321d007816 */ /* 0x004fc60000000000 */
[----:B------:R0:W-:Y:S04]  /*50a20*/  @P1 STG.E.U16 [R4.64], R29 ;  /* 0x0000001d04001986 */ /* 0x0001e8000c101506 */
[----:B0-----:R-:W2:Y:S01]  /*50a30*/  LDL.LU R29, [R1+0x8c] ;  /* 0x00008c00011d7983 */ /* 0x001ea20000300800 */
[----:B------:R-:W-:-:S04]  /*50a40*/  IADD3 R6, R28, 0x1e1, RZ ;  /* 0x000001e11c067810 */ /* 0x000fc80007ffe0ff */
[----:B------:R-:W-:Y:S02]  /*50a50*/  ISETP.LT.AND P5, PT, R6, c[0x0][0x17c], !P0 ;  /* 0x00005f0006007a0c */ /* 0x000fe400047a1270 */
[C---:B------:R-:W-:Y:S02]  /*50a60*/  IADD3 R6, R28.reuse, 0x1e2, RZ ;  /* 0x000001e21c067810 */ /* 0x040fe40007ffe0ff */
[----:B------:R-:W-:Y:S02]  /*50a70*/  IADD3 R2, R28, 0x1e4, RZ ;  /* 0x000001e41c027810 */ /* 0x000fe40007ffe0ff */
[----:B------:R-:W-:Y:S02]  /*50a80*/  ISETP.LT.AND P4, PT, R6, c[0x0][0x17c], !P0 ;  /* 0x00005f0006007a0c */ /* 0x000fe40004781270 */
[----:B------:R-:W-:Y:S02]  /*50a90*/  IADD3 R6, R28, 0x1e3, RZ ;  /* 0x000001e31c067810 */ /* 0x000fe40007ffe0ff */
[----:B------:R-:W-:-:S02]  /*50aa0*/  ISETP.LT.AND P2, PT, R2, c[0x0][0x17c], !P0 ;  /* 0x00005f0002007a0c */ /* 0x000fc40004741270 */
[----:B------:R-:W-:Y:S02]  /*50ab0*/  ISETP.LT.AND P3, PT, R6, c[0x0][0x17c], !P0 ;  /* 0x00005f0006007a0c */ /* 0x000fe40004761270 */
[----:B------:R-:W-:Y:S02]  /*50ac0*/  LEA R8, P6, R10, R20, 0x1 ;  /* 0x000000140a087211 */ /* 0x000fe400078c08ff */
[----:B------:R-:W-:Y:S02]  /*50ad0*/  IADD3 R6, R28, 0x1e5, RZ ;  /* 0x000001e51c067810 */ /* 0x000fe40007ffe0ff */
        /* <DEDUP_REMOVED lines=11> */
[----:B---3--:R1:W-:Y:S01]  /*50b90*/  @P4 STG.E.U16 [R4.64], R16 ;  /* 0x0000001004004986 */ /* 0x0083e2000c101506 */
[-C--:B0-----:R-:W-:Y:S02]  /*50ba0*/  LEA R8, P6, R10, R20.reuse, 0x1 ;  /* 0x000000140a087211 */ /* 0x081fe400078c08ff */
[----:B------:R-:W-:Y:S02]  /*50bb0*/  PRMT R12, R16, 0x7632, R12 ;  /* 0x00007632100c7816 */ /* 0x000fe4000000000c */
[----:B------:R-:W-:Y:S02]  /*50bc0*/  LEA.HI.X.SX32 R9, R10, R3, 0x1, P6 ;  /* 0x000000030a097211 */ /* 0x000fe400030f0eff */
[----:B------:R-:W-:Y:S01]  /*50bd0*/  ISETP.LT.AND P4, PT, R6, c[0x0][0x17c], !P0 ;  /* 0x00005f0006007a0c */ /* 0x000fe20004781270 */
[----:B-1----:R-:W3:Y:S01]  /*50be0*/  LDL.LU R16, [R1+0xbc] ;  /* 0x0000bc0001107983 */ /* 0x002ee20000300800 */
[----:B------:R-:W-:-:S02]  /*50bf0*/  LEA R4, P6, R2, R20, 0x1 ;  /* 0x0000001402047211 */ /* 0x000fc400078c08ff */
[C---:B------:R-:W-:Y:S01]  /*50c00*/  IADD3 R6, R2.reuse, c[0x0][0x198], RZ ;  /* 0x0000660002067a10 */ /* 0x040fe20007ffe0ff */
[----:B------:R0:W-:Y:S01]  /*50c10*/  @P3 STG.E.U16 [R8.64], R12 ;  /* 0x0000000c08003986 */ /* 0x0001e2000c101506 */
[----:B------:R-:W-:Y:S02]  /*50c20*/  LEA.HI.X.SX32 R5, R2, R3, 0x1, P6 ;  /* 0x0000000302057211 */ /* 0x000fe400030f0eff */
[C---:B------:R-:W-:Y:S02]  /*50c30*/  IADD3 R2, R6.reuse, c[0x0][0x198], RZ ;  /* 0x0000660006027a10 */ /* 0x040fe40007ffe0ff */
[----:B----4-:R-:W-:Y:S01]  /*50c40*/  PRMT R10, R21, 0x7632, R10 ;  /* 0x00007632150a7816 */ /* 0x010fe2000000000a */
[----:B------:R1:W-:Y:S01]  /*50c50*/  @P2 STG.E.U16 [R4.64], R21 ;  /* 0x0000001504002986 */ /* 0x0003e2000c101506 */
[----:B0-----:R-:W-:-:S04]  /*50c60*/  LEA R8, P6, R6, R20, 0x1 ;  /* 0x0000001406087211 */ /* 0x001fc800078c08ff */
[----:B------:R-:W-:Y:S01]  /*50c70*/  LEA.HI.X.SX32 R9, R6, R3, 0x1, P6 ;  /* 0x0000000306097211 */ /* 0x000fe200030f0eff */
[----:B-1----:R-:W4:Y:S01]  /*50c80*/  LDL.LU R21, [R1+0xac] ;  /* 0x0000ac0001157983 */ /* 0x002f220000300800 */
[----:B------:R-:W-:-:S04]  /*50c90*/  LEA R4, P6, R2, R20, 0x1 ;  /* 0x0000001402047211 */ /* 0x000fc800078c08ff */
[----:B------:R-:W-:Y:S01]  /*50ca0*/  LEA.HI.X.SX32 R5, R2, R3, 0x1, P6 ;  /* 0x0000000302057211 */ /* 0x000fe200030f0eff */
[----:B------:R-:W-:Y:S01]  /*50cb0*/  @P1 STG.E.U16 [R8.64], R10 ;  /* 0x0000000a08001986 */ /* 0x000fe2000c101506 */
[----:B--2---:R-:W-:-:S03]  /*50cc0*/  PRMT R12, R29, 0x7632, R12 ;  /* 0x000076321d0c7816 */ /* 0x004fc6000000000c */
[----:B------:R0:W-:Y:S04]  /*50cd0*/  @P5 STG.E.U16 [R4.64], R29 ;  /* 0x0000001d04005986 */ /* 0x0001e8000c101506 */
[----:B0-----:R-:W2:Y:S01]  /*50ce0*/  LDL.LU R29, [R1+0x9c] ;  /* 0x00009c00011d7983 */ /* 0x001ea20000300800 */
[----:B------:R-:W-:Y:S02]  /*50cf0*/  IADD3 R6, R2, c[0x0][0x198], RZ ;  /* 0x0000660002067a10 */ /* 0x000fe40007ffe0ff */
[----:B------:R-:W-:Y:S01]  /*50d00*/  IADD3 R0, R28, 0x1e8, RZ ;  /* 0x000001e81c007810 */ /* 0x000fe20007ffe0ff */
[----:B------:R-:W2:Y:S01]  /*50d10*/  LDL.LU R25, [R1+0x1c] ;  /* 0x00001c0001197983 */ /* 0x000ea20000300800 */
[----:B------:R-:W-:Y:S02]  /*50d20*/  LEA R8, P6, R6, R20, 0x1 ;  /* 0x0000001406087211 */ /* 0x000fe400078c08ff */
[----:B------:R-:W-:-:S02]  /*50d30*/  ISETP.LT.AND P3, PT, R0, c[0x0][0x17c], !P0 ;  /* 0x00005f0000007a0c */ /* 0x000fc40004761270 */
[----:B------:R-:W-:Y:S02]  /*50d40*/  IADD3 R2, R6, c[0x0][0x198], RZ ;  /* 0x0000660006027a10 */ /* 0x000fe40007ffe0ff */
[----:B------:R-:W-:Y:S02]  /*50d50*/  IADD3 R0, R28, 0x1e9, RZ ;  /* 0x000001e91c007810 */ /* 0x000fe40007ffe0ff */
[----:B------:R-:W-:Y:S02]  /*50d60*/  LEA.HI.X.SX32 R9, R6, R3, 0x1, P6 ;  /* 0x0000000306097211 */ /* 0x000fe400030f0eff */
[----:B------:R-:W-:Y:S02]  /*50d70*/  LEA R4, P6, R2, R20, 0x1 ;  /* 0x0000001402047211 */ /* 0x000fe400078c08ff */
[----:B------:R-:W-:Y:S02]  /*50d80*/  ISETP.LT.AND P2, PT, R0, c[0x0][0x17c], !P0 ;  /* 0x00005f0000007a0c */ /* 0x000fe40004741270 */
[----:B------:R-:W-:-:S02]  /*50d90*/  IADD3 R6, R2, c[0x0][0x198], RZ ;  /* 0x0000660002067a10 */ /* 0x000fc40007ffe0ff */
[----:B------:R-:W-:Y:S01]  /*50da0*/  IADD3 R0, R28, 0x1ea, RZ ;  /* 0x000001ea1c007810 */ /* 0x000fe20007ffe0ff */
[----:B------:R0:W-:Y:S01]  /*50db0*/  @P4 STG.E.U16 [R8.64], R12 ;  /* 0x0000000c08004986 */ /* 0x0001e2000c101506 */
[----:B------:R-:W-:Y:S02]  /*50dc0*/  LEA.HI.X.SX32 R5, R2, R3, 0x1, P6 ;  /* 0x0000000302057211 */ /* 0x000fe400030f0eff */
[----:B------:R-:W-:Y:S02]  /*50dd0*/  ISETP.LT.AND P1, PT, R0, c[0x0][0x17c], !P0 ;  /* 0x00005f0000007a0c */ /* 0x000fe40004721270 */
[----:B------:R-:W-:Y:S02]  /*50de0*/  IADD3 R2, R6, c[0x0][0x198], RZ ;  /* 0x0000660006027a10 */ /* 0x000fe40007ffe0ff */
[----:B------:R-:W-:Y:S02]  /*50df0*/  IADD3 R0, R28, 0x1eb, RZ ;  /* 0x000001eb1c007810 */ /* 0x000fe40007ffe0ff */
[----:B0-----:R-:W-:-:S02]  /*50e00*/  LEA R8, P6, R6, R20, 0x1 ;  /* 0x0000001406087211 */ /* 0x001fc400078c08ff */
[----:B------:R-:W-:Y:S02]  /*50e10*/  ISETP.LT.AND P5, PT, R0, c[0x0][0x17c], !P0 ;  /* 0x00005f0000007a0c */ /* 0x000fe400047a1270 */
[----:B------:R-:W-:Y:S02]  /*50e20*/  LEA.HI.X.SX32 R9, R6, R3, 0x1, P6 ;  /* 0x0000000306097211 */ /* 0x000fe400030f0eff */
[----:B---3--:R-:W-:Y:S01]  /*50e30*/  PRMT R10, R16, 0x7632, R10 ;  /* 0x00007632100a7816 */ /* 0x008fe2000000000a */
[----:B------:R0:W-:Y:S01]  /*50e40*/  @P3 STG.E.U16 [R4.64], R16 ;  /* 0x0000001004003986 */ /* 0x0001e2000c101506 */
[----:B------:R-:W-:Y:S02]  /*50e50*/  IADD3 R6, R2, c[0x0][0x198], RZ ;  /* 0x0000660002067a10 */ /* 0x000fe40007ffe0ff */
[----:B------:R-:W-:Y:S01]  /*50e60*/  IADD3 R0, R28, 0x1ec, RZ ;  /* 0x000001ec1c007810 */ /* 0x000fe20007ffe0ff */
[----:B------:R1:W-:Y:S01]  /*50e70*/  @P2 STG.E.U16 [R8.64], R10 ;  /* 0x0000000a08002986 */ /* 0x0003e2000c101506 */
[----:B0-----:R-:W-:-:S02]  /*50e80*/  LEA R4, P6, R2, R20, 0x1 ;  /* 0x0000001402047211 */ /* 0x001fc400078c08ff */
[----:B------:R-:W-:Y:S02]  /*50e90*/  ISETP.LT.AND P4, PT, R0, c[0x0][0x17c], !P0 ;  /* 0x00005f0000007a0c */ /* 0x000fe40004781270 */
[-C--:B------:R-:W-:Y:S02]  /*50ea0*/  LEA.HI.X.SX32 R5, R2, R3.reuse, 0x1, P6 ;  /* 0x0000000302057211 */ /* 0x080fe400030f0eff */
[C---:B-1----:R-:W-:Y:S02]  /*50eb0*/  LEA R8, P6, R6.reuse, R20, 0x1 ;  /* 0x0000001406087211 */ /* 0x042fe400078c08ff */
[C---:B------:R-:W-:Y:S01]  /*50ec0*/  IADD3 R2, R6.reuse, c[0x0][0x198], RZ ;  /* 0x0000660006027a10 */ /* 0x040fe20007ffe0ff */
[----:B----4-:R0:W-:Y:S01]  /*50ed0*/  @P1 STG.E.U16 [R4.64], R21 ;  /* 0x0000001504001986 */ /* 0x0101e2000c101506 */
[----:B------:R-:W-:Y:S02]  /*50ee0*/  LEA.HI.X.SX32 R9, R6, R3, 0x1, P6 ;  /* 0x0000000306097211 */ /* 0x000fe400030f0eff */
[----:B------:R-:W-:-:S02]  /*50ef0*/  PRMT R12, R21, 0x7632, R12 ;  /* 0x00007632150c7816 */ /* 0x000fc4000000000c */
[C---:B0-----:R-:W-:Y:S01]  /*50f00*/  LEA R4, P6, R2.reuse, R20, 0x1 ;  /* 0x0000001402047211 */ /* 0x041fe200078c08ff */
[----:B------:R-:W3:Y:S03]  /*50f10*/  LDL.LU R21, [R1+0x7c] ;  /* 0x00007c0001157983 */ /* 0x000ee60000300800 */
        /* <DEDUP_REMOVED lines=9> */
[-C--:B------:R-:W-:Y:S02]  /*50fb0*/  LEA R8, P6, R6, R20.reuse, 0x1 ;  /* 0x0000001406087211 */ /* 0x080fe400078c08ff */
[----:B------:R-:W-:Y:S02]  /*50fc0*/  ISETP.LT.AND P2, PT, R0, c[0x0][0x17c], !P0 ;  /* 0x00005f0000007a0c */ /* 0x000fe40004741270 */
[----:B------:R-:W-:Y:S02]  /*50fd0*/  IADD3 R2, R6, c[0x0][0x198], RZ ;  /* 0x0000660006027a10 */ /* 0x000fe40007ffe0ff */
[----:B------:R-:W-:Y:S02]  /*50fe0*/  IADD3 R0, R28, 0x1ef, RZ ;  /* 0x000001ef1c007810 */ /* 0x000fe40007ffe0ff */
[----:B------:R-:W-:Y:S02]  /*50ff0*/  LEA.HI.X.SX32 R9, R6, R3, 0x1, P6 ;  /* 0x0000000306097211 */ /* 0x000fe400030f0eff */
[----:B------:R-:W-:-:S02]  /*51000*/  LEA R12, P6, R2, R20, 0x1 ;  /* 0x00000014020c7211 */ /* 0x000fc400078c08ff */
[----:B------:R-:W-:Y:S02]  /*51010*/  ISETP.LT.AND P1, PT, R0, c[0x0][0x17c], !P0 ;  /* 0x00005f0000007a0c */ /* 0x000fe40004721270 */
[----:B------:R-:W-:Y:S02]  /*51020*/  IADD3 R6, R2, c[0x0][0x198], RZ ;  /* 0x0000660002067a10 */ /* 0x000fe40007ffe0ff */
[----:B------:R-:W-:Y:S02]  /*51030*/  IADD3 R0, R28, 0x1f0, RZ ;  /* 0x000001f01c007810 */ /* 0x000fe40007ffe0ff */
[----:B------:R-:W-:Y:S02]  /*51040*/  LEA.HI.X.SX32 R13, R2, R3, 0x1, P6 ;  /* 0x00000003020d7211 */ /* 0x000fe400030f0eff */
        /* <DEDUP_REMOVED lines=11> */
[----:B------:R-:W-:Y:S02]  /*51100*/  PRMT R5, R25, 0x7632, R5 ;  /* 0x0000763219057816 */ /* 0x000fe40000000005 */
[----:B------:R-:W-:Y:S02]  /*51110*/  ISETP.LT.AND P3, PT, R0, c[0x0][0x17c], !P0 ;  /* 0x00005f0000007a0c */ /* 0x000fe40004761270 */
[----:B------:R-:W-:Y:S02]  /*51120*/  IADD3 R2, R4, c[0x0][0x198], RZ ;  /* 0x0000660004027a10 */ /* 0x000fe40007ffe0ff */
[----:B------:R-:W-:-:S02]  /*51130*/  IADD3 R0, R28, 0x1f3, RZ ;  /* 0x000001f31c007810 */ /* 0x000fc40007ffe0ff */
[-C--:B0-----:R-:W-:Y:S01]  /*51140*/  LEA R8, P6, R4, R20.reuse, 0x1 ;  /* 0x0000001404087211 */ /* 0x081fe200078c08ff */
[----:B------:R0:W-:Y:S01]  /*51150*/  @P2 STG.E.U16 [R12.64], R25 ;  /* 0x000000190c002986 */ /* 0x0001e2000c101506 */
[----:B------:R-:W-:Y:S02]  /*51160*/  ISETP.LT.AND P2, PT, R0, c[0x0][0x17c], !P0 ;  /* 0x00005f0000007a0c */ /* 0x000fe40004741270 */
[----:B------:R-:W-:Y:S01]  /*51170*/  LEA.HI.X.SX32 R9, R4, R3, 0x1, P6 ;  /* 0x0000000304097211 */ /* 0x000fe200030f0eff */
[----:B------:R1:W-:Y:S01]  /*51180*/  @P1 STG.E.U16 [R16.64], R5 ;  /* 0x0000000510001986 */ /* 0x0003e2000c101506 */
[----:B------:R-:W-:Y:S02]  /*51190*/  IADD3 R0, R28, 0x1f4, RZ ;  /* 0x000001f41c007810 */ /* 0x000fe40007ffe0ff */
[----:B---3--:R-:W-:Y:S02]  /*511a0*/  PRMT R6, R21, 0x7632, R6 ;  /* 0x0000763215067816 */ /* 0x008fe40000000006 */
[----:B0-----:R-:W-:-:S02]  /*511b0*/  LEA R12, P6, R2, R20, 0x1 ;  /* 0x00000014020c7211 */ /* 0x001fc400078c08ff */
[C---:B-1----:R-:W-:Y:S02]  /*511c0*/  IADD3 R5, R2.reuse, c[0x0][0x198], RZ ;  /* 0x0000660002057a10 */ /* 0x042fe40007ffe0ff */
[----:B------:R-:W-:Y:S02]  /*511d0*/  LEA.HI.X.SX32 R13, R2, R3, 0x1, P6 ;  /* 0x00000003020d7211 */ /* 0x000fe400030f0eff */
[C---:B------:R-:W-:Y:S01]  /*511e0*/  LEA R4, P6, R5.reuse, R20, 0x1 ;  /* 0x0000001405047211 */ /* 0x040fe200078c08ff */
[----:B------:R-:W-:Y:S01]  /*511f0*/  @P5 STG.E.U16 [R22.64], R21 ;  /* 0x0000001516005986 */ /* 0x000fe2000c101506 */
[----:B------:R-:W-:Y:S02]  /*51200*/  ISETP.LT.AND P1, PT, R0, c[0x0][0x17c], !P0 ;  /* 0x00005f0000007a0c */ /* 0x000fe40004721270 */
[----:B------:R-:W-:Y:S01]  /*51210*/  IADD3 R2, R5, c[0x0][0x198], RZ ;  /* 0x0000660005027a10 */ /* 0x000fe20007ffe0ff */
[----:B------:R0:W-:Y:S01]  /*51220*/  @P4 STG.E.U16 [R8.64], R6 ;  /* 0x0000000608004986 */ /* 0x0001e2000c101506 */
[----:B------:R-:W-:-:S02]  /*51230*/  IADD3 R0, R28, 0x1f5, RZ ;  /* 0x000001f51c007810 */ /* 0x000fc40007ffe0ff */
[----:B------:R-:W-:Y:S02]  /*51240*/  LEA.HI.X.SX32 R5, R5, R3, 0x1, P6 ;  /* 0x0000000305057211 */ /* 0x000fe400030f0eff */
[----:B------:R-:W-:Y:S02]  /*51250*/  ISETP.LT.AND P5, PT, R0, c[0x0][0x17c], !P0 ;  /* 0x00005f0000007a0c */ /* 0x000fe400047a1270 */
[----:B------:R-:W-:Y:S02]  /*51260*/  IADD3 R0, R28, 0x1f6, RZ ;  /* 0x000001f61c007810 */ /* 0x000fe40007ffe0ff */
[C---:B0-----:R-:W-:Y:S02]  /*51270*/  LEA R8, P6, R2.reuse, R20, 0x1 ;  /* 0x0000001402087211 */ /* 0x041fe400078c08ff */
[----:B------:R-:W-:Y:S02]  /*51280*/  IADD3 R6, R2, c[0x0][0x198], RZ ;  /* 0x0000660002067a10 */ /* 0x000fe40007ffe0ff */
[----:B------:R-:W-:-:S02]  /*51290*/  ISETP.LT.AND P4, PT, R0, c[0x0][0x17c], !P0 ;  /* 0x00005f0000007a0c */ /* 0x000fc40004781270 */
[----:B------:R-:W-:Y:S02]  /*512a0*/  IADD3 R0, R28, 0x1f7, RZ ;  /* 0x000001f71c007810 */ /* 0x000fe40007ffe0ff */
[----:B--2---:R-:W-:Y:S01]  /*512b0*/  PRMT R9, R29, 0x7632, R9 ;  /* 0x000076321d097816 */ /* 0x004fe20000000009 */
[----:B------:R-:W-:Y:S04]  /*512c0*/  @P3 STG.E.U16 [R12.64], R29 ;  /* 0x0000001d0c003986 */ /* 0x000fe8000c101506 */
[----:B------:R0:W-:Y:S01]  /*512d0*/  @P2 STG.E.U16 [R4.64], R9 ;  /* 0x0000000904002986 */ /* 0x0001e2000c101506 */
[----:B------:R-:W-:Y:S02]  /*512e0*/  ISETP.LT.AND P3, PT, R0, c[0x0][0x17c], !P0 ;  /* 0x00005f0000007a0c */ /* 0x000fe40004761270 */
[----:B0-----:R-:W-:-:S02]  /*512f0*/  LEA.HI.X.SX32 R9, R2, R3, 0x1, P6 ;  /* 0x0000000302097211 */ /* 0x001fc400030f0eff */
[CC--:B------:R-:W-:Y:S02]  /*51300*/  LEA R16, P6, R6.reuse, R20.reuse, 0x1 ;  /* 0x0000001406107211 */ /* 0x0c0fe400078c08ff */
[C---:B------:R-:W-:Y:S02]  /*51310*/  IADD3 R2, R6.reuse, c[0x0][0x198], RZ ;  /* 0x0000660006027a10 */ /* 0x040fe40007ffe0ff */
[----:B------:R-:W-:Y:S02]  /*51320*/  PRMT R5, R27, 0x7632, R5 ;  /* 0x000076321b057816 */ /* 0x000fe40000000005 */
[----:B------:R-:W-:Y:S02]  /*51330*/  LEA.HI.X.SX32 R17, R6, R3, 0x1, P6 ;  /* 0x0000000306117211 */ /* 0x000fe400030f0eff */
[C---:B------:R-:W-:Y:S01]  /*51340*/  LEA R4, P6, R2.reuse, R20, 0x1 ;  /* 0x0000001402047211 */ /* 0x040fe200078c08ff */
[----:B------:R-:W-:Y:S01]  /*51350*/  @P1 STG.E.U16 [R8.64], R27 ;  /* 0x0000001b08001986 */ /* 0x000fe2000c101506 */
[----:B------:R-:W-:-:S03]  /*51360*/  IADD3 R6, R2, c[0x0][0x198], RZ ;  /* 0x0000660002067a10 */ /* 0x000fc60007ffe0ff */
[----:B------:R0:W-:Y:S01]  /*51370*/  @P5 STG.E.U16 [R16.64], R5 ;  /* 0x0000000510005986 */ /* 0x0001e2000c101506 */
[----:B------:R-:W-:-:S04]  /*51380*/  IADD3 R0, R28, 0x1f8, RZ ;  /* 0x000001f81c007810 */ /* 0x000fc80007ffe0ff */
[----:B------:R-:W-:Y:S02]  /*51390*/  ISETP.LT.AND P2, PT, R0, c[0x0][0x17c], !P0 ;  /* 0x00005f0000007a0c */ /* 0x000fe40004741270 */
[-C--:B0-----:R-:W-:Y:S02]  /*513a0*/  LEA.HI.X.SX32 R5, R2, R3.reuse, 0x1, P6 ;  /* 0x0000000302057211 */ /* 0x081fe400030f0eff */
[C---:B------:R-:W-:Y:S02]  /*513b0*/  LEA R12, P6, R6.reuse, R20, 0x1 ;  /* 0x00000014060c7211 */ /* 0x040fe400078c08ff */
[----:B------:R-:W-:Y:S02]  /*513c0*/  IADD3 R2, R6, c[0x0][0x198], RZ ;  /* 0x0000660006027a10 */ /* 0x000fe40007ffe0ff */
[----:B------:R-:W-:Y:S02]  /*513d0*/  PRMT R9, R26, 0x7632, R9 ;  /* 0x000076321a097816 */ /* 0x000fe40000000009 */
[----:B------:R-:W-:-:S02]  /*513e0*/  LEA.HI.X.SX32 R13, R6, R3, 0x1, P6 ;  /* 0x00000003060d7211 */ /* 0x000fc400030f0eff */
[----:B------:R-:W-:Y:S02]  /*513f0*/  IADD3 R0, R28, 0x1f9, RZ ;  /* 0x000001f91c007810 */ /* 0x000fe40007ffe0ff */
[C---:B------:R-:W-:Y:S01]  /*51400*/  LEA R8, P6, R2.reuse, R20, 0x1 ;  /* 0x0000001402087211 */ /* 0x040fe200078c08ff */
[----:B------:R-:W-:Y:S01]  /*51410*/  @P4 STG.E.U16 [R4.64], R26 ;  /* 0x0000001a04004986 */ /* 0x000fe2000c101506 */
[----:B------:R-:W-:Y:S02]  /*51420*/  IADD3 R6, R2, c[0x0][0x198], RZ ;  /* 0x0000660002067a10 */ /* 0x000fe40007ffe0ff */
[----:B------:R-:W-:Y:S01]  /*51430*/  ISETP.LT.AND P1, PT, R0, c[0x0][0x17c], !P0 ;  /* 0x00005f0000007a0c */ /* 0x000fe20004721270 */
[----:B------:R0:W-:Y:S01]  /*51440*/  @P3 STG.E.U16 [R12.64], R9 ;  /* 0x000000090c003986 */ /* 0x0001e2000c101506 */
[----:B------:R-:W-:-:S04]  /*51450*/  IADD3 R0, R28, 0x1fa, RZ ;  /* 0x000001fa1c007810 */ /* 0x000fc80007ffe0ff */
[----:B------:R-:W-:Y:S02]  /*51460*/  ISETP.LT.AND P5, PT, R0, c[0x0][0x17c], !P0 ;  /* 0x00005f0000007a0c */ /* 0x000fe400047a1270 */
[-C--:B0-----:R-:W-:Y:S02]  /*51470*/  LEA.HI.X.SX32 R9, R2, R3.reuse, 0x1, P6 ;  /* 0x0000000302097211 */ /* 0x081fe400030f0eff */
[C---:B------:R-:W-:Y:S02]  /*51480*/  LEA R22, P6, R6.reuse, R20, 0x1 ;  /* 0x0000001406167211 */ /* 0x040fe400078c08ff */
[C---:B------:R-:W-:Y:S02]  /*51490*/  IADD3 R2, R6.reuse, c[0x0][0x198], RZ ;  /* 0x0000660006027a10 */ /* 0x040fe40007ffe0ff */
[----:B------:R-:W-:Y:S02]  /*514a0*/  LEA.HI.X.SX32 R23, R6, R3, 0x1, P6 ;  /* 0x0000000306177211 */ /* 0x000fe400030f0eff */
[----:B------:R-:W-:-:S02]  /*514b0*/  IADD3 R6, R2, c[0x0][0x198], RZ ;  /* 0x0000660002067a10 */ /* 0x000fc40007ffe0ff */
[----:B------:R-:W-:Y:S02]  /*514c0*/  PRMT R5, R7, 0x7632, R5 ;  /* 0x0000763207057816 */ /* 0x000fe40000000005 */
[----:B------:R-:W-:Y:S02]  /*514d0*/  IADD3 R0, R28, 0x1fb, RZ ;  /* 0x000001fb1c007810 */ /* 0x000fe40007ffe0ff */
[----:B------:R-:W-:Y:S01]  /*514e0*/  LEA R4, P6, R2, R20, 0x1 ;  /* 0x0000001402047211 */ /* 0x000fe200078c08ff */
[----:B------:R-:W-:Y:S01]  /*514f0*/  @P2 STG.E.U16 [R8.64], R7 ;  /* 0x0000000708002986 */ /* 0x000fe2000c101506 */
[----:B------:R-:W-:Y:S02]  /*51500*/  IADD3 R10, R6, c[0x0][0x198], RZ ;  /* 0x00006600060a7a10 */ /* 0x000fe40007ffe0ff */
[----:B------:R-:W-:Y:S01]  /*51510*/  ISETP.LT.AND P4, PT, R0, c[0x0][0x17c], !P0 ;  /* 0x00005f0000007a0c */ /* 0x000fe20004781270 */
[----:B------:R0:W-:Y:S01]  /*51520*/  @P1 STG.E.U16 [R22.64], R5 ;  /* 0x0000000516001986 */ /* 0x0001e2000c101506 */
[----:B------:R-:W-:-:S02]  /*51530*/  IADD3 R0, R28, 0x1fc, RZ ;  /* 0x000001fc1c007810 */ /* 0x000fc40007ffe0ff */
[-C--:B------:R-:W-:Y:S02]  /*51540*/  LEA R12, P1, R6, R20.reuse, 0x1 ;  /* 0x00000014060c7211 */ /* 0x080fe400078208ff */
[----:B------:R-:W-:Y:S02]  /*51550*/  ISETP.LT.AND P3, PT, R0, c[0x0][0x17c], !P0 ;  /* 0x00005f0000007a0c */ /* 0x000fe40004761270 */
[----:B------:R-:W-:Y:S02]  /*51560*/  IADD3 R0, R28, 0x1fd, RZ ;  /* 0x000001fd1c007810 */ /* 0x000fe40007ffe0ff */
[----:B0-----:R-:W-:Y:S02]  /*51570*/  LEA.HI.X.SX32 R5, R2, R3, 0x1, P6 ;  /* 0x0000000302057211 */ /* 0x001fe400030f0eff */
[C---:B------:R-:W-:Y:S02]  /*51580*/  IADD3 R2, R10.reuse, c[0x0][0x198], RZ ;  /* 0x000066000a027a10 */ /* 0x040fe40007ffe0ff */
[----:B------:R-:W-:-:S02]  /*51590*/  LEA R16, P6, R10, R20, 0x1 ;  /* 0x000000140a107211 */ /* 0x000fc400078c08ff */
[----:B------:R-:W-:Y:S02]  /*515a0*/  IADD3 R14, R2, c[0x0][0x198], RZ ;  /* 0x00006600020e7a10 */ /* 0x000fe40007ffe0ff */
[-C--:B------:R-:W-:Y:S02]  /*515b0*/  LEA.HI.X.SX32 R13, R6, R3.reuse, 0x1, P1 ;  /* 0x00000003060d7211 */ /* 0x080fe400008f0eff */
[----:B------:R-:W-:Y:S02]  /*515c0*/  ISETP.LT.AND P2, PT, R0, c[0x0][0x17c], !P0 ;  /* 0x00005f0000007a0c */ /* 0x000fe40004741270 */
[----:B------:R-:W-:Y:S02]  /*515d0*/  LEA R8, P1, R14, R20, 0x1 ;  /* 0x000000140e087211 */ /* 0x000fe400078208ff */
[----:B------:R-:W-:Y:S02]  /*515e0*/  IADD3 R0, R28, 0x1fe, RZ ;  /* 0x000001fe1c007810 */ /* 0x000fe40007ffe0ff */
[----:B------:R-:W-:-:S02]  /*515f0*/  LEA.HI.X.SX32 R17, R10, R3, 0x1, P6 ;  /* 0x000000030a117211 */ /* 0x000fc400030f0eff */
[----:B------:R-:W-:Y:S02]  /*51600*/  LEA R6, P6, R2, R20, 0x1 ;  /* 0x0000001402067211 */ /* 0x000fe400078c08ff */
[----:B------:R-:W-:Y:S02]  /*51610*/  IADD3 R28, R28, 0x1ff, RZ ;  /* 0x000001ff1c1c7810 */ /* 0x000fe40007ffe0ff */
[C---:B------:R-:W-:Y:S02]  /*51620*/  IADD3 R10, R14.reuse, c[0x0][0x198], RZ ;  /* 0x000066000e0a7a10 */ /* 0x040fe40007ffe0ff */
[-C--:B------:R-:W-:Y:S02]  /*51630*/  LEA.HI.X.SX32 R9, R14, R3.reuse, 0x1, P1 ;  /* 0x000000030e097211 */ /* 0x080fe400008f0eff */
[----:B------:R-:W-:Y:S02]  /*51640*/  ISETP.LT.AND P1, PT, R0, c[0x0][0x17c], !P0 ;  /* 0x00005f0000007a0c */ /* 0x000fe40004721270 */
[----:B------:R-:W-:-:S02]  /*51650*/  LEA.HI.X.SX32 R7, R2, R3, 0x1, P6 ;  /* 0x0000000302077211 */ /* 0x000fc400030f0eff */
[----:B------:R-:W-:Y:S02]  /*51660*/  ISETP.LT.AND P0, PT, R28, c[0x0][0x17c], !P0 ;  /* 0x00005f001c007a0c */ /* 0x000fe40004701270 */
[C---:B------:R-:W-:Y:S02]  /*51670*/  LEA R20, P6, R10.reuse, R20, 0x1 ;  /* 0x000000140a147211 */ /* 0x040fe400078c08ff */
[----:B------:R-:W-:Y:S02]  /*51680*/  PRMT R0, R11, 0x7632, R0 ;  /* 0x000076320b007816 */ /* 0x000fe40000000000 */
[----:B------:R-:W-:Y:S02]  /*51690*/  LEA.HI.X.SX32 R21, R10, R3, 0x1, P6 ;  /* 0x000000030a157211 */ /* 0x000fe400030f0eff */
[----:B------:R-:W-:Y:S01]  /*516a0*/  PRMT R3, R15, 0x7632, R3 ;  /* 0x000076320f037816 */ /* 0x000fe20000000003 */
[----:B------:R0:W-:Y:S04]  /*516b0*/  @P5 STG.E.U16 [R4.64], R11 ;  /* 0x0000000b04005986 */ /* 0x0001e8000c101506 */
[----:B------:R0:W-:Y:S04]  /*516c0*/  @P4 STG.E.U16 [R12.64], R0 ;  /* 0x000000000c004986 */ /* 0x0001e8000c101506 */
[----:B------:R0:W-:Y:S04]  /*516d0*/  @P3 STG.E.U16 [R16.64], R15 ;  /* 0x0000000f10003986 */ /* 0x0001e8000c101506 */
[----:B------:R0:W-:Y:S04]  /*516e0*/  @P2 STG.E.U16 [R6.64], R3 ;  /* 0x0000000306002986 */ /* 0x0001e8000c101506 */
[----:B------:R0:W-:Y:S01]  /*516f0*/  @P1 STG.E.U16 [R8.64], R19 ;  /* 0x0000001308001986 */ /* 0x0001e2000c101506 */
[----:B------:R-:W-:Y:S05]  /*51700*/  @!P0 EXIT ;  /* 0x000000000000894d */ /* 0x000fea0003800000 */
[----:B------:R-:W-:-:S05]  /*51710*/  PRMT R10, R19, 0x7632, R10 ;  /* 0x00007632130a7816 */ /* 0x000fca000000000a */
[----:B------:R-:W-:Y:S01]  /*51720*/  STG.E.U16 [R20.64], R10 ;  /* 0x0000000a14007986 */ /* 0x000fe2000c101506 */
[----:B------:R-:W-:Y:S05]  /*51730*/  EXIT ;  /* 0x000000000000794d */ /* 0x000fea0003800000 */
.L_x_4:
[----:B------:R-:W-:-:S00]  /*51740*/  BRA `(.L_x_4) ;  /* 0xfffffff000007947 */ /* 0x000fc0000383ffff */
[----:B------:R-:W-:-:S00]  /*51750*/  NOP ;  /* 0x0000000000007918 */ /* 0x000fc00000000000 */
        /* <DEDUP_REMOVED lines=10> */
.L_x_5:


//--------------------- .nv.shared.matmul_kernel  --------------------------
	.section	.nv.shared.matmul_kernel,"aw",@nobits
	.sectionflags	@""
	.align	16
